def matmul_kernel(
    a_ptr,
    b_ptr,
    c_ptr,
    M,
    N,
    K,
    stride_am,
    stride_ak,
    stride_bk,
    stride_bn,
    stride_cm,
    stride_cn,
    BLOCK_M: tl.constexpr,
    BLOCK_N: tl.constexpr,
    BLOCK_K: tl.constexpr,
    GROUP_M: tl.constexpr,
):
    pid = tl.program_id(axis=0)
    num_pid_m = tl.cdiv(M, BLOCK_M)
    num_pid_n = tl.cdiv(N, BLOCK_N)
    num_pid_in_group = GROUP_M * num_pid_n
    group_id = pid // num_pid_in_group
    first_pid_m = group_id * GROUP_M
    group_size_m = min(num_pid_m - first_pid_m, GROUP_M)
    pid_m = first_pid_m + ((pid % num_pid_in_group) % group_size_m)
    pid_n = (pid % num_pid_in_group) // group_size_m

    offs_am = (pid_m * BLOCK_M + tl.arange(0, BLOCK_M)) % M
    offs_bn = (pid_n * BLOCK_N + tl.arange(0, BLOCK_N)) % N
    offs_k = tl.arange(0, BLOCK_K)
    a_ptrs = a_ptr + offs_am[:, None] * stride_am + offs_k[None, :] * stride_ak
    b_ptrs = b_ptr + offs_k[:, None] * stride_bk + offs_bn[None, :] * stride_bn

    acc = tl.zeros((BLOCK_M, BLOCK_N), dtype=tl.float32)
    for kk in range(0, tl.cdiv(K, BLOCK_K)):
        a = tl.load(a_ptrs, mask=offs_k[None, :] < K - kk * BLOCK_K, other=0.0)
        b = tl.load(b_ptrs, mask=offs_k[:, None] < K - kk * BLOCK_K, other=0.0)
        acc = tl.dot(a, b, acc)
        a_ptrs += BLOCK_K * stride_ak
        b_ptrs += BLOCK_K * stride_bk

    c = acc.to(c_ptr.dtype.element_ty)
    offs_cm = pid_m * BLOCK_M + tl.arange(0, BLOCK_M)
    offs_cn = pid_n * BLOCK_N + tl.arange(0, BLOCK_N)
    c_ptrs = c_ptr + offs_cm[:, None] * stride_cm + offs_cn[None, :] * stride_cn
    mask = (offs_cm[:, None] < M) & (offs_cn[None, :] < N)
    tl.store(c_ptrs, c, mask=mask)

# config = {"BLOCK_K": 128, "BLOCK_M": 256, "BLOCK_N": 64, "GROUP_M": 8, "arch": "sm_80", "dtype": "fp16", "num_ctas": 1, "num_stages": 2, "num_warps": 2}
# arch = sm_80


// ===== COMPILED SASS (sm_80) =====

	.target	sm_80

	.elftype	@"ET_EXEC"


//--------------------- .note.nv.tkinfo           --------------------------
	.section	.note.nv.tkinfo,"",@"SHT_NOTE"
	.sectionflags	@"SHF_NOTE_NV_TKINFO"
	.tkinfo
        /*0018*/ 	.word	0x00000002
        /*0030*/ 	.string	""
        /*0030*/ 	.string	"ptxas"
        /*0030*/ 	.string	"Cuda compilation tools, release 13.0, V13.0.88"
        /*0030*/ 	.string	"Build cuda_13.0.r13.0/compiler.36424714_0"
        /*0030*/ 	.string	"-v  -suppress-debug-info  -lineinfo  -arch sm_80 "



//--------------------- .note.nv.cuinfo           --------------------------
	.section	.note.nv.cuinfo,"",@"SHT_NOTE"
	.sectionflags	@"SHF_NOTE_NV_CUINFO"
        /*0018*/ 	.short	0x0002
        /*001a*/ 	.short	0x0050
        /*001c*/ 	.short	0x0082
	.zero		2


//--------------------- .nv.info                  --------------------------
	.section	.nv.info,"",@"SHT_CUDA_INFO"
	.align	4


	//----- nvinfo : EIATTR_REGCOUNT
	.align		4
        /*0000*/ 	.byte	0x04, 0x2f
        /*0002*/ 	.short	(.L_1 - .L_0)
	.align		4
.L_0:
        /*0004*/ 	.word	index@(matmul_kernel)
        /*0008*/ 	.word	0x00000020


	//----- nvinfo : EIATTR_FRAME_SIZE
	.align		4
.L_1:
        /*000c*/ 	.byte	0x04, 0x11
        /*000e*/ 	.short	(.L_3 - .L_2)
	.align		4
.L_2:
        /*0010*/ 	.word	index@(matmul_kernel)
        /*0014*/ 	.word	0x00004d88


	//----- nvinfo : EIATTR_MIN_STACK_SIZE
	.align		4
.L_3:
        /*0018*/ 	.byte	0x04, 0x12
        /*001a*/ 	.short	(.L_5 - .L_4)
	.align		4
.L_4:
        /*001c*/ 	.word	index@(matmul_kernel)
        /*0020*/ 	.word	0x00004d88
.L_5:


//--------------------- .nv.info.matmul_kernel    --------------------------
	.section	.nv.info.matmul_kernel,"",@"SHT_CUDA_INFO"
	.sectionflags	@""
	.align	4


	//----- nvinfo : EIATTR_CUDA_API_VERSION
	.align		4
        /*0000*/ 	.byte	0x04, 0x37
        /*0002*/ 	.short	(.L_7 - .L_6)
.L_6:
        /*0004*/ 	.word	0x00000082


	//----- nvinfo : EIATTR_SW2861232_WAR
	.align		4
.L_7:
        /*0008*/ 	.byte	0x01, 0x35
	.zero		2


	//----- nvinfo : EIATTR_PARAM_CBANK
	.align		4
        /*000c*/ 	.byte	0x04, 0x0a
        /*000e*/ 	.short	(.L_9 - .L_8)
	.align		4
.L_8:
        /*0010*/ 	.word	index@(.nv.constant0.matmul_kernel)
        /*0014*/ 	.short	0x0160
        /*0016*/ 	.short	0x0050


	//----- nvinfo : EIATTR_CBANK_PARAM_SIZE
	.align		4
.L_9:
        /*0018*/ 	.byte	0x03, 0x19
        /*001a*/ 	.short	0x0050


	//----- nvinfo : EIATTR_KPARAM_INFO
	.align		4
        /*001c*/ 	.byte	0x04, 0x17
        /*001e*/ 	.short	(.L_11 - .L_10)
.L_10:
        /*0020*/ 	.word	0x00000000
        /*0024*/ 	.short	0x000d
        /*0026*/ 	.short	0x0048
        /*0028*/ 	.byte	0x00, 0xf4, 0x21, 0x00


	//----- nvinfo : EIATTR_KPARAM_INFO
	.align		4
.L_11:
        /*002c*/ 	.byte	0x04, 0x17
        /*002e*/ 	.short	(.L_13 - .L_12)
.L_12:
        /*0030*/ 	.word	0x00000000
        /*0034*/ 	.short	0x000c
        /*0036*/ 	.short	0x0040
        /*0038*/ 	.byte	0x00, 0xf4, 0x21, 0x00


	//----- nvinfo : EIATTR_KPARAM_INFO
	.align		4
.L_13:
        /*003c*/ 	.byte	0x04, 0x17
        /*003e*/ 	.short	(.L_15 - .L_14)
.L_14:
        /*0040*/ 	.word	0x00000000
        /*0044*/ 	.short	0x000b
        /*0046*/ 	.short	0x0038
        /*0048*/ 	.byte	0x00, 0xf0, 0x11, 0x00


	//----- nvinfo : EIATTR_KPARAM_INFO
	.align		4
.L_15:
        /*004c*/ 	.byte	0x04, 0x17
        /*004e*/ 	.short	(.L_17 - .L_16)
.L_16:
        /*0050*/ 	.word	0x00000000
        /*0054*/ 	.short	0x000a
        /*0056*/ 	.short	0x0034
        /*0058*/ 	.byte	0x00, 0xf0, 0x11, 0x00


	//----- nvinfo : EIATTR_KPARAM_INFO
	.align		4
.L_17:
        /*005c*/ 	.byte	0x04, 0x17
        /*005e*/ 	.short	(.L_19 - .L_18)
.L_18:
        /*0060*/ 	.word	0x00000000
        /*0064*/ 	.short	0x0009
        /*0066*/ 	.short	0x0030
        /*0068*/ 	.byte	0x00, 0xf0, 0x11, 0x00


	//----- nvinfo : EIATTR_KPARAM_INFO
	.align		4
.L_19:
        /*006c*/ 	.byte	0x04, 0x17
        /*006e*/ 	.short	(.L_21 - .L_20)
.L_20:
        /*0070*/ 	.word	0x00000000
        /*0074*/ 	.short	0x0008
        /*0076*/ 	.short	0x002c
        /*0078*/ 	.byte	0x00, 0xf0, 0x11, 0x00


	//----- nvinfo : EIATTR_KPARAM_INFO
	.align		4
.L_21:
        /*007c*/ 	.byte	0x04, 0x17
        /*007e*/ 	.short	(.L_23 - .L_22)
.L_22:
        /*0080*/ 	.word	0x00000000
        /*0084*/ 	.short	0x0007
        /*0086*/ 	.short	0x0028
        /*0088*/ 	.byte	0x00, 0xf0, 0x11, 0x00


	//----- nvinfo : EIATTR_KPARAM_INFO
	.align		4
.L_23:
        /*008c*/ 	.byte	0x04, 0x17
        /*008e*/ 	.short	(.L_25 - .L_24)
.L_24:
        /*0090*/ 	.word	0x00000000
        /*0094*/ 	.short	0x0006
        /*0096*/ 	.short	0x0024
        /*0098*/ 	.byte	0x00, 0xf0, 0x11, 0x00


	//----- nvinfo : EIATTR_KPARAM_INFO
	.align		4
.L_25:
        /*009c*/ 	.byte	0x04, 0x17
        /*009e*/ 	.short	(.L_27 - .L_26)
.L_26:
        /*00a0*/ 	.word	0x00000000
        /*00a4*/ 	.short	0x0005
        /*00a6*/ 	.short	0x0020
        /*00a8*/ 	.byte	0x00, 0xf0, 0x11, 0x00


	//----- nvinfo : EIATTR_KPARAM_INFO
	.align		4
.L_27:
        /*00ac*/ 	.byte	0x04, 0x17
        /*00ae*/ 	.short	(.L_29 - .L_28)
.L_28:
        /*00b0*/ 	.word	0x00000000
        /*00b4*/ 	.short	0x0004
        /*00b6*/ 	.short	0x001c
        /*00b8*/ 	.byte	0x00, 0xf0, 0x11, 0x00


	//----- nvinfo : EIATTR_KPARAM_INFO
	.align		4
.L_29:
        /*00bc*/ 	.byte	0x04, 0x17
        /*00be*/ 	.short	(.L_31 - .L_30)
.L_30:
        /*00c0*/ 	.word	0x00000000
        /*00c4*/ 	.short	0x0003
        /*00c6*/ 	.short	0x0018
        /*00c8*/ 	.byte	0x00, 0xf0, 0x11, 0x00


	//----- nvinfo : EIATTR_KPARAM_INFO
	.align		4
.L_31:
        /*00cc*/ 	.byte	0x04, 0x17
        /*00ce*/ 	.short	(.L_33 - .L_32)
.L_32:
        /*00d0*/ 	.word	0x00000000
        /*00d4*/ 	.short	0x0002
        /*00d6*/ 	.short	0x0010
        /*00d8*/ 	.byte	0x00, 0xf4, 0x21, 0x00


	//----- nvinfo : EIATTR_KPARAM_INFO
	.align		4
.L_33:
        /*00dc*/ 	.byte	0x04, 0x17
        /*00de*/ 	.short	(.L_35 - .L_34)
.L_34:
        /*00e0*/ 	.word	0x00000000
        /*00e4*/ 	.short	0x0001
        /*00e6*/ 	.short	0x0008
        /*00e8*/ 	.byte	0x00, 0xf4, 0x21, 0x00


	//----- nvinfo : EIATTR_KPARAM_INFO
	.align		4
.L_35:
        /*00ec*/ 	.byte	0x04, 0x17
        /*00ee*/ 	.short	(.L_37 - .L_36)
.L_36:
        /*00f0*/ 	.word	0x00000000
        /*00f4*/ 	.short	0x0000
        /*00f6*/ 	.short	0x0000
        /*00f8*/ 	.byte	0x00, 0xf4, 0x21, 0x00


	//----- nvinfo : EIATTR_MAXREG_COUNT
	.align		4
.L_37:
        /*00fc*/ 	.byte	0x03, 0x1b
        /*00fe*/ 	.short	0x00ff


	//----- nvinfo : EIATTR_NUM_BARRIERS
	.align		4
        /*0100*/ 	.byte	0x02, 0x4c
        /*0102*/ 	.byte	0x01
	.zero		1


	//----- nvinfo : EIATTR_ANNOTATIONS
	.align		4
        /*0104*/ 	.byte	0x04, 0x55
        /*0106*/ 	.short	(.L_39 - .L_38)


	//   ....[0]....
.L_38:
        /*0108*/ 	.word	0x00000001
        /*010c*/ 	.byte	0x70, 0x00, 0x00, 0x00, 0x01, 0x00, 0x00, 0x00, 0xb0, 0x00, 0x00, 0x00, 0x01, 0x00, 0x00, 0x00
        /* <DEDUP_REMOVED lines=3733> */
        /*ea6c*/ 	.byte	0xb0, 0x5b, 0x03, 0x00


	//----- nvinfo : EIATTR_MERCURY_ISA_VERSION
	.align		4
.L_39:
        /*ea70*/ 	.byte	0x03, 0x5f
        /*ea72*/ 	.short	0x0000


	//----- nvinfo : EIATTR_EXIT_INSTR_OFFSETS
	.align		4
        /*ea74*/ 	.byte	0x04, 0x1c
        /*ea76*/ 	.short	(.L_41 - .L_40)


	//   ....[0]....
.L_40:
        /*ea78*/ 	.word	0x00066350


	//   ....[1]....
        /*ea7c*/ 	.word	0x00066380


	//----- nvinfo : EIATTR_REQNTID
	.align		4
.L_41:
        /*ea80*/ 	.byte	0x04, 0x10
        /*ea82*/ 	.short	(.L_43 - .L_42)
.L_42:
        /*ea84*/ 	.word	0x00000040
        /*ea88*/ 	.word	0x00000001
        /*ea8c*/ 	.word	0x00000001
.L_43:


//--------------------- .nv.callgraph             --------------------------
	.section	.nv.callgraph,"",@"SHT_CUDA_CALLGRAPH"
	.align	4
	.sectionentsize	8
	.align		4
        /*0000*/ 	.word	0x00000000
	.align		4
        /*0004*/ 	.word	0xffffffff
	.align		4
        /*0008*/ 	.word	0x00000000
	.align		4
        /*000c*/ 	.word	0xfffffffe
	.align		4
        /*0010*/ 	.word	0x00000000
	.align		4
        /*0014*/ 	.word	0xfffffffd
	.align		4
        /*0018*/ 	.word	0x00000000
	.align		4
        /*001c*/ 	.word	0xfffffffc


//--------------------- .nv.rel.action            --------------------------
	.section	.nv.rel.action,"",@"SHT_CUDA_RELOCINFO"
	.align	8
	.sectionentsize	8
        /*0000*/ 	.byte	0x73, 0x00, 0x00, 0x00, 0x00, 0x00, 0x00, 0x00, 0x00, 0x00, 0x00, 0x11, 0x25, 0x00, 0x05, 0x36


//--------------------- .nv.constant0.matmul_kernel --------------------------
	.section	.nv.constant0.matmul_kernel,"a",@progbits
	.sectionflags	@""
	.align	4
.nv.constant0.matmul_kernel:
	.zero		432


//--------------------- .text.matmul_kernel       --------------------------
	.section	.text.matmul_kernel,"ax",@progbits
	.sectioninfo	@"SHI_REGISTERS=32"
	.align	128
        .global         matmul_kernel
        .type           matmul_kernel,@function
        .size           matmul_kernel,(.L_x_4 - matmul_kernel)
        .other          matmul_kernel,@"STO_CUDA_ENTRY STV_DEFAULT"
matmul_kernel:
.text.matmul_kernel:
[----:B------:R-:W-:-:S04]  /*0000*/  IMAD.MOV.U32 R1, RZ, RZ, c[0x0][0x28] ;  /* 0x00000a00ff017624 */ /* 0x000fc800078e00ff */
[----:B------:R-:W-:Y:S01]  /*0010*/  IMAD.MOV.U32 R0, RZ, RZ, c[0x0][0x17c] ;  /* 0x00005f00ff007624 */ /* 0x000fe200078e00ff */
[----:B------:R-:W-:Y:S01]  /*0020*/  IADD3 R1, R1, -0x4d88, RZ ;  /* 0xffffb27801017810 */ /* 0x000fe20007ffe0ff */
[----:B------:R-:W-:Y:S01]  /*0030*/  CS2R R12, SRZ ;  /* 0x00000000000c7805 */ /* 0x000fe2000001ff00 */
[----:B------:R-:W-:Y:S01]  /*0040*/  CS2R R14, SRZ ;  /* 0x00000000000e7805 */ /* 0x000fe2000001ff00 */
[----:B------:R-:W-:Y:S01]  /*0050*/  CS2R R16, SRZ ;  /* 0x0000000000107805 */ /* 0x000fe2000001ff00 */
[----:B------:R-:W-:Y:S01]  /*0060*/  IADD3 R0, R0, 0x3f, RZ ;  /* 0x0000003f00007810 */ /* 0x000fe20007ffe0ff */
[----:B------:R-:W-:Y:S01]  /*0070*/  STL [R1+0x90], RZ ;  /* 0x000090ff01007387 */ /* 0x000fe20000100800 */
[----:B------:R-:W-:Y:S01]  /*0080*/  CS2R R18, SRZ ;  /* 0x0000000000127805 */ /* 0x000fe2000001ff00 */
[----:B------:R-:W-:Y:S01]  /*0090*/  CS2R R20, SRZ ;  /* 0x0000000000147805 */ /* 0x000fe2000001ff00 */
[----:B------:R-:W-:Y:S01]  /*00a0*/  SHF.R.S32.HI R3, RZ, 0x1f, R0 ;  /* 0x0000001fff037819 */ /* 0x000fe20000011400 */
[----:B------:R-:W-:Y:S01]  /*00b0*/  STL [R1+0x94], RZ ;  /* 0x000094ff01007387 */ /* 0x000fe20000100800 */
[----:B------:R-:W-:Y:S01]  /*00c0*/  CS2R R22, SRZ ;  /* 0x0000000000167805 */ /* 0x000fe2000001ff00 */
[----:B------:R-:W-:Y:S01]  /*00d0*/  CS2R R24, SRZ ;  /* 0x0000000000187805 */ /* 0x000fe2000001ff00 */
[----:B------:R-:W-:Y:S01]  /*00e0*/  LEA.HI R3, R3, R0, RZ, 0x6 ;  /* 0x0000000003037211 */ /* 0x000fe200078f30ff */
[----:B------:R-:W-:Y:S01]  /*00f0*/  STL [R1+0x98], RZ ;  /* 0x000098ff01007387 */ /* 0x000fe20000100800 */
[----:B------:R-:W-:-:S02]  /*0100*/  CS2R R26, SRZ ;  /* 0x00000000001a7805 */ /* 0x000fc4000001ff00 */
[----:B------:R-:W-:Y:S01]  /*0110*/  SHF.R.S32.HI R0, RZ, 0x6, R3 ;  /* 0x00000006ff007819 */ /* 0x000fe20000011403 */
[----:B------:R-:W-:Y:S04]  /*0120*/  STL [R1+0x9c], RZ ;  /* 0x00009cff01007387 */ /* 0x000fe80000100800 */
[----:B------:R-:W-:Y:S01]  /*0130*/  IMAD.SHL.U32 R0, R0, 0x8, RZ ;  /* 0x0000000800007824 */ /* 0x000fe200078e00ff */
[----:B------:R-:W0:Y:S04]  /*0140*/  S2R R3, SR_CTAID.X ;  /* 0x0000000000037919 */ /* 0x000e280000002500 */
[-C--:B------:R-:W-:Y:S01]  /*0150*/  IABS R7, R0.reuse ;  /* 0x0000000000077213 */ /* 0x080fe20000000000 */
[----:B------:R-:W-:Y:S01]  /*0160*/  STL [R1+0x80], RZ ;  /* 0x000080ff01007387 */ /* 0x000fe20000100800 */
[----:B------:R-:W-:-:S02]  /*0170*/  IABS R10, R0 ;  /* 0x00000000000a7213 */ /* 0x000fc40000000000 */
[----:B------:R-:W1:Y:S01]  /*0180*/  I2F.RP R2, R7 ;  /* 0x0000000700027306 */ /* 0x000e620000209400 */
[----:B------:R-:W-:Y:S04]  /*0190*/  STL [R1+0x84], RZ ;  /* 0x000084ff01007387 */ /* 0x000fe80000100800 */
[----:B------:R-:W-:Y:S04]  /*01a0*/  STL [R1+0x88], RZ ;  /* 0x000088ff01007387 */ /* 0x000fe80000100800 */
[----:B------:R-:W-:Y:S04]  /*01b0*/  STL [R1+0x8c], RZ ;  /* 0x00008cff01007387 */ /* 0x000fe80000100800 */
[----:B------:R-:W-:Y:S01]  /*01c0*/  STL [R1+0x70], RZ ;  /* 0x000070ff01007387 */ /* 0x000fe20000100800 */
[----:B-1----:R-:W1:Y:S01]  /*01d0*/  MUFU.RCP R2, R2 ;  /* 0x0000000200027308 */ /* 0x002e620000001000 */
[----:B0-----:R-:W-:-:S02]  /*01e0*/  IABS R8, R3 ;  /* 0x0000000300087213 */ /* 0x001fc40000000000 */
[----:B------:R-:W-:Y:S04]  /*01f0*/  STL [R1+0x74], RZ ;  /* 0x000074ff01007387 */ /* 0x000fe80000100800 */
[----:B------:R-:W-:Y:S04]  /*0200*/  STL [R1+0x78], RZ ;  /* 0x000078ff01007387 */ /* 0x000fe80000100800 */
[----:B------:R-:W-:Y:S04]  /*0210*/  STL [R1+0x7c], RZ ;  /* 0x00007cff01007387 */ /* 0x000fe80000100800 */
[----:B------:R-:W-:Y:S01]  /*0220*/  STL [R1+0x60], RZ ;  /* 0x000060ff01007387 */ /* 0x000fe20000100800 */
[----:B-1----:R-:W-:Y:S01]  /*0230*/  IADD3 R4, R2, 0xffffffe, RZ ;  /* 0x0ffffffe02047810 */ /* 0x002fe20007ffe0ff */
[----:B------:R-:W-:-:S02]  /*0240*/  IMAD.MOV R2, RZ, RZ, -R10 ;  /* 0x000000ffff027224 */ /* 0x000fc400078e0a0a */
[----:B------:R-:W-:Y:S01]  /*0250*/  STL [R1+0x64], RZ ;  /* 0x000064ff01007387 */ /* 0x000fe20000100800 */
[----:B------:R0:W1:Y:S03]  /*0260*/  F2I.FTZ.U32.TRUNC.NTZ R5, R4 ;  /* 0x0000000400057305 */ /* 0x000066000021f000 */
[----:B------:R-:W-:Y:S04]  /*0270*/  STL [R1+0x68], RZ ;  /* 0x000068ff01007387 */ /* 0x000fe80000100800 */
[----:B------:R-:W-:Y:S01]  /*0280*/  STL [R1+0x6c], RZ ;  /* 0x00006cff01007387 */ /* 0x000fe20000100800 */
[----:B0-----:R-:W-:-:S03]  /*0290*/  IMAD.MOV.U32 R4, RZ, RZ, RZ ;  /* 0x000000ffff047224 */ /* 0x001fc600078e00ff */
[----:B------:R-:W-:Y:S04]  /*02a0*/  STL [R1+0x50], RZ ;  /* 0x000050ff01007387 */ /* 0x000fe80000100800 */
[----:B------:R-:W-:Y:S01]  /*02b0*/  STL [R1+0x54], RZ ;  /* 0x000054ff01007387 */ /* 0x000fe20000100800 */
[----:B-1----:R-:W-:-:S03]  /*02c0*/  IMAD.MOV R6, RZ, RZ, -R5 ;  /* 0x000000ffff067224 */ /* 0x002fc600078e0a05 */
[----:B------:R-:W-:Y:S01]  /*02d0*/  STL [R1+0x58], RZ ;  /* 0x000058ff01007387 */ /* 0x000fe20000100800 */
[----:B------:R-:W-:Y:S02]  /*02e0*/  IMAD R9, R6, R7, RZ ;  /* 0x0000000706097224 */ /* 0x000fe400078e02ff */
[----:B------:R-:W-:Y:S01]  /*02f0*/  IMAD.MOV.U32 R6, RZ, RZ, R8 ;  /* 0x000000ffff067224 */ /* 0x000fe200078e0008 */
[----:B------:R-:W-:Y:S01]  /*0300*/  STL [R1+0x5c], RZ ;  /* 0x00005cff01007387 */ /* 0x000fe20000100800 */
[----:B------:R-:W-:-:S03]  /*0310*/  IMAD.HI.U32 R5, R5, R9, R4 ;  /* 0x0000000905057227 */ /* 0x000fc600078e0004 */
[----:B------:R-:W-:Y:S03]  /*0320*/  STL [R1+0x40], RZ ;  /* 0x000040ff01007387 */ /* 0x000fe60000100800 */
[----:B------:R-:W-:Y:S01]  /*0330*/  IMAD.HI.U32 R5, R5, R6, RZ ;  /* 0x0000000605057227 */ /* 0x000fe200078e00ff */
[----:B------:R-:W-:Y:S03]  /*0340*/  STL [R1+0x44], RZ ;  /* 0x000044ff01007387 */ /* 0x000fe60000100800 */
[----:B------:R-:W-:Y:S01]  /*0350*/  IMAD R2, R5, R2, R6 ;  /* 0x0000000205027224 */ /* 0x000fe200078e0206 */
[----:B------:R-:W-:Y:S04]  /*0360*/  STL [R1+0x48], RZ ;  /* 0x000048ff01007387 */ /* 0x000fe80000100800 */
[----:B------:R-:W-:Y:S01]  /*0370*/  ISETP.GT.U32.AND P1, PT, R7, R2, PT ;  /* 0x000000020700720c */ /* 0x000fe20003f24070 */
[----:B------:R-:W-:Y:S04]  /*0380*/  STL [R1+0x4c], RZ ;  /* 0x00004cff01007387 */ /* 0x000fe80000100800 */
[----:B------:R-:W-:Y:S04]  /*0390*/  STL [R1+0x30], RZ ;  /* 0x000030ff01007387 */ /* 0x000fe80000100800 */
[----:B------:R-:W-:Y:S04]  /*03a0*/  STL [R1+0x34], RZ ;  /* 0x000034ff01007387 */ /* 0x000fe80000100800 */
[----:B------:R-:W-:Y:S01]  /*03b0*/  @!P1 IMAD.IADD R2, R2, 0x1, -R7 ;  /* 0x0000000102029824 */ /* 0x000fe200078e0a07 */
[----:B------:R-:W-:Y:S01]  /*03c0*/  @!P1 IADD3 R5, R5, 0x1, RZ ;  /* 0x0000000105059810 */ /* 0x000fe20007ffe0ff */
[----:B------:R-:W-:Y:S01]  /*03d0*/  STL [R1+0x38], RZ ;  /* 0x000038ff01007387 */ /* 0x000fe20000100800 */
[----:B------:R-:W-:-:S02]  /*03e0*/  ISETP.NE.AND P1, PT, R0, RZ, PT ;  /* 0x000000ff0000720c */ /* 0x000fc40003f25270 */
[----:B------:R-:W-:Y:S01]  /*03f0*/  ISETP.GE.U32.AND P0, PT, R2, R7, PT ;  /* 0x000000070200720c */ /* 0x000fe20003f06070 */
[----:B------:R-:W-:Y:S01]  /*0400*/  STL [R1+0x3c], RZ ;  /* 0x00003cff01007387 */ /* 0x000fe20000100800 */
[----:B------:R-:W-:-:S03]  /*0410*/  LOP3.LUT R2, R3, R0, RZ, 0x3c, !PT ;  /* 0x0000000003027212 */ /* 0x000fc600078e3cff */
[----:B------:R-:W-:Y:S01]  /*0420*/  STL [R1+0x20], RZ ;  /* 0x000020ff01007387 */ /* 0x000fe20000100800 */
[----:B------:R-:W-:Y:S01]  /*0430*/  ISETP.GE.AND P2, PT, R2, RZ, PT ;  /* 0x000000ff0200720c */ /* 0x000fe20003f46270 */
[----:B------:R-:W-:Y:S02]  /*0440*/  IMAD.MOV.U32 R2, RZ, RZ, c[0x0][0x178] ;  /* 0x00005e00ff027624 */ /* 0x000fe400078e00ff */
[----:B------:R-:W-:Y:S03]  /*0450*/  STL [R1+0x24], RZ ;  /* 0x000024ff01007387 */ /* 0x000fe60000100800 */
[----:B------:R-:W-:Y:S01]  /*0460*/  IADD3 R2, R2, 0xff, RZ ;  /* 0x000000ff02027810 */ /* 0x000fe20007ffe0ff */
[----:B------:R-:W-:Y:S01]  /*0470*/  STL [R1+0x28], RZ ;  /* 0x000028ff01007387 */ /* 0x000fe20000100800 */
[----:B------:R-:W-:-:S03]  /*0480*/  @P0 IADD3 R5, R5, 0x1, RZ ;  /* 0x0000000105050810 */ /* 0x000fc60007ffe0ff */
[----:B------:R-:W-:Y:S02]  /*0490*/  STL [R1+0x2c], RZ ;  /* 0x00002cff01007387 */ /* 0x000fe40000100800 */
[----:B------:R-:W-:Y:S01]  /*04a0*/  IMAD.MOV.U32 R4, RZ, RZ, R5 ;  /* 0x000000ffff047224 */ /* 0x000fe200078e0005 */
[----:B------:R-:W-:Y:S01]  /*04b0*/  SHF.R.S32.HI R5, RZ, 0x1f, R2 ;  /* 0x0000001fff057819 */ /* 0x000fe20000011402 */
[----:B------:R-:W-:Y:S02]  /*04c0*/  STL [R1+0x10], RZ ;  /* 0x000010ff01007387 */ /* 0x000fe40000100800 */
[----:B------:R-:W-:Y:S01]  /*04d0*/  @!P2 IMAD.MOV R4, RZ, RZ, -R4 ;  /* 0x000000ffff04a224 */ /* 0x000fe200078e0a04 */
[----:B------:R-:W-:Y:S01]  /*04e0*/  @!P1 LOP3.LUT R4, RZ, R0, RZ, 0x33, !PT ;  /* 0x00000000ff049212 */ /* 0x000fe200078e33ff */
[----:B------:R-:W-:Y:S01]  /*04f0*/  STL [R1+0x14], RZ ;  /* 0x000014ff01007387 */ /* 0x000fe20000100800 */
[----:B------:R-:W-:-:S03]  /*0500*/  LEA.HI R5, R5, R2, RZ, 0x8 ;  /* 0x0000000205057211 */ /* 0x000fc600078f40ff */
[----:B------:R-:W-:Y:S01]  /*0510*/  IMAD.SHL.U32 R2, R4, 0x8, RZ ;  /* 0x0000000804027824 */ /* 0x000fe200078e00ff */
[----:B------:R-:W-:Y:S01]  /*0520*/  STL [R1+0x18], RZ ;  /* 0x000018ff01007387 */ /* 0x000fe20000100800 */
[----:B------:R-:W-:-:S03]  /*0530*/  IMAD.MOV R4, RZ, RZ, -R4 ;  /* 0x000000ffff047224 */ /* 0x000fc600078e0a04 */
[----:B------:R-:W-:Y:S01]  /*0540*/  LEA.HI.SX32 R5, R5, -R2, 0x18 ;  /* 0x8000000205057211 */ /* 0x000fe200078fc2ff */
[----:B------:R-:W-:Y:S01]  /*0550*/  IMAD R9, R0, R4, R3 ;  /* 0x0000000400097224 */ /* 0x000fe200078e0203 */
[----:B------:R-:W-:Y:S01]  /*0560*/  STL [R1+0x1c], RZ ;  /* 0x00001cff01007387 */ /* 0x000fe20000100800 */
[----:B------:R-:W-:Y:S01]  /*0570*/  IMAD.MOV.U32 R4, RZ, RZ, RZ ;  /* 0x000000ffff047224 */ /* 0x000fe200078e00ff */
[----:B------:R-:W-:Y:S02]  /*0580*/  IMNMX R10, R5, 0x8, PT ;  /* 0x00000008050a7817 */ /* 0x000fe40003800200 */
[----:B------:R-:W-:Y:S02]  /*0590*/  STL [R1], RZ ;  /* 0x000000ff01007387 */ /* 0x000fe40000100800 */
[-C--:B------:R-:W-:Y:S02]  /*05a0*/  IABS R8, R10.reuse ;  /* 0x0000000a00087213 */ /* 0x080fe40000000000 */
[----:B------:R-:W-:Y:S01]  /*05b0*/  IABS R0, R10 ;  /* 0x0000000a00007213 */ /* 0x000fe20000000000 */
[----:B------:R-:W-:Y:S01]  /*05c0*/  STL [R1+0x4], RZ ;  /* 0x000004ff01007387 */ /* 0x000fe20000100800 */
[----:B------:R-:W0:Y:S03]  /*05d0*/  I2F.RP R6, R8 ;  /* 0x0000000800067306 */ /* 0x000e260000209400 */
[----:B------:R-:W-:Y:S04]  /*05e0*/  STL [R1+0x8], RZ ;  /* 0x000008ff01007387 */ /* 0x000fe80000100800 */
[----:B------:R-:W-:Y:S01]  /*05f0*/  STL [R1+0xc], RZ ;  /* 0x00000cff01007387 */ /* 0x000fe20000100800 */
[----:B0-----:R-:W0:Y:S02]  /*0600*/  MUFU.RCP R6, R6 ;  /* 0x0000000600067308 */ /* 0x001e240000001000 */
[----:B0-----:R-:W-:-:S06]  /*0610*/  IADD3 R5, R6, 0xffffffe, RZ ;  /* 0x0ffffffe06057810 */ /* 0x001fcc0007ffe0ff */
[----:B------:R-:W0:Y:S02]  /*0620*/  F2I.FTZ.U32.TRUNC.NTZ R5, R5 ;  /* 0x0000000500057305 */ /* 0x000e24000021f000 */
[----:B0-----:R-:W-:-:S04]  /*0630*/  IMAD.MOV R7, RZ, RZ, -R5 ;  /* 0x000000ffff077224 */ /* 0x001fc800078e0a05 */
[----:B------:R-:W-:Y:S01]  /*0640*/  IMAD.MOV.U32 R3, RZ, RZ, R7 ;  /* 0x000000ffff037224 */ /* 0x000fe200078e0007 */
[----:B------:R-:W-:-:S03]  /*0650*/  IABS R7, R9 ;  /* 0x0000000900077213 */ /* 0x000fc60000000000 */
[----:B------:R-:W-:-:S04]  /*0660*/  IMAD R3, R3, R8, RZ ;  /* 0x0000000803037224 */ /* 0x000fc800078e02ff */
[----:B------:R-:W-:-:S04]  /*0670*/  IMAD.HI.U32 R4, R5, R3, R4 ;  /* 0x0000000305047227 */ /* 0x000fc800078e0004 */
[----:B------:R-:W-:Y:S02]  /*0680*/  IMAD.MOV R3, RZ, RZ, -R0 ;  /* 0x000000ffff037224 */ /* 0x000fe400078e0a00 */
[----:B------:R-:W-:-:S04]  /*0690*/  IMAD.HI.U32 R0, R4, R7, RZ ;  /* 0x0000000704007227 */ /* 0x000fc800078e00ff */
[----:B------:R-:W-:Y:S01]  /*06a0*/  IMAD R3, R0, R3, R7 ;  /* 0x0000000300037224 */ /* 0x000fe200078e0207 */
[----:B------:R-:W-:Y:S01]  /*06b0*/  ULDC.64 UR4, c[0x0][0x118] ;  /* 0x0000460000047ab9 */ /* 0x000fe20000000a00 */
[----:B------:R-:W-:-:S03]  /*06c0*/  CS2R R6, SRZ ;  /* 0x0000000000067805 */ /* 0x000fc6000001ff00 */
[----:B------:R-:W-:-:S13]  /*06d0*/  ISETP.GT.U32.AND P1, PT, R8, R3, PT ;  /* 0x000000030800720c */ /* 0x000fda0003f24070 */
[----:B------:R-:W-:Y:S01]  /*06e0*/  @!P1 IMAD.IADD R3, R3, 0x1, -R8 ;  /* 0x0000000103039824 */ /* 0x000fe200078e0a08 */
[----:B------:R-:W-:Y:S02]  /*06f0*/  @!P1 IADD3 R0, R0, 0x1, RZ ;  /* 0x0000000100009810 */ /* 0x000fe40007ffe0ff */
[----:B------:R-:W-:Y:S02]  /*0700*/  ISETP.NE.AND P1, PT, R10, RZ, PT ;  /* 0x000000ff0a00720c */ /* 0x000fe40003f25270 */
[----:B------:R-:W-:Y:S02]  /*0710*/  ISETP.GE.U32.AND P0, PT, R3, R8, PT ;  /* 0x000000080300720c */ /* 0x000fe40003f06070 */
[----:B------:R-:W-:-:S04]  /*0720*/  LOP3.LUT R3, R9, R10, RZ, 0x3c, !PT ;  /* 0x0000000a09037212 */ /* 0x000fc800078e3cff */
[----:B------:R-:W-:Y:S01]  /*0730*/  ISETP.GE.AND P2, PT, R3, RZ, PT ;  /* 0x000000ff0300720c */ /* 0x000fe20003f46270 */
[----:B------:R-:W-:-:S05]  /*0740*/  IMAD.MOV.U32 R3, RZ, RZ, c[0x0][0x180] ;  /* 0x00006000ff037624 */ /* 0x000fca00078e00ff */
[----:B------:R-:W-:Y:S02]  /*0750*/  IADD3 R3, R3, 0x7f, RZ ;  /* 0x0000007f03037810 */ /* 0x000fe40007ffe0ff */
[----:B------:R-:W-:Y:S02]  /*0760*/  @P0 IADD3 R0, R0, 0x1, RZ ;  /* 0x0000000100000810 */ /* 0x000fe40007ffe0ff */
[----:B------:R-:W-:-:S03]  /*0770*/  ISETP.GE.AND P0, PT, R3, 0x80, PT ;  /* 0x000000800300780c */ /* 0x000fc60003f06270 */
[----:B------:R-:W-:Y:S01]  /*0780*/  @!P2 IMAD.MOV R0, RZ, RZ, -R0 ;  /* 0x000000ffff00a224 */ /* 0x000fe200078e0a00 */
[----:B------:R-:W-:-:S05]  /*0790*/  @!P1 LOP3.LUT R0, RZ, R10, RZ, 0x33, !PT ;  /* 0x0000000aff009212 */ /* 0x000fca00078e33ff */
[----:B------:R-:W-:-:S04]  /*07a0*/  IMAD.MOV R5, RZ, RZ, -R0 ;  /* 0x000000ffff057224 */ /* 0x000fc800078e0a00 */
[----:B------:R-:W-:Y:S02]  /*07b0*/  IMAD R5, R10, R5, R9 ;  /* 0x000000050a057224 */ /* 0x000fe400078e0209 */
[----:B------:R-:W-:Y:S01]  /*07c0*/  CS2R R8, SRZ ;  /* 0x0000000000087805 */ /* 0x000fe2000001ff00 */
[----:B------:R-:W-:Y:S01]  /*07d0*/  CS2R R10, SRZ ;  /* 0x00000000000a7805 */ /* 0x000fe2000001ff00 */
[----:B------:R-:W-:Y:S02]  /*07e0*/  IMAD.IADD R2, R2, 0x1, R5 ;  /* 0x0000000102027824 */ /* 0x000fe400078e0205 */
[----:B------:R-:W-:-:S05]  /*07f0*/  CS2R R4, SRZ ;  /* 0x0000000000047805 */ /* 0x000fca000001ff00 */
[----:B------:R0:W-:Y:S04]  /*0800*/  STL [R1+0x20f0], R4 ;  /* 0x0020f00401007387 */ /* 0x0001e80000100800 */
[----:B------:R-:W-:Y:S04]  /*0810*/  STL [R1+0x20f4], R5 ;  /* 0x0020f40501007387 */ /* 0x000fe80000100800 */
[----:B------:R-:W-:Y:S01]  /*0820*/  STL [R1+0x180], RZ ;  /* 0x000180ff01007387 */ /* 0x000fe20000100800 */
[----:B0-----:R-:W-:-:S03]  /*0830*/  IMAD.SHL.U32 R4, R0, 0x40, RZ ;  /* 0x0000004000047824 */ /* 0x001fc600078e00ff */
[----:B------:R-:W-:Y:S02]  /*0840*/  STL [R1+0x184], RZ ;  /* 0x000184ff01007387 */ /* 0x000fe40000100800 */
[C---:B------:R-:W-:Y:S02]  /*0850*/  IADD3 R28, R4.reuse, 0x1, RZ ;  /* 0x00000001041c7810 */ /* 0x040fe40007ffe0ff */
[----:B------:R-:W-:Y:S01]  /*0860*/  STL [R1+0x188], RZ ;  /* 0x000188ff01007387 */ /* 0x000fe20000100800 */
[C---:B------:R-:W-:Y:S02]  /*0870*/  IADD3 R3, R4.reuse, 0x2, RZ ;  /* 0x0000000204037810 */ /* 0x040fe40007ffe0ff */
[C---:B------:R-:W-:Y:S01]  /*0880*/  IADD3 R0, R4.reuse, 0x3, RZ ;  /* 0x0000000304007810 */ /* 0x040fe20007ffe0ff */
[----:B------:R-:W-:Y:S01]  /*0890*/  STL [R1+0x18c], RZ ;  /* 0x00018cff01007387 */ /* 0x000fe20000100800 */
[----:B------:R-:W-:-:S03]  /*08a0*/  IADD3 R29, R4, 0x38, RZ ;  /* 0x00000038041d7810 */ /* 0x000fc60007ffe0ff */
[----:B------:R-:W-:Y:S04]  /*08b0*/  STL [R1+0x170], RZ ;  /* 0x000170ff01007387 */ /* 0x000fe80000100800 */
        /* <DEDUP_REMOVED lines=59> */
[----:B------:R-:W-:Y:S04]  /*0c70*/  STL [R1+0xbd8], R4 ;  /* 0x000bd80401007387 */ /* 0x000fe80000100800 */
[----:B------:R0:W-:Y:S04]  /*0c80*/  STL [R1+0x1ff8], R28 ;  /* 0x001ff81c01007387 */ /* 0x0001e80000100800 */
[----:B------:R1:W-:Y:S04]  /*0c90*/  STL [R1+0x1ff4], R3 ;  /* 0x001ff40301007387 */ /* 0x0003e80000100800 */
[----:B------:R2:W-:Y:S01]  /*0ca0*/  STL [R1+0x1ffc], R0 ;  /* 0x001ffc0001007387 */ /* 0x0005e20000100800 */
[----:B0-----:R-:W-:-:S03]  /*0cb0*/  IADD3 R28, R4, 0x4, RZ ;  /* 0x00000004041c7810 */ /* 0x001fc60007ffe0ff */
[----:B------:R-:W0:Y:S01]  /*0cc0*/  S2R R5, SR_TID.X ;  /* 0x0000000000057919 */ /* 0x000e220000002100 */
[----:B-1----:R-:W-:-:S03]  /*0cd0*/  IADD3 R3, R4, 0x5, RZ ;  /* 0x0000000504037810 */ /* 0x002fc60007ffe0ff */
[----:B------:R1:W-:Y:S01]  /*0ce0*/  STL [R1+0x2000], R28 ;  /* 0x0020001c01007387 */ /* 0x0003e20000100800 */
[----:B--2---:R-:W-:-:S03]  /*0cf0*/  IADD3 R0, R4, 0x6, RZ ;  /* 0x0000000604007810 */ /* 0x004fc60007ffe0ff */
[----:B------:R2:W-:Y:S04]  /*0d00*/  STL [R1+0x2004], R3 ;  /* 0x0020040301007387 */ /* 0x0005e80000100800 */
[----:B------:R3:W-:Y:S01]  /*0d10*/  STL [R1+0x2008], R0 ;  /* 0x0020080001007387 */ /* 0x0007e20000100800 */
[C---:B-1----:R-:W-:Y:S02]  /*0d20*/  IADD3 R28, R4.reuse, 0x7, RZ ;  /* 0x00000007041c7810 */ /* 0x042fe40007ffe0ff */
[----:B--2---:R-:W-:-:S03]  /*0d30*/  IADD3 R3, R4, 0x8, RZ ;  /* 0x0000000804037810 */ /* 0x004fc60007ffe0ff */
[----:B------:R1:W-:Y:S01]  /*0d40*/  STL [R1+0x200c], R28 ;  /* 0x00200c1c01007387 */ /* 0x0003e20000100800 */
[----:B---3--:R-:W-:-:S03]  /*0d50*/  IADD3 R0, R4, 0x9, RZ ;  /* 0x0000000904007810 */ /* 0x008fc60007ffe0ff */
        /* <DEDUP_REMOVED lines=94> */
[----:B------:R-:W-:Y:S01]  /*1340*/  STL [R1+0x20cc], R28 ;  /* 0x0020cc1c01007387 */ /* 0x000fe20000100800 */
[----:B---3--:R-:W-:-:S03]  /*1350*/  IADD3 R0, R4, 0x3a, RZ ;  /* 0x0000003a04007810 */ /* 0x008fc60007ffe0ff */
[----:B------:R0:W-:Y:S04]  /*1360*/  STL [R1+0x20d4], R3 ;  /* 0x0020d40301007387 */ /* 0x0001e80000100800 */
[----:B------:R-:W-:Y:S04]  /*1370*/  STL [R1+0x20d0], R29 ;  /* 0x0020d01d01007387 */ /* 0x000fe80000100800 */
[----:B------:R1:W-:Y:S01]  /*1380*/  STL [R1+0x20dc], R0 ;  /* 0x0020dc0001007387 */ /* 0x0003e20000100800 */
[----:B0-----:R-:W-:Y:S02]  /*1390*/  LOP3.LUT R3, R5, 0x3f, RZ, 0xc0, !PT ;  /* 0x0000003f05037812 */ /* 0x001fe400078ec0ff */
[----:B------:R-:W-:-:S02]  /*13a0*/  IADD3 R5, R4, 0x3d, RZ ;  /* 0x0000003d04057810 */ /* 0x000fc40007ffe0ff */
[----:B-1----:R-:W-:-:S05]  /*13b0*/  IADD3 R0, R4, 0x3b, RZ ;  /* 0x0000003b04007810 */ /* 0x002fca0007ffe0ff */
[----:B------:R0:W-:Y:S02]  /*13c0*/  STL [R1+0x20d8], R0 ;  /* 0x0020d80001007387 */ /* 0x0001e40000100800 */
[----:B0-----:R-:W-:-:S05]  /*13d0*/  IADD3 R0, R4, 0x3c, RZ ;  /* 0x0000003c04007810 */ /* 0x001fca0007ffe0ff */
[----:B------:R0:W-:Y:S04]  /*13e0*/  STL [R1+0x20e4], R0 ;  /* 0x0020e40001007387 */ /* 0x0001e80000100800 */
[----:B------:R1:W-:Y:S01]  /*13f0*/  STL [R1+0x20e0], R5 ;  /* 0x0020e00501007387 */ /* 0x0003e20000100800 */
[----:B0-----:R-:W-:Y:S01]  /*1400*/  IMAD.SHL.U32 R0, R2, 0x100, RZ ;  /* 0x0000010002007824 */ /* 0x001fe200078e00ff */
[----:B------:R-:W-:Y:S02]  /*1410*/  PRMT R2, R3, 0x6540, R2 ;  /* 0x0000654003027816 */ /* 0x000fe40000000002 */
[C---:B-1----:R-:W-:Y:S02]  /*1420*/  IADD3 R5, R4.reuse, 0x3e, RZ ;  /* 0x0000003e04057810 */ /* 0x042fe40007ffe0ff */
[----:B------:R-:W-:-:S02]  /*1430*/  IADD3 R4, R4, 0x3f, RZ ;  /* 0x0000003f04047810 */ /* 0x000fc40007ffe0ff */
[----:B------:R-:W-:Y:S01]  /*1440*/  LOP3.LUT R0, R0, 0x40, R3, 0xfe, !PT ;  /* 0x0000004000007812 */ /* 0x000fe200078efe03 */
[----:B------:R0:W-:Y:S04]  /*1450*/  STL [R1+0x20e8], R5 ;  /* 0x0020e80501007387 */ /* 0x0001e80000100800 */
[----:B0-----:R0:W5:Y:S04]  /*1460*/  LDL.LU R5, [R1+0x20f4] ;  /* 0x0020f40001057983 */ /* 0x0011680000300800 */
[----:B------:R1:W-:Y:S04]  /*1470*/  STL [R1+0x20ec], R4 ;  /* 0x0020ec0401007387 */ /* 0x0003e80000100800 */
[----:B-1----:R0:W5:Y:S01]  /*1480*/  LDL.LU R4, [R1+0x20f0] ;  /* 0x0020f00001047983 */ /* 0x0021620000300800 */
[----:B------:R-:W-:-:S03]  /*1490*/  IMAD.MOV.U32 R3, RZ, RZ, c[0x0][0x180] ;  /* 0x00006000ff037624 */ /* 0x000fc600078e00ff */
[----:B------:R-:W-:Y:S02]  /*14a0*/  STL [R1+0xbdc], R2 ;  /* 0x000bdc0201007387 */ /* 0x000fe40000100800 */
[----:B------:R-:W-:Y:S02]  /*14b0*/  IADD3 R3, R3, 0x7f, RZ ;  /* 0x0000007f03037810 */ /* 0x000fe40007ffe0ff */
[----:B------:R1:W-:Y:S02]  /*14c0*/  STL [R1+0xbe0], R0 ;  /* 0x000be00001007387 */ /* 0x0003e40000100800 */
[----:B-1----:R-:W-:-:S05]  /*14d0*/  LOP3.LUT R0, R2, 0x80, RZ, 0xfc, !PT ;  /* 0x0000008002007812 */ /* 0x002fca00078efcff */
[----:B------:R1:W-:Y:S02]  /*14e0*/  STL [R1+0xbe8], R0 ;  /* 0x000be80001007387 */ /* 0x0003e40000100800 */
[----:B-1----:R-:W-:-:S05]  /*14f0*/  LOP3.LUT R0, R2, 0xc0, RZ, 0xfc, !PT ;  /* 0x000000c002007812 */ /* 0x002fca00078efcff */
[----:B------:R0:W-:Y:S01]  /*1500*/  STL [R1+0xbe4], R0 ;  /* 0x000be40001007387 */ /* 0x0001e20000100800 */
[----:B------:R-:W-:Y:S05]  /*1510*/  @!P0 BRA `(.L_x_0) ;  /* 0x0005e62000008947 */ /* 0x000fea0003800000 */
[----:B------:R-:W2:Y:S01]  /*1520*/  LDL R17, [R1+0x20e0] ;  /* 0x0020e00001117983 */ /* 0x000ea20000100800 */
[----:B------:R-:W-:-:S03]  /*1530*/  IMAD.MOV.U32 R16, RZ, RZ, R2 ;  /* 0x000000ffff107224 */ /* 0x000fc600078e0002 */
[----:B------:R-:W3:Y:S04]  /*1540*/  LDL R21, [R1+0x20e4] ;  /* 0x0020e40001157983 */ /* 0x000ee80000100800 */
[----:B------:R-:W4:Y:S04]  /*1550*/  LDL R10, [R1+0xbe0] ;  /* 0x000be000010a7983 */ /* 0x000f280000100800 */
        /* <DEDUP_REMOVED lines=8> */
[----:B------:R-:W4:Y:S01]  /*15e0*/  LDL R27, [R1+0x20c4] ;  /* 0x0020c400011b7983 */ /* 0x000f220000100800 */
[----:B0-----:R-:W-:-:S03]  /*15f0*/  IABS R0, c[0x0][0x178] ;  /* 0x00005e0000007a13 */ /* 0x001fc60000000000 */
[----:B------:R-:W4:Y:S02]  /*1600*/  LDL R22, [R1+0x20c0] ;  /* 0x0020c00001167983 */ /* 0x000f240000100800 */
[----:B------:R-:W-:Y:S02]  /*1610*/  IMAD.MOV.U32 R11, RZ, RZ, R0 ;  /* 0x000000ffff0b7224 */ /* 0x000fe400078e0000 */
[----:B------:R-:W4:Y:S02]  /*1620*/  LDL R23, [R1+0x20bc] ;  /* 0x0020bc0001177983 */ /* 0x000f240000100800 */
[----:B------:R-:W0:Y:S01]  /*1630*/  I2F.RP R2, R11 ;  /* 0x0000000b00027306 */ /* 0x000e220000209400 */
[----:B------:R-:W-:Y:S01]  /*1640*/  IMAD.MOV.U32 R26, RZ, RZ, R29 ;  /* 0x000000ffff1a7224 */ /* 0x000fe200078e001d */
[----:B------:R-:W-:Y:S01]  /*1650*/  IABS R29, c[0x0][0x17c] ;  /* 0x00005f00001d7a13 */ /* 0x000fe20000000000 */
[----:B------:R-:W4:Y:S05]  /*1660*/  LDL R25, [R1+0x20b8] ;  /* 0x0020b80001197983 */ /* 0x000f2a0000100800 */
[----:B------:R-:W1:Y:S08]  /*1670*/  I2F.RP R0, R29 ;  /* 0x0000001d00007306 */ /* 0x000e700000209400 */
[----:B0-----:R-:W0:Y:S01]  /*1680*/  MUFU.RCP R2, R2 ;  /* 0x0000000200027308 */ /* 0x001e220000001000 */
[----:B------:R-:W0:Y:S07]  /*1690*/  S2R R9, SR_TID.X ;  /* 0x0000000000097919 */ /* 0x000e2e0000002100 */
[----:B-1----:R-:W1:Y:S01]  /*16a0*/  MUFU.RCP R0, R0 ;  /* 0x0000000000007308 */ /* 0x002e620000001000 */
[----:B0-----:R-:W-:-:S07]  /*16b0*/  IADD3 R2, R2, 0xffffffe, RZ ;  /* 0x0ffffffe02027810 */ /* 0x001fce0007ffe0ff */
[----:B------:R-:W0:Y:S01]  /*16c0*/  F2I.FTZ.U32.TRUNC.NTZ R7, R2 ;  /* 0x0000000200077305 */ /* 0x000e22000021f000 */
[----:B-1----:R-:W-:-:S07]  /*16d0*/  IADD3 R0, R0, 0xffffffe, RZ ;  /* 0x0ffffffe00007810 */ /* 0x002fce0007ffe0ff */
[----:B-----5:R0:W1:Y:S01]  /*16e0*/  F2I.FTZ.U32.TRUNC.NTZ R5, R0 ;  /* 0x0000000000057305 */ /* 0x020062000021f000 */
[----:B------:R-:W-:Y:S02]  /*16f0*/  IMAD.MOV.U32 R6, RZ, RZ, RZ ;  /* 0x000000ffff067224 */ /* 0x000fe400078e00ff */
[----:B------:R-:W-:Y:S02]  /*1700*/  IMAD.SHL.U32 R8, R9, 0x2, RZ ;  /* 0x0000000209087824 */ /* 0x000fe400078e00ff */
[----:B0-----:R-:W-:-:S04]  /*1710*/  IMAD.MOV R0, RZ, RZ, -R7 ;  /* 0x000000ffff007224 */ /* 0x001fc800078e0a07 */
[----:B------:R-:W-:Y:S01]  /*1720*/  IMAD R2, R0, R11, RZ ;  /* 0x0000000b00027224 */ /* 0x000fe200078e02ff */
[----:B------:R-:W-:Y:S02]  /*1730*/  IABS R0, R16 ;  /* 0x0000001000007213 */ /* 0x000fe40000000000 */
[----:B------:R-:W-:Y:S01]  /*1740*/  LOP3.LUT R4, R9, 0x7, RZ, 0xc0, !PT ;  /* 0x0000000709047812 */ /* 0x000fe200078ec0ff */
[----:B------:R-:W-:Y:S01]  /*1750*/  IMAD.HI.U32 R6, R7, R2, R6 ;  /* 0x0000000207067227 */ /* 0x000fe200078e0006 */
[----:B------:R-:W-:Y:S02]  /*1760*/  LOP3.LUT R7, R8, 0x10, RZ, 0xc0, !PT ;  /* 0x0000001008077812 */ /* 0x000fe400078ec0ff */
[----:B------:R-:W-:Y:S01]  /*1770*/  SHF.R.S32.HI R8, RZ, 0x1f, R3 ;  /* 0x0000001fff087819 */ /* 0x000fe20000011403 */
[----:B------:R-:W-:Y:S01]  /*1780*/  IMAD R4, R4, 0x210, RZ ;  /* 0x0000021004047824 */ /* 0x000fe200078e02ff */
[----:B------:R-:W-:Y:S01]  /*1790*/  LOP3.LUT R7, R7, 0x20, R9, 0xf8, !PT ;  /* 0x0000002007077812 */ /* 0x000fe200078ef809 */
[----:B------:R-:W-:Y:S01]  /*17a0*/  IMAD.HI.U32 R2, R6, R0, RZ ;  /* 0x0000000006027227 */ /* 0x000fe200078e00ff */
[----:B------:R-:W-:-:S02]  /*17b0*/  LEA.HI R8, R8, R3, RZ, 0x7 ;  /* 0x0000000308087211 */ /* 0x000fc400078f38ff */
[----:B------:R-:W-:Y:S01]  /*17c0*/  LOP3.LUT R3, R4, R7, RZ, 0x3c, !PT ;  /* 0x0000000704037212 */ /* 0x000fe200078e3cff */
[----:B------:R-:W-:Y:S02]  /*17d0*/  IMAD.MOV R2, RZ, RZ, -R2 ;  /* 0x000000ffff027224 */ /* 0x000fe400078e0a02 */
[----:B------:R-:W-:Y:S02]  /*17e0*/  IMAD.MOV.U32 R4, RZ, RZ, RZ ;  /* 0x000000ffff047224 */ /* 0x000fe400078e00ff */
[----:B------:R-:W-:Y:S01]  /*17f0*/  IMAD R0, R11, R2, R0 ;  /* 0x000000020b007224 */ /* 0x000fe200078e0200 */
[----:B------:R-:W-:Y:S04]  /*1800*/  STL [R1+0x3a8], R8 ;  /* 0x0003a80801007387 */ /* 0x000fe80000100800 */
[----:B------:R0:W-:Y:S04]  /*1810*/  STL [R1+0xac], R3 ;  /* 0x0000ac0301007387 */ /* 0x0001e80000100800 */
[----:B------:R0:W-:Y:S01]  /*1820*/  STL [R1+0x8c], R0 ;  /* 0x00008c0001007387 */ /* 0x0001e20000100800 */
[----:B--2---:R-:W-:-:S02]  /*1830*/  IMAD.MOV.U32 R16, RZ, RZ, R17 ;  /* 0x000000ffff107224 */ /* 0x004fc400078e0011 */
[----:B---3--:R-:W-:Y:S02]  /*1840*/  IMAD.MOV.U32 R17, RZ, RZ, R21 ;  /* 0x000000ffff117224 */ /* 0x008fe400078e0015 */
[----:B------:R-:W-:Y:S02]  /*1850*/  IMAD.MOV.U32 R21, RZ, RZ, R28 ;  /* 0x000000ffff157224 */ /* 0x000fe400078e001c */
[----:B-1----:R-:W-:Y:S01]  /*1860*/  IMAD.MOV R28, RZ, RZ, -R5 ;  /* 0x000000ffff1c7224 */ /* 0x002fe200078e0a05 */
[----:B----4-:R-:W-:-:S03]  /*1870*/  IABS R9, R10 ;  /* 0x0000000a00097213 */ /* 0x010fc60000000000 */
[----:B------:R-:W-:Y:S01]  /*1880*/  IMAD R28, R28, R29, RZ ;  /* 0x0000001d1c1c7224 */ /* 0x000fe200078e02ff */
[----:B------:R-:W-:-:S03]  /*1890*/  IABS R7, R12 ;  /* 0x0000000c00077213 */ /* 0x000fc60000000000 */
[----:B------:R-:W-:Y:S01]  /*18a0*/  IMAD.HI.U32 R28, R5, R28, R4 ;  /* 0x0000001c051c7227 */ /* 0x000fe200078e0004 */
[----:B------:R-:W-:Y:S02]  /*18b0*/  IABS R5, R13 ;  /* 0x0000000d00057213 */ /* 0x000fe40000000000 */
[----:B0-----:R-:W-:Y:S01]  /*18c0*/  IABS R3, R14 ;  /* 0x0000000e00037213 */ /* 0x001fe20000000000 */
[----:B------:R-:W-:Y:S01]  /*18d0*/  IMAD.HI.U32 R10, R6, R9, RZ ;  /* 0x00000009060a7227 */ /* 0x000fe200078e00ff */
[----:B------:R-:W-:-:S03]  /*18e0*/  IABS R0, R15 ;  /* 0x0000000f00007213 */ /* 0x000fc60000000000 */
[----:B------:R-:W-:-:S04]  /*18f0*/  IMAD.HI.U32 R8, R6, R7, RZ ;  /* 0x0000000706087227 */ /* 0x000fc800078e00ff */
[----:B------:R-:W-:-:S04]  /*1900*/  IMAD.HI.U32 R6, R6, R5, RZ ;  /* 0x0000000506067227 */ /* 0x000fc800078e00ff */
[----:B------:R-:W-:-:S04]  /*1910*/  IMAD.HI.U32 R4, R28, R3, RZ ;  /* 0x000000031c047227 */ /* 0x000fc800078e00ff */
[----:B------:R-:W-:Y:S02]  /*1920*/  IMAD.MOV R10, RZ, RZ, -R10 ;  /* 0x000000ffff0a7224 */ /* 0x000fe400078e0a0a */
[----:B------:R-:W-:-:S04]  /*1930*/  IMAD.HI.U32 R2, R28, R0, RZ ;  /* 0x000000001c027227 */ /* 0x000fc800078e00ff */
[----:B------:R-:W-:Y:S02]  /*1940*/  IMAD.MOV R8, RZ, RZ, -R8 ;  /* 0x000000ffff087224 */ /* 0x000fe400078e0a08 */
[----:B------:R-:W-:Y:S02]  /*1950*/  IMAD.MOV R6, RZ, RZ, -R6 ;  /* 0x000000ffff067224 */ /* 0x000fe400078e0a06 */
[----:B------:R-:W-:Y:S02]  /*1960*/  IMAD.MOV R4, RZ, RZ, -R4 ;  /* 0x000000ffff047224 */ /* 0x000fe400078e0a04 */
[C---:B------:R-:W-:Y:S02]  /*1970*/  IMAD R9, R11.reuse, R10, R9 ;  /* 0x0000000a0b097224 */ /* 0x040fe400078e0209 */
[----:B------:R-:W-:Y:S02]  /*1980*/  IMAD.MOV R2, RZ, RZ, -R2 ;  /* 0x000000ffff027224 */ /* 0x000fe400078e0a02 */
[----:B------:R-:W-:-:S02]  /*1990*/  IMAD R7, R11, R8, R7 ;  /* 0x000000080b077224 */ /* 0x000fc400078e0207 */
[----:B------:R-:W-:Y:S02]  /*19a0*/  IMAD R5, R11, R6, R5 ;  /* 0x000000060b057224 */ /* 0x000fe400078e0205 */
[C---:B------:R-:W-:Y:S01]  /*19b0*/  IMAD R3, R29.reuse, R4, R3 ;  /* 0x000000041d037224 */ /* 0x040fe200078e0203 */
[----:B------:R0:W-:Y:S01]  /*19c0*/  STL [R1+0x88], R9 ;  /* 0x0000880901007387 */ /* 0x0001e20000100800 */
[----:B------:R-:W-:-:S03]  /*19d0*/  IMAD R0, R29, R2, R0 ;  /* 0x000000021d007224 */ /* 0x000fc600078e0200 */
[----:B------:R1:W-:Y:S04]  /*19e0*/  STL [R1+0x84], R7 ;  /* 0x0000840701007387 */ /* 0x0003e80000100800 */
[----:B------:R2:W-:Y:S01]  /*19f0*/  STL [R1+0x80], R5 ;  /* 0x0000800501007387 */ /* 0x0005e20000100800 */
[----:B0-----:R-:W-:-:S03]  /*1a00*/  IABS R9, R16 ;  /* 0x0000001000097213 */ /* 0x001fc60000000000 */
[----:B------:R0:W-:Y:S01]  /*1a10*/  STL [R1+0x7c], R3 ;  /* 0x00007c0301007387 */ /* 0x0001e20000100800 */
[----:B-1----:R-:W-:Y:S01]  /*1a20*/  IABS R7, R17 ;  /* 0x0000001100077213 */ /* 0x002fe20000000000 */
[C---:B------:R-:W-:Y:S02]  /*1a30*/  IMAD.HI.U32 R10, R28.reuse, R9, RZ ;  /* 0x000000091c0a7227 */ /* 0x040fe400078e00ff */
[----:B------:R1:W-:Y:S01]  /*1a40*/  STL [R1+0x78], R0 ;  /* 0x0000780001007387 */ /* 0x0003e20000100800 */
[----:B--2---:R-:W-:Y:S01]  /*1a50*/  IABS R5, R18 ;  /* 0x0000001200057213 */ /* 0x004fe20000000000 */
[----:B------:R-:W-:Y:S01]  /*1a60*/  IMAD.HI.U32 R8, R28, R7, RZ ;  /* 0x000000071c087227 */ /* 0x000fe200078e00ff */
[----:B0-----:R-:W-:-:S03]  /*1a70*/  IABS R3, R19 ;  /* 0x0000001300037213 */ /* 0x001fc60000000000 */
[----:B------:R-:W-:Y:S01]  /*1a80*/  IMAD.HI.U32 R6, R28, R5, RZ ;  /* 0x000000051c067227 */ /* 0x000fe200078e00ff */
[----:B-1----:R-:W-:-:S03]  /*1a90*/  IABS R0, R20 ;  /* 0x0000001400007213 */ /* 0x002fc60000000000 */
        /* <DEDUP_REMOVED lines=9> */
[C---:B------:R-:W-:Y:S02]  /*1b30*/  IMAD R5, R29.reuse, R6, R5 ;  /* 0x000000061d057224 */ /* 0x040fe400078e0205 */
[C---:B------:R-:W-:Y:S01]  /*1b40*/  IMAD R3, R29.reuse, R4, R3 ;  /* 0x000000041d037224 */ /* 0x040fe200078e0203 */
[----:B------:R0:W-:Y:S01]  /*1b50*/  STL [R1+0x74], R9 ;  /* 0x0000740901007387 */ /* 0x0001e20000100800 */
[----:B------:R-:W-:-:S03]  /*1b60*/  IMAD R0, R29, R2, R0 ;  /* 0x000000021d007224 */ /* 0x000fc600078e0200 */
[----:B------:R-:W-:Y:S04]  /*1b70*/  STL [R1+0x70], R7 ;  /* 0x0000700701007387 */ /* 0x000fe80000100800 */
[----:B------:R1:W-:Y:S01]  /*1b80*/  STL [R1+0x6c], R5 ;  /* 0x00006c0501007387 */ /* 0x0003e20000100800 */
[----:B0-----:R-:W-:-:S03]  /*1b90*/  IABS R9, R26 ;  /* 0x0000001a00097213 */ /* 0x001fc60000000000 */
[----:B------:R0:W-:Y:S04]  /*1ba0*/  STL [R1+0x68], R3 ;  /* 0x0000680301007387 */ /* 0x0001e80000100800 */
[----:B------:R-:W2:Y:S01]  /*1bb0*/  LDL R26, [R1+0x20b4] ;  /* 0x0020b400011a7983 */ /* 0x000ea20000100800 */
[----:B-1----:R-:W-:-:S03]  /*1bc0*/  IABS R5, R24 ;  /* 0x0000001800057213 */ /* 0x002fc60000000000 */
[----:B------:R1:W-:Y:S04]  /*1bd0*/  STL [R1+0x64], R0 ;  /* 0x0000640001007387 */ /* 0x0003e80000100800 */
[----:B------:R-:W3:Y:S01]  /*1be0*/  LDL R24, [R1+0x20b0] ;  /* 0x0020b00001187983 */ /* 0x000ee20000100800 */
[----:B0-----:R-:W-:-:S03]  /*1bf0*/  IABS R3, R27 ;  /* 0x0000001b00037213 */ /* 0x001fc60000000000 */
[----:B------:R-:W4:Y:S01]  /*1c00*/  LDL R27, [R1+0x20ac] ;  /* 0x0020ac00011b7983 */ /* 0x000f220000100800 */
[----:B------:R-:W-:Y:S01]  /*1c10*/  IABS R7, R21 ;  /* 0x0000001500077213 */ /* 0x000fe20000000000 */
[----:B------:R-:W-:Y:S01]  /*1c20*/  IMAD.HI.U32 R10, R28, R9, RZ ;  /* 0x000000091c0a7227 */ /* 0x000fe200078e00ff */
[----:B-1----:R-:W-:-:S03]  /*1c30*/  IABS R0, R22 ;  /* 0x0000001600007213 */ /* 0x002fc60000000000 */
[----:B------:R-:W-:-:S04]  /*1c40*/  IMAD.HI.U32 R8, R28, R7, RZ ;  /* 0x000000071c087227 */ /* 0x000fc800078e00ff */
[----:B------:R-:W-:-:S04]  /*1c50*/  IMAD.HI.U32 R6, R28, R5, RZ ;  /* 0x000000051c067227 */ /* 0x000fc800078e00ff */
[----:B------:R-:W-:-:S04]  /*1c60*/  IMAD.HI.U32 R4, R28, R3, RZ ;  /* 0x000000031c047227 */ /* 0x000fc800078e00ff */
[----:B------:R-:W-:-:S04]  /*1c70*/  IMAD.HI.U32 R2, R28, R0, RZ ;  /* 0x000000001c027227 */ /* 0x000fc800078e00ff */
[----:B------:R-:W-:Y:S02]  /*1c80*/  IMAD.MOV R10, RZ, RZ, -R10 ;  /* 0x000000ffff0a7224 */ /* 0x000fe400078e0a0a */
[----:B------:R-:W-:Y:S02]  /*1c90*/  IMAD.MOV R8, RZ, RZ, -R8 ;  /* 0x000000ffff087224 */ /* 0x000fe400078e0a08 */
[----:B------:R-:W-:Y:S02]  /*1ca0*/  IMAD.MOV R6, RZ, RZ, -R6 ;  /* 0x000000ffff067224 */ /* 0x000fe400078e0a06 */
[----:B------:R-:W-:Y:S02]  /*1cb0*/  IMAD.MOV R4, RZ, RZ, -R4 ;  /* 0x000000ffff047224 */ /* 0x000fe400078e0a04 */
[----:B------:R-:W-:Y:S02]  /*1cc0*/  IMAD.MOV R2, RZ, RZ, -R2 ;  /* 0x000000ffff027224 */ /* 0x000fe400078e0a02 */
[----:B------:R-:W-:-:S02]  /*1cd0*/  IMAD R9, R29, R10, R9 ;  /* 0x0000000a1d097224 */ /* 0x000fc400078e0209 */
[C---:B------:R-:W-:Y:S02]  /*1ce0*/  IMAD R7, R29.reuse, R8, R7 ;  /* 0x000000081d077224 */ /* 0x040fe400078e0207 */
[C---:B------:R-:W-:Y:S02]  /*1cf0*/  IMAD R5, R29.reuse, R6, R5 ;  /* 0x000000061d057224 */ /* 0x040fe400078e0205 */
[C---:B------:R-:W-:Y:S01]  /*1d00*/  IMAD R3, R29.reuse, R4, R3 ;  /* 0x000000041d037224 */ /* 0x040fe200078e0203 */
[----:B------:R0:W-:Y:S01]  /*1d10*/  STL [R1+0x60], R9 ;  /* 0x0000600901007387 */ /* 0x0001e20000100800 */
[----:B------:R-:W-:-:S03]  /*1d20*/  IMAD R0, R29, R2, R0 ;  /* 0x000000021d007224 */ /* 0x000fc600078e0200 */
[----:B------:R1:W-:Y:S04]  /*1d30*/  STL [R1+0x5c], R7 ;  /* 0x00005c0701007387 */ /* 0x0003e80000100800 */
[----:B------:R2:W-:Y:S01]  /*1d40*/  STL [R1+0x58], R5 ;  /* 0x0000580501007387 */ /* 0x0005e20000100800 */
[----:B0-----:R-:W-:-:S03]  /*1d50*/  IABS R9, R23 ;  /* 0x0000001700097213 */ /* 0x001fc60000000000 */
[----:B------:R3:W-:Y:S01]  /*1d60*/  STL [R1+0x54], R3 ;  /* 0x0000540301007387 */ /* 0x0007e20000100800 */
[----:B-1----:R-:W-:-:S03]  /*1d70*/  IABS R7, R25 ;  /* 0x0000001900077213 */ /* 0x002fc60000000000 */
[----:B------:R4:W-:Y:S04]  /*1d80*/  STL [R1+0x50], R0 ;  /* 0x0000500001007387 */ /* 0x0009e80000100800 */
[----:B------:R-:W4:Y:S01]  /*1d90*/  LDL R20, [R1+0x20a8] ;  /* 0x0020a80001147983 */ /* 0x000f220000100800 */
[----:B------:R-:W-:-:S03]  /*1da0*/  IMAD.HI.U32 R10, R28, R9, RZ ;  /* 0x000000091c0a7227 */ /* 0x000fc600078e00ff */
[----:B------:R-:W4:Y:S01]  /*1db0*/  LDL R25, [R1+0x20a4] ;  /* 0x0020a40001197983 */ /* 0x000f220000100800 */
[----:B------:R-:W-:-:S03]  /*1dc0*/  IMAD.HI.U32 R8, R28, R7, RZ ;  /* 0x000000071c087227 */ /* 0x000fc600078e00ff */
[----:B------:R-:W4:Y:S04]  /*1dd0*/  LDL R21, [R1+0x20a0] ;  /* 0x0020a00001157983 */ /* 0x000f280000100800 */
[----:B------:R-:W4:Y:S01]  /*1de0*/  LDL R22, [R1+0x2098] ;  /* 0x0020980001167983 */ /* 0x000f220000100800 */
[----:B------:R-:W-:Y:S02]  /*1df0*/  IMAD.MOV R10, RZ, RZ, -R10 ;  /* 0x000000ffff0a7224 */ /* 0x000fe400078e0a0a */
[----:B------:R-:W-:Y:S02]  /*1e00*/  IMAD.MOV R8, RZ, RZ, -R8 ;  /* 0x000000ffff087224 */ /* 0x000fe400078e0a08 */
[C---:B------:R-:W-:Y:S02]  /*1e10*/  IMAD R9, R29.reuse, R10, R9 ;  /* 0x0000000a1d097224 */ /* 0x040fe400078e0209 */
[----:B------:R-:W-:Y:S01]  /*1e20*/  IMAD R7, R29, R8, R7 ;  /* 0x000000081d077224 */ /* 0x000fe200078e0207 */
[----:B--2---:R-:W-:-:S02]  /*1e30*/  IABS R5, R26 ;  /* 0x0000001a00057213 */ /* 0x004fc40000000000 */
[----:B------:R-:W2:Y:S03]  /*1e40*/  LDL R26, [R1+0x209c] ;  /* 0x00209c00011a7983 */ /* 0x000ea60000100800 */
[----:B------:R-:W-:Y:S01]  /*1e50*/  IMAD.HI.U32 R6, R28, R5, RZ ;  /* 0x000000051c067227 */ /* 0x000fe200078e00ff */
[----:B---3--:R-:W-:-:S03]  /*1e60*/  IABS R3, R24 ;  /* 0x0000001800037213 */ /* 0x008fc60000000000 */
[----:B------:R-:W-:Y:S02]  /*1e70*/  IMAD.MOV R6, RZ, RZ, -R6 ;  /* 0x000000ffff067224 */ /* 0x000fe400078e0a06 */
[----:B------:R-:W-:-:S04]  /*1e80*/  IMAD.HI.U32 R4, R28, R3, RZ ;  /* 0x000000031c047227 */ /* 0x000fc800078e00ff */
[----:B------:R-:W-:Y:S02]  /*1e90*/  IMAD.MOV R4, RZ, RZ, -R4 ;  /* 0x000000ffff047224 */ /* 0x000fe400078e0a04 */
[C---:B------:R-:W-:Y:S01]  /*1ea0*/  IMAD R5, R29.reuse, R6, R5 ;  /* 0x000000061d057224 */ /* 0x040fe200078e0205 */
[----:B------:R-:W-:Y:S01]  /*1eb0*/  STL [R1+0x4c], R9 ;  /* 0x00004c0901007387 */ /* 0x000fe20000100800 */
[----:B------:R-:W-:-:S03]  /*1ec0*/  IMAD R3, R29, R4, R3 ;  /* 0x000000041d037224 */ /* 0x000fc600078e0203 */
[----:B------:R-:W-:Y:S01]  /*1ed0*/  STL [R1+0x48], R7 ;  /* 0x0000480701007387 */ /* 0x000fe20000100800 */
[----:B----4-:R-:W-:-:S03]  /*1ee0*/  IABS R0, R27 ;  /* 0x0000001b00007213 */ /* 0x010fc60000000000 */
[----:B------:R-:W3:Y:S04]  /*1ef0*/  LDL R23, [R1+0x2094] ;  /* 0x0020940001177983 */ /* 0x000ee80000100800 */
[----:B------:R0:W-:Y:S04]  /*1f00*/  STL [R1+0x44], R5 ;  /* 0x0000440501007387 */ /* 0x0001e80000100800 */
[----:B------:R-:W4:Y:S04]  /*1f10*/  LDL R24, [R1+0x2090] ;  /* 0x0020900001187983 */ /* 0x000f280000100800 */
[----:B------:R1:W-:Y:S04]  /*1f20*/  STL [R1+0x40], R3 ;  /* 0x0000400301007387 */ /* 0x0003e80000100800 */
[----:B------:R-:W4:Y:S01]  /*1f30*/  LDL R27, [R1+0x208c] ;  /* 0x00208c00011b7983 */ /* 0x000f220000100800 */
[----:B------:R-:W-:-:S04]  /*1f40*/  IMAD.HI.U32 R2, R28, R0, RZ ;  /* 0x000000001c027227 */ /* 0x000fc800078e00ff */
[----:B------:R-:W-:-:S04]  /*1f50*/  IMAD.MOV R2, RZ, RZ, -R2 ;  /* 0x000000ffff027224 */ /* 0x000fc800078e0a02 */
[----:B------:R-:W-:-:S05]  /*1f60*/  IMAD R0, R29, R2, R0 ;  /* 0x000000021d007224 */ /* 0x000fca00078e0200 */
[----:B------:R0:W-:Y:S02]  /*1f70*/  STL [R1+0x3c], R0 ;  /* 0x00003c0001007387 */ /* 0x0001e40000100800 */
[----:B0-----:R-:W-:Y:S02]  /*1f80*/  IABS R5, R20 ;  /* 0x0000001400057213 */ /* 0x001fe40000000000 */
[----:B------:R-:W-:Y:S02]  /*1f90*/  IABS R4, R25 ;  /* 0x0000001900047213 */ /* 0x000fe40000000000 */
[----:B------:R-:W4:Y:S01]  /*1fa0*/  LDL R25, [R1+0x2088] ;  /* 0x0020880001197983 */ /* 0x000f220000100800 */
[----:B-1----:R-:W-:Y:S01]  /*1fb0*/  IABS R3, R21 ;  /* 0x0000001500037213 */ /* 0x002fe20000000000 */
[----:B------:R-:W-:Y:S01]  /*1fc0*/  IMAD.HI.U32 R6, R28, R5, RZ ;  /* 0x000000051c067227 */ /* 0x000fe200078e00ff */
[----:B------:R-:W-:-:S03]  /*1fd0*/  IABS R0, R22 ;  /* 0x0000001600007213 */ /* 0x000fc60000000000 */
[----:B------:R-:W-:-:S04]  /*1fe0*/  IMAD.HI.U32 R7, R28, R4, RZ ;  /* 0x000000041c077227 */ /* 0x000fc800078e00ff */
[----:B------:R-:W-:-:S04]  /*1ff0*/  IMAD.HI.U32 R8, R28, R3, RZ ;  /* 0x000000031c087227 */ /* 0x000fc800078e00ff */
[----:B------:R-:W-:-:S04]  /*2000*/  IMAD.HI.U32 R10, R28, R0, RZ ;  /* 0x000000001c0a7227 */ /* 0x000fc800078e00ff */
[----:B------:R-:W-:Y:S02]  /*2010*/  IMAD.MOV R6, RZ, RZ, -R6 ;  /* 0x000000ffff067224 */ /* 0x000fe400078e0a06 */
[----:B------:R-:W-:Y:S02]  /*2020*/  IMAD.MOV R7, RZ, RZ, -R7 ;  /* 0x000000ffff077224 */ /* 0x000fe400078e0a07 */
[----:B------:R-:W-:Y:S02]  /*2030*/  IMAD.MOV R8, RZ, RZ, -R8 ;  /* 0x000000ffff087224 */ /* 0x000fe400078e0a08 */
[----:B------:R-:W-:Y:S02]  /*2040*/  IMAD.MOV R10, RZ, RZ, -R10 ;  /* 0x000000ffff0a7224 */ /* 0x000fe400078e0a0a */
[C---:B------:R-:W-:Y:S02]  /*2050*/  IMAD R6, R29.reuse, R6, R5 ;  /* 0x000000061d067224 */ /* 0x040fe400078e0205 */
[----:B------:R-:W-:-:S02]  /*2060*/  IMAD R5, R29, R7, R4 ;  /* 0x000000071d057224 */ /* 0x000fc400078e0204 */
[C---:B------:R-:W-:Y:S02]  /*2070*/  IMAD R4, R29.reuse, R8, R3 ;  /* 0x000000081d047224 */ /* 0x040fe400078e0203 */
[----:B------:R-:W-:Y:S01]  /*2080*/  IMAD R3, R29, R10, R0 ;  /* 0x0000000a1d037224 */ /* 0x000fe200078e0200 */
[----:B--2---:R-:W-:Y:S02]  /*2090*/  IABS R2, R26 ;  /* 0x0000001a00027213 */ /* 0x004fe40000000000 */
[----:B------:R-:W2:Y:S03]  /*20a0*/  LDL R26, [R1+0x2084] ;  /* 0x00208400011a7983 */ /* 0x000ea60000100800 */
[----:B------:R-:W-:-:S04]  /*20b0*/  IMAD.HI.U32 R9, R28, R2, RZ ;  /* 0x000000021c097227 */ /* 0x000fc800078e00ff */
[----:B------:R-:W-:Y:S01]  /*20c0*/  IMAD.MOV R9, RZ, RZ, -R9 ;  /* 0x000000ffff097224 */ /* 0x000fe200078e0a09 */
[----:B------:R-:W-:Y:S03]  /*20d0*/  STL [R1+0x38], R6 ;  /* 0x0000380601007387 */ /* 0x000fe60000100800 */
[----:B------:R-:W-:Y:S01]  /*20e0*/  IMAD R2, R29, R9, R2 ;  /* 0x000000091d027224 */ /* 0x000fe200078e0202 */
[----:B------:R-:W-:Y:S04]  /*20f0*/  STL [R1+0x34], R5 ;  /* 0x0000340501007387 */ /* 0x000fe80000100800 */
[----:B------:R-:W-:Y:S04]  /*2100*/  STL [R1+0x30], R4 ;  /* 0x0000300401007387 */ /* 0x000fe80000100800 */
[----:B------:R-:W-:Y:S04]  /*2110*/  STL [R1+0x2c], R2 ;  /* 0x00002c0201007387 */ /* 0x000fe80000100800 */
[----:B------:R4:W-:Y:S01]  /*2120*/  STL [R1+0x28], R3 ;  /* 0x0000280301007387 */ /* 0x0009e20000100800 */
[----:B---3--:R-:W-:-:S03]  /*2130*/  IABS R0, R23 ;  /* 0x0000001700007213 */ /* 0x008fc60000000000 */
[----:B------:R-:W3:Y:S04]  /*2140*/  LDL R19, [R1+0x2080] ;  /* 0x0020800001137983 */ /* 0x000ee80000100800 */
[----:B------:R-:W3:Y:S01]  /*2150*/  LDL R20, [R1+0x207c] ;  /* 0x00207c0001147983 */ /* 0x000ee20000100800 */
[----:B----4-:R-:W-:-:S03]  /*2160*/  IABS R3, R27 ;  /* 0x0000001b00037213 */ /* 0x010fc60000000000 */
[----:B------:R-:W4:Y:S04]  /*2170*/  LDL R21, [R1+0x2074] ;  /* 0x0020740001157983 */ /* 0x000f280000100800 */
[----:B------:R-:W3:Y:S01]  /*2180*/  LDL R27, [R1+0x2078] ;  /* 0x00207800011b7983 */ /* 0x000ee20000100800 */
[----:B------:R-:W-:Y:S01]  /*2190*/  IABS R2, R24 ;  /* 0x0000001800027213 */ /* 0x000fe20000000000 */
[C---:B------:R-:W-:Y:S02]  /*21a0*/  IMAD.HI.U32 R6, R28.reuse, R0, RZ ;  /* 0x000000001c067227 */ /* 0x040fe400078e00ff */
[----:B------:R-:W4:Y:S02]  /*21b0*/  LDL R22, [R1+0x2070] ;  /* 0x0020700001167983 */ /* 0x000f240000100800 */
[----:B------:R-:W-:-:S04]  /*21c0*/  IMAD.HI.U32 R7, R28, R2, RZ ;  /* 0x000000021c077227 */ /* 0x000fc800078e00ff */
[----:B------:R-:W-:-:S04]  /*21d0*/  IMAD.HI.U32 R8, R28, R3, RZ ;  /* 0x000000031c087227 */ /* 0x000fc800078e00ff */
[----:B------:R-:W-:Y:S02]  /*21e0*/  IMAD.MOV R6, RZ, RZ, -R6 ;  /* 0x000000ffff067224 */ /* 0x000fe400078e0a06 */
[----:B------:R-:W-:Y:S02]  /*21f0*/  IMAD.MOV R7, RZ, RZ, -R7 ;  /* 0x000000ffff077224 */ /* 0x000fe400078e0a07 */
[----:B------:R-:W-:Y:S02]  /*2200*/  IMAD.MOV R8, RZ, RZ, -R8 ;  /* 0x000000ffff087224 */ /* 0x000fe400078e0a08 */
[C---:B------:R-:W-:Y:S01]  /*2210*/  IMAD R0, R29.reuse, R6, R0 ;  /* 0x000000061d007224 */ /* 0x040fe200078e0200 */
[----:B------:R-:W-:Y:S01]  /*2220*/  IABS R4, R25 ;  /* 0x0000001900047213 */ /* 0x000fe20000000000 */
[----:B------:R-:W-:-:S04]  /*2230*/  IMAD R6, R29, R7, R2 ;  /* 0x000000071d067224 */ /* 0x000fc800078e0202 */
[----:B------:R-:W-:Y:S01]  /*2240*/  IMAD.HI.U32 R9, R28, R4, RZ ;  /* 0x000000041c097227 */ /* 0x000fe200078e00ff */
[----:B------:R0:W-:Y:S03]  /*2250*/  STL [R1+0x24], R0 ;  /* 0x0000240001007387 */ /* 0x0001e60000100800 */
[----:B------:R-:W-:Y:S02]  /*2260*/  IMAD.MOV R9, RZ, RZ, -R9 ;  /* 0x000000ffff097224 */ /* 0x000fe400078e0a09 */
[C---:B------:R-:W-:Y:S01]  /*2270*/  IMAD R2, R29.reuse, R8, R3 ;  /* 0x000000081d027224 */ /* 0x040fe200078e0203 */
[----:B------:R-:W-:Y:S01]  /*2280*/  STL [R1+0x20], R6 ;  /* 0x0000200601007387 */ /* 0x000fe20000100800 */
[----:B0-----:R-:W-:-:S03]  /*2290*/  IMAD R0, R29, R9, R4 ;  /* 0x000000091d007224 */ /* 0x001fc600078e0204 */
[----:B------:R-:W4:Y:S04]  /*22a0*/  LDL R23, [R1+0x206c] ;  /* 0x00206c0001177983 */ /* 0x000f280000100800 */
[----:B------:R-:W-:Y:S04]  /*22b0*/  STL [R1+0x1c], R2 ;  /* 0x00001c0201007387 */ /* 0x000fe80000100800 */
[----:B------:R-:W4:Y:S04]  /*22c0*/  LDL R24, [R1+0x2068] ;  /* 0x0020680001187983 */ /* 0x000f280000100800 */
[----:B------:R-:W-:Y:S04]  /*22d0*/  STL [R1+0x18], R0 ;  /* 0x0000180001007387 */ /* 0x000fe80000100800 */
[----:B------:R-:W4:Y:S01]  /*22e0*/  LDL R25, [R1+0x2064] ;  /* 0x0020640001197983 */ /* 0x000f220000100800 */
[----:B--2---:R-:W-:-:S03]  /*22f0*/  IABS R5, R26 ;  /* 0x0000001a00057213 */ /* 0x004fc60000000000 */
[----:B------:R-:W2:Y:S02]  /*2300*/  LDL R26, [R1+0x2060] ;  /* 0x00206000011a7983 */ /* 0x000ea40000100800 */
[----:B------:R-:W-:-:S04]  /*2310*/  IMAD.HI.U32 R10, R28, R5, RZ ;  /* 0x000000051c0a7227 */ /* 0x000fc800078e00ff */
[----:B------:R-:W-:-:S04]  /*2320*/  IMAD.MOV R10, RZ, RZ, -R10 ;  /* 0x000000ffff0a7224 */ /* 0x000fc800078e0a0a */
[----:B------:R-:W-:-:S05]  /*2330*/  IMAD R3, R29, R10, R5 ;  /* 0x0000000a1d037224 */ /* 0x000fca00078e0205 */
[----:B------:R3:W-:Y:S02]  /*2340*/  STL [R1+0x14], R3 ;  /* 0x0000140301007387 */ /* 0x0007e40000100800 */
[----:B---3--:R-:W-:Y:S02]  /*2350*/  IABS R3, R27 ;  /* 0x0000001b00037213 */ /* 0x008fe40000000000 */
[----:B------:R-:W3:Y:S01]  /*2360*/  LDL R27, [R1+0x205c] ;  /* 0x00205c00011b7983 */ /* 0x000ee20000100800 */
[----:B------:R-:W-:Y:S02]  /*2370*/  IABS R0, R19 ;  /* 0x0000001300007213 */ /* 0x000fe40000000000 */
[----:B------:R-:W-:Y:S02]  /*2380*/  IABS R2, R20 ;  /* 0x0000001400027213 */ /* 0x000fe40000000000 */
[----:B----4-:R-:W-:Y:S01]  /*2390*/  IABS R4, R21 ;  /* 0x0000001500047213 */ /* 0x010fe20000000000 */
[----:B------:R-:W-:Y:S01]  /*23a0*/  IMAD.HI.U32 R6, R28, R0, RZ ;  /* 0x000000001c067227 */ /* 0x000fe200078e00ff */
[----:B------:R-:W-:-:S03]  /*23b0*/  IABS R5, R22 ;  /* 0x0000001600057213 */ /* 0x000fc60000000000 */
[----:B------:R-:W-:-:S04]  /*23c0*/  IMAD.HI.U32 R7, R28, R2, RZ ;  /* 0x000000021c077227 */ /* 0x000fc800078e00ff */
[----:B------:R-:W-:Y:S02]  /*23d0*/  IMAD.MOV R6, RZ, RZ, -R6 ;  /* 0x000000ffff067224 */ /* 0x000fe400078e0a06 */
[----:B------:R-:W-:-:S04]  /*23e0*/  IMAD.HI.U32 R8, R28, R3, RZ ;  /* 0x000000031c087227 */ /* 0x000fc800078e00ff */
[----:B------:R-:W-:Y:S02]  /*23f0*/  IMAD.MOV R7, RZ, RZ, -R7 ;  /* 0x000000ffff077224 */ /* 0x000fe400078e0a07 */
[----:B------:R-:W-:-:S04]  /*2400*/  IMAD.HI.U32 R9, R28, R4, RZ ;  /* 0x000000041c097227 */ /* 0x000fc800078e00ff */
[----:B------:R-:W-:-:S04]  /*2410*/  IMAD.HI.U32 R10, R28, R5, RZ ;  /* 0x000000051c0a7227 */ /* 0x000fc800078e00ff */
[C---:B------:R-:W-:Y:S02]  /*2420*/  IMAD R6, R29.reuse, R6, R0 ;  /* 0x000000061d067224 */ /* 0x040fe400078e0200 */
[----:B------:R-:W-:Y:S02]  /*2430*/  IMAD.MOV R8, RZ, RZ, -R8 ;  /* 0x000000ffff087224 */ /* 0x000fe400078e0a08 */
[C---:B------:R-:W-:Y:S02]  /*2440*/  IMAD R0, R29.reuse, R7, R2 ;  /* 0x000000071d007224 */ /* 0x040fe400078e0202 */
[----:B------:R-:W-:Y:S02]  /*2450*/  IMAD.MOV R9, RZ, RZ, -R9 ;  /* 0x000000ffff097224 */ /* 0x000fe400078e0a09 */
[----:B------:R-:W-:Y:S01]  /*2460*/  IMAD.MOV R10, RZ, RZ, -R10 ;  /* 0x000000ffff0a7224 */ /* 0x000fe200078e0a0a */
[----:B------:R-:W-:Y:S01]  /*2470*/  STL [R1+0x10], R6 ;  /* 0x0000100601007387 */ /* 0x000fe20000100800 */
[----:B------:R-:W-:-:S02]  /*2480*/  IMAD R3, R29, R8, R3 ;  /* 0x000000081d037224 */ /* 0x000fc400078e0203 */
[----:B------:R-:W-:Y:S01]  /*2490*/  IMAD R2, R29, R9, R4 ;  /* 0x000000091d027224 */ /* 0x000fe200078e0204 */
[----:B------:R0:W-:Y:S01]  /*24a0*/  STL [R1+0xc], R0 ;  /* 0x00000c0001007387 */ /* 0x0001e20000100800 */
[----:B------:R-:W-:-:S03]  /*24b0*/  IABS R4, R23 ;  /* 0x0000001700047213 */ /* 0x000fc60000000000 */
[----:B------:R1:W-:Y:S01]  /*24c0*/  STL [R1+0x8], R3 ;  /* 0x0000080301007387 */ /* 0x0003e20000100800 */
[----:B0-----:R-:W-:-:S03]  /*24d0*/  IMAD R0, R29, R10, R5 ;  /* 0x0000000a1d007224 */ /* 0x001fc600078e0205 */
[----:B------:R0:W-:Y:S04]  /*24e0*/  STL [R1+0x4], R2 ;  /* 0x0000040201007387 */ /* 0x0001e80000100800 */
[----:B------:R2:W-:Y:S01]  /*24f0*/  STL [R1], R0 ;  /* 0x0000000001007387 */ /* 0x0005e20000100800 */
[----:B-1----:R-:W-:Y:S01]  /*2500*/  IABS R3, R24 ;  /* 0x0000001800037213 */ /* 0x002fe20000000000 */
[----:B------:R-:W-:Y:S02]  /*2510*/  IMAD.HI.U32 R5, R28, R4, RZ ;  /* 0x000000041c057227 */ /* 0x000fe400078e00ff */
[----:B------:R-:W4:Y:S01]  /*2520*/  LDL R24, [R1+0x2050] ;  /* 0x0020500001187983 */ /* 0x000f220000100800 */
[----:B0-----:R-:W-:-:S03]  /*2530*/  IABS R2, R25 ;  /* 0x0000001900027213 */ /* 0x001fc60000000000 */
[----:B------:R-:W4:Y:S01]  /*2540*/  LDL R25, [R1+0x2054] ;  /* 0x0020540001197983 */ /* 0x000f220000100800 */
[----:B------:R-:W-:-:S03]  /*2550*/  IMAD.HI.U32 R6, R28, R3, RZ ;  /* 0x000000031c067227 */ /* 0x000fc600078e00ff */
[----:B------:R-:W4:Y:S01]  /*2560*/  LDL R23, [R1+0x204c] ;  /* 0x00204c0001177983 */ /* 0x000f220000100800 */
[----:B------:R-:W-:-:S03]  /*2570*/  IMAD.HI.U32 R7, R28, R2, RZ ;  /* 0x000000021c077227 */ /* 0x000fc600078e00ff */
[----:B------:R-:W4:Y:S01]  /*2580*/  LDL R22, [R1+0x2048] ;  /* 0x0020480001167983 */ /* 0x000f220000100800 */
[----:B------:R-:W-:Y:S02]  /*2590*/  IMAD.MOV R5, RZ, RZ, -R5 ;  /* 0x000000ffff057224 */ /* 0x000fe400078e0a05 */
[----:B------:R-:W-:Y:S02]  /*25a0*/  IMAD.MOV R6, RZ, RZ, -R6 ;  /* 0x000000ffff067224 */ /* 0x000fe400078e0a06 */
[----:B------:R-:W-:Y:S02]  /*25b0*/  IMAD.MOV R7, RZ, RZ, -R7 ;  /* 0x000000ffff077224 */ /* 0x000fe400078e0a07 */
[C---:B------:R-:W-:Y:S02]  /*25c0*/  IMAD R4, R29.reuse, R5, R4 ;  /* 0x000000051d047224 */ /* 0x040fe400078e0204 */
[C---:B------:R-:W-:Y:S02]  /*25d0*/  IMAD R3, R29.reuse, R6, R3 ;  /* 0x000000061d037224 */ /* 0x040fe400078e0203 */
[----:B------:R-:W-:Y:S01]  /*25e0*/  IMAD R2, R29, R7, R2 ;  /* 0x000000071d027224 */ /* 0x000fe200078e0202 */
[----:B--2---:R-:W-:-:S02]  /*25f0*/  IABS R0, R26 ;  /* 0x0000001a00007213 */ /* 0x004fc40000000000 */
[----:B------:R-:W2:Y:S03]  /*2600*/  LDL R26, [R1+0x2058] ;  /* 0x00205800011a7983 */ /* 0x000ea60000100800 */
[----:B------:R-:W-:-:S04]  /*2610*/  IMAD.HI.U32 R8, R28, R0, RZ ;  /* 0x000000001c087227 */ /* 0x000fc800078e00ff */
[----:B------:R-:W-:Y:S01]  /*2620*/  IMAD.MOV R8, RZ, RZ, -R8 ;  /* 0x000000ffff087224 */ /* 0x000fe200078e0a08 */
[----:B------:R-:W-:Y:S03]  /*2630*/  STL [R1+0x234c], R4 ;  /* 0x00234c0401007387 */ /* 0x000fe60000100800 */
[----:B------:R-:W-:Y:S01]  /*2640*/  IMAD R0, R29, R8, R0 ;  /* 0x000000081d007224 */ /* 0x000fe200078e0200 */
[----:B------:R-:W-:Y:S04]  /*2650*/  STL [R1+0x2350], R3 ;  /* 0x0023500301007387 */ /* 0x000fe80000100800 */
[----:B------:R0:W-:Y:S04]  /*2660*/  STL [R1+0x2354], R2 ;  /* 0x0023540201007387 */ /* 0x0001e80000100800 */
[----:B------:R-:W-:Y:S01]  /*2670*/  STL [R1+0x2358], R0 ;  /* 0x0023580001007387 */ /* 0x000fe20000100800 */
[----:B---3--:R-:W-:-:S05]  /*2680*/  IABS R27, R27 ;  /* 0x0000001b001b7213 */ /* 0x008fca0000000000 */
[----:B------:R-:W-:-:S04]  /*2690*/  IMAD.HI.U32 R9, R28, R27, RZ ;  /* 0x0000001b1c097227 */ /* 0x000fc800078e00ff */
[----:B------:R-:W-:-:S04]  /*26a0*/  IMAD.MOV R9, RZ, RZ, -R9 ;  /* 0x000000ffff097224 */ /* 0x000fc800078e0a09 */
[----:B------:R-:W-:-:S05]  /*26b0*/  IMAD R27, R29, R9, R27 ;  /* 0x000000091d1b7224 */ /* 0x000fca00078e021b */
[----:B------:R-:W-:Y:S04]  /*26c0*/  STL [R1+0x235c], R27 ;  /* 0x00235c1b01007387 */ /* 0x000fe80000100800 */
[----:B------:R-:W3:Y:S04]  /*26d0*/  LDL R21, [R1+0x2044] ;  /* 0x0020440001157983 */ /* 0x000ee80000100800 */
[----:B------:R-:W3:Y:S04]  /*26e0*/  LDL R20, [R1+0x2040] ;  /* 0x0020400001147983 */ /* 0x000ee80000100800 */
[----:B------:R-:W3:Y:S04]  /*26f0*/  LDL R19, [R1+0x203c] ;  /* 0x00203c0001137983 */ /* 0x000ee80000100800 */
[----:B------:R-:W3:Y:S04]  /*2700*/  LDL R18, [R1+0x2038] ;  /* 0x0020380001127983 */ /* 0x000ee80000100800 */
[----:B------:R-:W3:Y:S01]  /*2710*/  LDL R17, [R1+0x2034] ;  /* 0x0020340001117983 */ /* 0x000ee20000100800 */
[----:B----4-:R-:W-:-:S02]  /*2720*/  IABS R24, R24 ;  /* 0x0000001800187213 */ /* 0x010fc40000000000 */
[----:B------:R-:W-:Y:S02]  /*2730*/  IABS R25, R25 ;  /* 0x0000001900197213 */ /* 0x000fe40000000000 */
[----:B------:R-:W-:-:S03]  /*2740*/  IABS R23, R23 ;  /* 0x0000001700177213 */ /* 0x000fc60000000000 */
        /* <DEDUP_REMOVED lines=13> */
[----:B--2---:R-:W-:-:S05]  /*2820*/  IABS R26, R26 ;  /* 0x0000001a001a7213 */ /* 0x004fca0000000000 */
[----:B------:R-:W-:-:S04]  /*2830*/  IMAD.HI.U32 R5, R28, R26, RZ ;  /* 0x0000001a1c057227 */ /* 0x000fc800078e00ff */
[----:B------:R-:W-:-:S04]  /*2840*/  IMAD.MOV R5, RZ, RZ, -R5 ;  /* 0x000000ffff057224 */ /* 0x000fc800078e0a05 */
[----:B------:R-:W-:-:S05]  /*2850*/  IMAD R26, R29, R5, R26 ;  /* 0x000000051d1a7224 */ /* 0x000fca00078e021a */
[----:B------:R1:W-:Y:S04]  /*2860*/  STL [R1+0x2330], R26 ;  /* 0x0023301a01007387 */ /* 0x0003e80000100800 */
[----:B------:R-:W-:Y:S04]  /*2870*/  STL [R1+0x232c], R25 ;  /* 0x00232c1901007387 */ /* 0x000fe80000100800 */
[----:B------:R-:W-:Y:S04]  /*2880*/  STL [R1+0x2334], R24 ;  /* 0x0023341801007387 */ /* 0x000fe80000100800 */
[----:B------:R-:W-:Y:S04]  /*2890*/  STL [R1+0x2338], R23 ;  /* 0x0023381701007387 */ /* 0x000fe80000100800 */
[----:B------:R-:W-:Y:S04]  /*28a0*/  STL [R1+0x233c], R22 ;  /* 0x00233c1601007387 */ /* 0x000fe80000100800 */
[----:B------:R-:W2:Y:S04]  /*28b0*/  LDL R16, [R1+0x2030] ;  /* 0x0020300001107983 */ /* 0x000ea80000100800 */
[----:B------:R-:W4:Y:S04]  /*28c0*/  LDL R15, [R1+0x202c] ;  /* 0x00202c00010f7983 */ /* 0x000f280000100800 */
[----:B------:R-:W4:Y:S04]  /*28d0*/  LDL R14, [R1+0x2028] ;  /* 0x00202800010e7983 */ /* 0x000f280000100800 */
[----:B------:R-:W4:Y:S04]  /*28e0*/  LDL R13, [R1+0x2024] ;  /* 0x00202400010d7983 */ /* 0x000f280000100800 */
[----:B------:R-:W4:Y:S01]  /*28f0*/  LDL R12, [R1+0x2020] ;  /* 0x00202000010c7983 */ /* 0x000f220000100800 */
[----:B---3--:R-:W-:-:S02]  /*2900*/  IABS R21, R21 ;  /* 0x0000001500157213 */ /* 0x008fc40000000000 */
[----:B------:R-:W-:-:S03]  /*2910*/  IABS R20, R20 ;  /* 0x0000001400147213 */ /* 0x000fc60000000000 */
[----:B------:R-:W-:Y:S01]  /*2920*/  IMAD.HI.U32 R5, R28, R21, RZ ;  /* 0x000000151c057227 */ /* 0x000fe200078e00ff */
[----:B------:R-:W-:-:S03]  /*2930*/  IABS R19, R19 ;  /* 0x0000001300137213 */ /* 0x000fc60000000000 */
[----:B------:R-:W-:Y:S01]  /*2940*/  IMAD.HI.U32 R6, R28, R20, RZ ;  /* 0x000000141c067227 */ /* 0x000fe200078e00ff */
[----:B------:R-:W-:-:S03]  /*2950*/  IABS R18, R18 ;  /* 0x0000001200127213 */ /* 0x000fc60000000000 */
[----:B------:R-:W-:Y:S01]  /*2960*/  IMAD.HI.U32 R7, R28, R19, RZ ;  /* 0x000000131c077227 */ /* 0x000fe200078e00ff */
[----:B------:R-:W-:-:S03]  /*2970*/  IABS R17, R17 ;  /* 0x0000001100117213 */ /* 0x000fc60000000000 */
        /* <DEDUP_REMOVED lines=11> */
[----:B------:R-:W-:Y:S01]  /*2a30*/  STL [R1+0x2340], R21 ;  /* 0x0023401501007387 */ /* 0x000fe20000100800 */
[----:B------:R-:W-:-:S03]  /*2a40*/  IMAD R17, R29, R9, R17 ;  /* 0x000000091d117224 */ /* 0x000fc600078e0211 */
[----:B------:R-:W-:Y:S04]  /*2a50*/  STL [R1+0x2344], R20 ;  /* 0x0023441401007387 */ /* 0x000fe80000100800 */
[----:B------:R-:W-:Y:S04]  /*2a60*/  STL [R1+0x2348], R19 ;  /* 0x0023481301007387 */ /* 0x000fe80000100800 */
[----:B------:R-:W-:Y:S04]  /*2a70*/  STL [R1+0x2360], R18 ;  /* 0x0023601201007387 */ /* 0x000fe80000100800 */
[----:B------:R-:W-:Y:S04]  /*2a80*/  STL [R1+0x2364], R17 ;  /* 0x0023641101007387 */ /* 0x000fe80000100800 */
[----:B0-----:R-:W3:Y:S04]  /*2a90*/  LDL R2, [R1+0x2014] ;  /* 0x0020140001027983 */ /* 0x001ee80000100800 */
[----:B------:R-:W3:Y:S04]  /*2aa0*/  LDL R3, [R1+0x2010] ;  /* 0x0020100001037983 */ /* 0x000ee80000100800 */
[----:B------:R-:W3:Y:S04]  /*2ab0*/  LDL R4, [R1+0x200c] ;  /* 0x00200c0001047983 */ /* 0x000ee80000100800 */
[----:B------:R-:W3:Y:S04]  /*2ac0*/  LDL R11, [R1+0x201c] ;  /* 0x00201c00010b7983 */ /* 0x000ee80000100800 */
[----:B------:R-:W3:Y:S01]  /*2ad0*/  LDL R10, [R1+0x2018] ;  /* 0x00201800010a7983 */ /* 0x000ee20000100800 */
[----:B--2---:R-:W-:-:S02]  /*2ae0*/  IABS R16, R16 ;  /* 0x0000001000107213 */ /* 0x004fc40000000000 */
[----:B----4-:R-:W-:-:S03]  /*2af0*/  IABS R15, R15 ;  /* 0x0000000f000f7213 */ /* 0x010fc60000000000 */
        /* <DEDUP_REMOVED lines=19> */
[----:B------:R0:W-:Y:S04]  /*2c30*/  STL [R1+0x236c], R15 ;  /* 0x00236c0f01007387 */ /* 0x0001e80000100800 */
[----:B------:R-:W-:Y:S04]  /*2c40*/  STL [R1+0x2370], R14 ;  /* 0x0023700e01007387 */ /* 0x000fe80000100800 */
[----:B------:R2:W-:Y:S04]  /*2c50*/  STL [R1+0x2328], R13 ;  /* 0x0023280d01007387 */ /* 0x0005e80000100800 */
[----:B------:R2:W-:Y:S04]  /*2c60*/  STL [R1+0x2374], R12 ;  /* 0x0023740c01007387 */ /* 0x0005e80000100800 */
[----:B-1----:R-:W4:Y:S04]  /*2c70*/  LDL R26, [R1+0x2008] ;  /* 0x00200800011a7983 */ /* 0x002f280000100800 */
[----:B------:R-:W4:Y:S01]  /*2c80*/  LDL R27, [R1+0x2004] ;  /* 0x00200400011b7983 */ /* 0x000f220000100800 */
[----:B---3--:R-:W-:-:S03]  /*2c90*/  IABS R9, R2 ;  /* 0x0000000200097213 */ /* 0x008fc60000000000 */
[----:B------:R-:W3:Y:S01]  /*2ca0*/  LDL R2, [R1+0xbd8] ;  /* 0x000bd80001027983 */ /* 0x000ee20000100800 */
[----:B------:R-:W-:-:S03]  /*2cb0*/  IABS R8, R3 ;  /* 0x0000000300087213 */ /* 0x000fc60000000000 */
[----:B------:R-:W3:Y:S01]  /*2cc0*/  LDL R3, [R1+0x2000] ;  /* 0x0020000001037983 */ /* 0x000ee20000100800 */
[----:B------:R-:W-:-:S03]  /*2cd0*/  IABS R7, R4 ;  /* 0x0000000400077213 */ /* 0x000fc60000000000 */
[----:B------:R-:W3:Y:S01]  /*2ce0*/  LDL R4, [R1+0x1ffc] ;  /* 0x001ffc0001047983 */ /* 0x000ee20000100800 */
[----:B------:R-:W-:-:S03]  /*2cf0*/  IABS R11, R11 ;  /* 0x0000000b000b7213 */ /* 0x000fc60000000000 */
[----:B0-----:R-:W3:Y:S01]  /*2d00*/  LDL.LU R15, [R1+0x8c] ;  /* 0x00008c00010f7983 */ /* 0x001ee20000300800 */
[----:B------:R-:W-:Y:S01]  /*2d10*/  IABS R10, R10 ;  /* 0x0000000a000a7213 */ /* 0x000fe20000000000 */
[C---:B------:R-:W-:Y:S02]  /*2d20*/  IMAD.HI.U32 R5, R28.reuse, R11, RZ ;  /* 0x0000000b1c057227 */ /* 0x040fe400078e00ff */
[----:B------:R-:W3:Y:S02]  /*2d30*/  LDL.LU R16, [R1+0x88] ;  /* 0x0000880001107983 */ /* 0x000ee40000300800 */
[C---:B--2---:R-:W-:Y:S02]  /*2d40*/  IMAD.HI.U32 R13, R28.reuse, R10, RZ ;  /* 0x0000000a1c0d7227 */ /* 0x044fe400078e00ff */
[----:B------:R-:W2:Y:S02]  /*2d50*/  LDL.LU R17, [R1+0x84] ;  /* 0x0000840001117983 */ /* 0x000ea40000300800 */
[----:B------:R-:W-:-:S02]  /*2d60*/  IMAD.HI.U32 R6, R28, R8, RZ ;  /* 0x000000081c067227 */ /* 0x000fc400078e00ff */
[----:B------:R-:W2:Y:S02]  /*2d70*/  LDL.LU R0, [R1+0x80] ;  /* 0x0000800001007983 */ /* 0x000ea40000300800 */
[----:B------:R-:W-:Y:S02]  /*2d80*/  IMAD.MOV R5, RZ, RZ, -R5 ;  /* 0x000000ffff057224 */ /* 0x000fe400078e0a05 */
[----:B------:R-:W-:Y:S02]  /*2d90*/  IMAD.MOV R13, RZ, RZ, -R13 ;  /* 0x000000ffff0d7224 */ /* 0x000fe400078e0a0d */
[----:B------:R-:W-:Y:S02]  /*2da0*/  IMAD.MOV R6, RZ, RZ, -R6 ;  /* 0x000000ffff067224 */ /* 0x000fe400078e0a06 */
[----:B------:R-:W-:Y:S02]  /*2db0*/  IMAD R11, R29, R5, R11 ;  /* 0x000000051d0b7224 */ /* 0x000fe400078e020b */
[----:B------:R-:W-:-:S04]  /*2dc0*/  IMAD.HI.U32 R14, R28, R7, RZ ;  /* 0x000000071c0e7227 */ /* 0x000fc800078e00ff */
[C---:B------:R-:W-:Y:S02]  /*2dd0*/  IMAD R10, R29.reuse, R13, R10 ;  /* 0x0000000d1d0a7224 */ /* 0x040fe400078e020a */
[C---:B------:R-:W-:Y:S01]  /*2de0*/  IMAD R8, R29.reuse, R6, R8 ;  /* 0x000000061d087224 */ /* 0x040fe200078e0208 */
[----:B------:R-:W-:Y:S01]  /*2df0*/  STL [R1+0x2378], R11 ;  /* 0x0023780b01007387 */ /* 0x000fe20000100800 */
[----:B------:R-:W-:Y:S02]  /*2e00*/  IMAD.MOV R5, RZ, RZ, -R14 ;  /* 0x000000ffff057224 */ /* 0x000fe400078e0a0e */
[----:B------:R-:W-:Y:S01]  /*2e10*/  IMAD.HI.U32 R12, R28, R9, RZ ;  /* 0x000000091c0c7227 */ /* 0x000fe200078e00ff */
[----:B------:R0:W-:Y:S03]  /*2e20*/  STL [R1+0x237c], R10 ;  /* 0x00237c0a01007387 */ /* 0x0001e60000100800 */
[----:B------:R-:W-:-:S02]  /*2e30*/  IMAD R7, R29, R5, R7 ;  /* 0x000000051d077224 */ /* 0x000fc400078e0207 */
[----:B------:R-:W-:-:S04]  /*2e40*/  IMAD.MOV R12, RZ, RZ, -R12 ;  /* 0x000000ffff0c7224 */ /* 0x000fc800078e0a0c */
[----:B------:R-:W-:Y:S01]  /*2e50*/  IMAD R9, R29, R12, R9 ;  /* 0x0000000c1d097224 */ /* 0x000fe200078e0209 */
[----:B----4-:R-:W-:Y:S02]  /*2e60*/  IABS R6, R26 ;  /* 0x0000001a00067213 */ /* 0x010fe40000000000 */
[----:B------:R-:W-:-:S05]  /*2e70*/  IABS R5, R27 ;  /* 0x0000001b00057213 */ /* 0x000fca0000000000 */
[----:B------:R-:W-:Y:S01]  /*2e80*/  IMAD.HI.U32 R12, R28, R5, RZ ;  /* 0x000000051c0c7227 */ /* 0x000fe200078e00ff */
[----:B---3--:R-:W-:Y:S02]  /*2e90*/  IABS R2, R2 ;  /* 0x0000000200027213 */ /* 0x008fe40000000000 */
[----:B------:R-:W-:-:S03]  /*2ea0*/  IABS R3, R3 ;  /* 0x0000000300037213 */ /* 0x000fc60000000000 */
[----:B0-----:R-:W-:Y:S02]  /*2eb0*/  IMAD.MOV.U32 R10, RZ, RZ, R2 ;  /* 0x000000ffff0a7224 */ /* 0x001fe400078e0002 */
[----:B------:R-:W-:Y:S01]  /*2ec0*/  IMAD.HI.U32 R2, R28, R6, RZ ;  /* 0x000000061c027227 */ /* 0x000fe200078e00ff */
[----:B------:R-:W-:-:S03]  /*2ed0*/  IABS R11, R4 ;  /* 0x00000004000b7213 */ /* 0x000fc60000000000 */
[----:B------:R-:W-:Y:S02]  /*2ee0*/  IMAD.MOV.U32 R14, RZ, RZ, R3 ;  /* 0x000000ffff0e7224 */ /* 0x000fe400078e0003 */
[----:B------:R-:W-:Y:S02]  /*2ef0*/  IMAD.MOV R3, RZ, RZ, -R2 ;  /* 0x000000ffff037224 */ /* 0x000fe400078e0a02 */
[----:B------:R-:W3:Y:S01]  /*2f00*/  LDL R2, [R1+0x1ff4] ;  /* 0x001ff40001027983 */ /* 0x000ee20000100800 */
[----:B------:R-:W-:-:S03]  /*2f10*/  IMAD.HI.U32 R4, R28, R10, RZ ;  /* 0x0000000a1c047227 */ /* 0x000fc600078e00ff */
[----:B------:R-:W4:Y:S01]  /*2f20*/  LDL.LU R19, [R1+0x7c] ;  /* 0x00007c0001137983 */ /* 0x000f220000300800 */
[----:B------:R-:W-:Y:S02]  /*2f30*/  IMAD.MOV R13, RZ, RZ, -R12 ;  /* 0x000000ffff0d7224 */ /* 0x000fe400078e0a0c */
[----:B------:R-:W-:Y:S01]  /*2f40*/  IMAD.MOV R4, RZ, RZ, -R4 ;  /* 0x000000ffff047224 */ /* 0x000fe200078e0a04 */
[----:B------:R-:W3:Y:S01]  /*2f50*/  LDL.LU R20, [R1+0x78] ;  /* 0x0000780001147983 */ /* 0x000ee20000300800 */
[C---:B------:R-:W-:Y:S02]  /*2f60*/  IMAD R6, R29.reuse, R3, R6 ;  /* 0x000000031d067224 */ /* 0x040fe400078e0206 */
[C---:B------:R-:W-:Y:S01]  /*2f70*/  IMAD R5, R29.reuse, R13, R5 ;  /* 0x0000000d1d057224 */ /* 0x040fe200078e0205 */
[----:B------:R-:W3:Y:S01]  /*2f80*/  LDL.LU R27, [R1+0x74] ;  /* 0x00007400011b7983 */ /* 0x000ee20000300800 */
[----:B------:R-:W-:-:S03]  /*2f90*/  IMAD R13, R29, R4, R10 ;  /* 0x000000041d0d7224 */ /* 0x000fc600078e020a */
[----:B------:R-:W3:Y:S04]  /*2fa0*/  LDL.LU R3, [R1+0x70] ;  /* 0x0000700001037983 */ /* 0x000ee80000300800 */
[----:B------:R-:W3:Y:S04]  /*2fb0*/  LDL.LU R4, [R1+0x6c] ;  /* 0x00006c0001047983 */ /* 0x000ee80000300800 */
[----:B------:R-:W3:Y:S04]  /*2fc0*/  LDL.LU R21, [R1+0x68] ;  /* 0x0000680001157983 */ /* 0x000ee80000300800 */
[----:B------:R-:W3:Y:S04]  /*2fd0*/  LDL.LU R22, [R1+0x64] ;  /* 0x0000640001167983 */ /* 0x000ee80000300800 */
[----:B------:R-:W3:Y:S04]  /*2fe0*/  LDL.LU R23, [R1+0x60] ;  /* 0x0000600001177983 */ /* 0x000ee80000300800 */
[----:B------:R-:W3:Y:S04]  /*2ff0*/  LDL.LU R24, [R1+0x5c] ;  /* 0x00005c0001187983 */ /* 0x000ee80000300800 */
[----:B------:R-:W3:Y:S01]  /*3000*/  LDL.LU R25, [R1+0x58] ;  /* 0x0000580001197983 */ /* 0x000ee20000300800 */
[----:B------:R-:W-:Y:S01]  /*3010*/  IABS R18, c[0x0][0x178] ;  /* 0x00005e0000127a13 */ /* 0x000fe20000000000 */
[----:B------:R-:W-:-:S02]  /*3020*/  IMAD.HI.U32 R12, R28, R14, RZ ;  /* 0x0000000e1c0c7227 */ /* 0x000fc400078e00ff */
[----:B------:R-:W3:Y:S01]  /*3030*/  LDL.LU R26, [R1+0x54] ;  /* 0x00005400011a7983 */ /* 0x000ee20000300800 */
[C---:B------:R-:W-:Y:S02]  /*3040*/  ISETP.GT.U32.AND P0, PT, R18.reuse, R15, PT ;  /* 0x0000000f1200720c */ /* 0x040fe40003f04070 */
[C---:B--2---:R-:W-:Y:S02]  /*3050*/  ISETP.GT.U32.AND P3, PT, R18.reuse, R0, PT ;  /* 0x000000001200720c */ /* 0x044fe40003f64070 */
[C---:B------:R-:W-:Y:S02]  /*3060*/  ISETP.GT.U32.AND P2, PT, R18.reuse, R17, PT ;  /* 0x000000111200720c */ /* 0x040fe40003f44070 */
[----:B------:R-:W-:-:S07]  /*3070*/  ISETP.GT.U32.AND P1, PT, R18, R16, PT ;  /* 0x000000101200720c */ /* 0x000fce0003f24070 */
[--C-:B------:R-:W-:Y:S02]  /*3080*/  @!P0 IMAD.IADD R15, R15, 0x1, -R18.reuse ;  /* 0x000000010f0f8824 */ /* 0x100fe400078e0a12 */
[--C-:B------:R-:W-:Y:S02]  /*3090*/  @!P3 IMAD.IADD R0, R0, 0x1, -R18.reuse ;  /* 0x000000010000b824 */ /* 0x100fe400078e0a12 */
[--C-:B------:R-:W-:Y:S02]  /*30a0*/  @!P2 IMAD.IADD R17, R17, 0x1, -R18.reuse ;  /* 0x000000011111a824 */ /* 0x100fe400078e0a12 */
[----:B------:R-:W-:Y:S01]  /*30b0*/  @!P1 IMAD.IADD R16, R16, 0x1, -R18 ;  /* 0x0000000110109824 */ /* 0x000fe200078e0a12 */
[C---:B------:R-:W-:Y:S02]  /*30c0*/  ISETP.GT.U32.AND P2, PT, R18.reuse, R15, PT ;  /* 0x0000000f1200720c */ /* 0x040fe40003f44070 */
[C---:B------:R-:W-:Y:S02]  /*30d0*/  ISETP.GT.U32.AND P5, PT, R18.reuse, R0, PT ;  /* 0x000000001200720c */ /* 0x040fe40003fa4070 */
[----:B------:R-:W-:-:S02]  /*30e0*/  ISETP.GT.U32.AND P3, PT, R18, R17, PT ;  /* 0x000000111200720c */ /* 0x000fc40003f64070 */
[----:B------:R-:W-:Y:S02]  /*30f0*/  ISETP.GT.U32.AND P6, PT, R18, R16, PT ;  /* 0x000000101200720c */ /* 0x000fe40003fc4070 */
[----:B------:R-:W-:-:S05]  /*3100*/  ISETP.GT.U32.AND P0, PT, R29, R13, PT ;  /* 0x0000000d1d00720c */ /* 0x000fca0003f04070 */
[--C-:B------:R-:W-:Y:S02]  /*3110*/  @!P2 IMAD.IADD R15, R15, 0x1, -R18.reuse ;  /* 0x000000010f0fa824 */ /* 0x100fe400078e0a12 */
[--C-:B------:R-:W-:Y:S02]  /*3120*/  @!P5 IMAD.IADD R0, R0, 0x1, -R18.reuse ;  /* 0x000000010000d824 */ /* 0x100fe400078e0a12 */
[--C-:B------:R-:W-:Y:S02]  /*3130*/  @!P3 IMAD.IADD R17, R17, 0x1, -R18.reuse ;  /* 0x000000011111b824 */ /* 0x100fe400078e0a12 */
[----:B------:R-:W-:Y:S02]  /*3140*/  @!P6 IMAD.IADD R16, R16, 0x1, -R18 ;  /* 0x000000011010e824 */ /* 0x000fe400078e0a12 */
[----:B------:R-:W-:Y:S02]  /*3150*/  @!P0 IMAD.IADD R13, R13, 0x1, -R29 ;  /* 0x000000010d0d8824 */ /* 0x000fe400078e0a1d */
[----:B------:R-:W-:-:S04]  /*3160*/  IMAD.HI.U32 R10, R28, R11, RZ ;  /* 0x0000000b1c0a7227 */ /* 0x000fc800078e00ff */
[----:B------:R-:W-:Y:S02]  /*3170*/  IMAD.MOV R12, RZ, RZ, -R12 ;  /* 0x000000ffff0c7224 */ /* 0x000fe400078e0a0c */
[----:B------:R-:W-:Y:S02]  /*3180*/  IMAD.MOV R10, RZ, RZ, -R10 ;  /* 0x000000ffff0a7224 */ /* 0x000fe400078e0a0a */
[C---:B------:R-:W-:Y:S02]  /*3190*/  IMAD R12, R29.reuse, R12, R14 ;  /* 0x0000000c1d0c7224 */ /* 0x040fe400078e020e */
[----:B------:R-:W-:-:S03]  /*31a0*/  IMAD R10, R29, R10, R11 ;  /* 0x0000000a1d0a7224 */ /* 0x000fc600078e020b */
[----:B------:R-:W-:Y:S04]  /*31b0*/  STL [R1+0x9c], R12 ;  /* 0x00009c0c01007387 */ /* 0x000fe80000100800 */
[----:B------:R0:W-:Y:S04]  /*31c0*/  STL [R1+0x98], R10 ;  /* 0x0000980a01007387 */ /* 0x0001e80000100800 */
[----:B------:R1:W-:Y:S04]  /*31d0*/  STL [R1+0x8c], R15 ;  /* 0x00008c0f01007387 */ /* 0x0003e80000100800 */
[----:B------:R2:W-:Y:S04]  /*31e0*/  STL [R1+0x88], R16 ;  /* 0x0000881001007387 */ /* 0x0005e80000100800 */
[----:B0-----:R-:W3:Y:S04]  /*31f0*/  LDL.LU R10, [R1+0x50] ;  /* 0x00005000010a7983 */ /* 0x001ee80000300800 */
[----:B------:R-:W3:Y:S04]  /*3200*/  LDL.LU R11, [R1+0x4c] ;  /* 0x00004c00010b7983 */ /* 0x000ee80000300800 */
[----:B------:R-:W-:Y:S04]  /*3210*/  STL [R1+0x84], R17 ;  /* 0x0000841101007387 */ /* 0x000fe80000100800 */
[----:B------:R0:W-:Y:S04]  /*3220*/  STL [R1+0x80], R0 ;  /* 0x0000800001007387 */ /* 0x0001e80000100800 */
[----:B------:R-:W3:Y:S04]  /*3230*/  LDL.LU R12, [R1+0x48] ;  /* 0x00004800010c7983 */ /* 0x000ee80000300800 */
[----:B------:R-:W3:Y:S04]  /*3240*/  LDL.LU R14, [R1+0x44] ;  /* 0x00004400010e7983 */ /* 0x000ee80000300800 */
[----:B-1----:R-:W3:Y:S04]  /*3250*/  LDL.LU R15, [R1+0x40] ;  /* 0x00004000010f7983 */ /* 0x002ee80000300800 */
[----:B--2---:R-:W2:Y:S01]  /*3260*/  LDL.LU R16, [R1+0x3c] ;  /* 0x00003c0001107983 */ /* 0x004ea20000300800 */
[----:B----4-:R-:W-:-:S02]  /*3270*/  ISETP.GT.U32.AND P4, PT, R29, R19, PT ;  /* 0x000000131d00720c */ /* 0x010fc40003f84070 */
[C---:B---3--:R-:W-:Y:S02]  /*3280*/  ISETP.GT.U32.AND P1, PT, R29.reuse, R20, PT ;  /* 0x000000141d00720c */ /* 0x048fe40003f24070 */
[C---:B------:R-:W-:Y:S02]  /*3290*/  ISETP.GT.U32.AND P2, PT, R29.reuse, R27, PT ;  /* 0x0000001b1d00720c */ /* 0x040fe40003f44070 */
[----:B------:R-:W-:-:S07]  /*32a0*/  ISETP.GT.U32.AND P6, PT, R29, R3, PT ;  /* 0x000000031d00720c */ /* 0x000fce0003fc4070 */
[--C-:B------:R-:W-:Y:S01]  /*32b0*/  @!P4 IMAD.IADD R19, R19, 0x1, -R29.reuse ;  /* 0x000000011313c824 */ /* 0x100fe200078e0a1d */
[C---:B------:R-:W-:Y:S02]  /*32c0*/  ISETP.GT.U32.AND P5, PT, R29.reuse, R4, PT ;  /* 0x000000041d00720c */ /* 0x040fe40003fa4070 */
[C---:B------:R-:W-:Y:S01]  /*32d0*/  ISETP.GT.U32.AND P3, PT, R29.reuse, R21, PT ;  /* 0x000000151d00720c */ /* 0x040fe20003f64070 */
[--C-:B------:R-:W-:Y:S01]  /*32e0*/  @!P1 IMAD.IADD R20, R20, 0x1, -R29.reuse ;  /* 0x0000000114149824 */ /* 0x100fe200078e0a1d */
[C---:B------:R-:W-:Y:S02]  /*32f0*/  ISETP.GT.U32.AND P0, PT, R29.reuse, R22, PT ;  /* 0x000000161d00720c */ /* 0x040fe40003f04070 */
[C---:B------:R-:W-:Y:S02]  /*3300*/  ISETP.GT.U32.AND P4, PT, R29.reuse, R23, PT ;  /* 0x000000171d00720c */ /* 0x040fe40003f84070 */
[----:B------:R-:W-:Y:S01]  /*3310*/  ISETP.GT.U32.AND P1, PT, R29, R24, PT ;  /* 0x000000181d00720c */ /* 0x000fe20003f24070 */
[----:B------:R-:W-:-:S04]  /*3320*/  @!P2 IMAD.IADD R27, R27, 0x1, -R29 ;  /* 0x000000011b1ba824 */ /* 0x000fc800078e0a1d */
[--C-:B------:R-:W-:Y:S01]  /*3330*/  @!P5 IMAD.IADD R4, R4, 0x1, -R29.reuse ;  /* 0x000000010404d824 */ /* 0x100fe200078e0a1d */
[----:B------:R-:W-:Y:S01]  /*3340*/  ISETP.GT.U32.AND P5, PT, R29, R13, PT ;  /* 0x0000000d1d00720c */ /* 0x000fe20003fa4070 */
[--C-:B------:R-:W-:Y:S01]  /*3350*/  @!P3 IMAD.IADD R21, R21, 0x1, -R29.reuse ;  /* 0x000000011515b824 */ /* 0x100fe200078e0a1d */
[----:B------:R-:W-:Y:S01]  /*3360*/  ISETP.GT.U32.AND P3, PT, R29, R19, PT ;  /* 0x000000131d00720c */ /* 0x000fe20003f64070 */
[--C-:B------:R-:W-:Y:S01]  /*3370*/  @!P6 IMAD.IADD R3, R3, 0x1, -R29.reuse ;  /* 0x000000010303e824 */ /* 0x100fe200078e0a1d */
[C---:B------:R-:W-:Y:S01]  /*3380*/  ISETP.GT.U32.AND P2, PT, R29.reuse, R25, PT ;  /* 0x000000191d00720c */ /* 0x040fe20003f44070 */
[--C-:B------:R-:W-:Y:S01]  /*3390*/  @!P0 IMAD.IADD R22, R22, 0x1, -R29.reuse ;  /* 0x0000000116168824 */ /* 0x100fe200078e0a1d */
[----:B------:R-:W-:Y:S01]  /*33a0*/  ISETP.GT.U32.AND P0, PT, R29, R20, PT ;  /* 0x000000141d00720c */ /* 0x000fe20003f04070 */
[--C-:B------:R-:W-:Y:S01]  /*33b0*/  @!P4 IMAD.IADD R23, R23, 0x1, -R29.reuse ;  /* 0x000000011717c824 */ /* 0x100fe200078e0a1d */
[C---:B------:R-:W-:Y:S01]  /*33c0*/  ISETP.GT.U32.AND P4, PT, R29.reuse, R27, PT ;  /* 0x0000001b1d00720c */ /* 0x040fe20003f84070 */
[----:B------:R-:W-:Y:S01]  /*33d0*/  @!P1 IMAD.IADD R24, R24, 0x1, -R29 ;  /* 0x0000000118189824 */ /* 0x000fe200078e0a1d */
[----:B------:R-:W-:-:S02]  /*33e0*/  ISETP.GT.U32.AND P1, PT, R29, R3, PT ;  /* 0x000000031d00720c */ /* 0x000fc40003f24070 */
[----:B------:R-:W-:Y:S01]  /*33f0*/  IABS R2, R2 ;  /* 0x0000000200027213 */ /* 0x000fe20000000000 */
[--C-:B------:R-:W-:Y:S02]  /*3400*/  @!P5 IMAD.IADD R13, R13, 0x1, -R29.reuse ;  /* 0x000000010d0dd824 */ /* 0x100fe400078e0a1d */
[--C-:B------:R-:W-:Y:S02]  /*3410*/  @!P3 IMAD.IADD R19, R19, 0x1, -R29.reuse ;  /* 0x000000011313b824 */ /* 0x100fe400078e0a1d */
[--C-:B------:R-:W-:Y:S01]  /*3420*/  @!P2 IMAD.IADD R25, R25, 0x1, -R29.reuse ;  /* 0x000000011919a824 */ /* 0x100fe200078e0a1d */
[----:B------:R-:W-:Y:S01]  /*3430*/  ISETP.GT.U32.AND P2, PT, R29, R4, PT ;  /* 0x000000041d00720c */ /* 0x000fe20003f44070 */
[--C-:B------:R-:W-:Y:S01]  /*3440*/  @!P0 IMAD.IADD R20, R20, 0x1, -R29.reuse ;  /* 0x0000000114148824 */ /* 0x100fe200078e0a1d */
[----:B------:R-:W-:Y:S01]  /*3450*/  STL [R1+0x90], R13 ;  /* 0x0000900d01007387 */ /* 0x000fe20000100800 */
[--C-:B------:R-:W-:Y:S02]  /*3460*/  @!P4 IMAD.IADD R27, R27, 0x1, -R29.reuse ;  /* 0x000000011b1bc824 */ /* 0x100fe400078e0a1d */
[----:B0-----:R-:W-:Y:S01]  /*3470*/  IMAD.HI.U32 R0, R28, R2, RZ ;  /* 0x000000021c007227 */ /* 0x001fe200078e00ff */
[----:B------:R-:W-:Y:S03]  /*3480*/  STL [R1+0x7c], R19 ;  /* 0x00007c1301007387 */ /* 0x000fe60000100800 */
[----:B------:R-:W-:Y:S01]  /*3490*/  @!P1 IMAD.IADD R3, R3, 0x1, -R29 ;  /* 0x0000000103039824 */ /* 0x000fe200078e0a1d */
[----:B------:R-:W3:Y:S01]  /*34a0*/  LDL.LU R17, [R1+0x38] ;  /* 0x0000380001117983 */ /* 0x000ee20000300800 */
[----:B------:R-:W-:-:S03]  /*34b0*/  IMAD.MOV R0, RZ, RZ, -R0 ;  /* 0x000000ffff007224 */ /* 0x000fc600078e0a00 */
[----:B------:R-:W-:Y:S04]  /*34c0*/  STL [R1+0x78], R20 ;  /* 0x0000781401007387 */ /* 0x000fe80000100800 */
[----:B------:R0:W-:Y:S04]  /*34d0*/  STL [R1+0x74], R27 ;  /* 0x0000741b01007387 */ /* 0x0001e80000100800 */
[----:B------:R-:W4:Y:S04]  /*34e0*/  LDL.LU R18, [R1+0x34] ;  /* 0x0000340001127983 */ /* 0x000f280000300800 */
[----:B0-----:R-:W4:Y:S04]  /*34f0*/  LDL.LU R27, [R1+0x30] ;  /* 0x00003000011b7983 */ /* 0x001f280000300800 */
[----:B------:R0:W-:Y:S01]  /*3500*/  STL [R1+0x70], R3 ;  /* 0x0000700301007387 */ /* 0x0001e20000100800 */
[----:B------:R-:W-:Y:S01]  /*3510*/  @!P2 IMAD.IADD R4, R4, 0x1, -R29 ;  /* 0x000000010404a824 */ /* 0x000fe200078e0a1d */
[----:B------:R-:W-:-:S02]  /*3520*/  ISETP.GT.U32.AND P5, PT, R29, R21, PT ;  /* 0x000000151d00720c */ /* 0x000fc40003fa4070 */
[C---:B------:R-:W-:Y:S01]  /*3530*/  ISETP.GT.U32.AND P3, PT, R29.reuse, R22, PT ;  /* 0x000000161d00720c */ /* 0x040fe20003f64070 */
[C---:B0-----:R-:W-:Y:S02]  /*3540*/  IMAD R3, R29.reuse, R0, R2 ;  /* 0x000000001d037224 */ /* 0x041fe400078e0202 */
[----:B------:R-:W4:Y:S01]  /*3550*/  LDL.LU R0, [R1+0x2c] ;  /* 0x00002c0001007983 */ /* 0x000f220000300800 */
[----:B------:R-:W-:-:S03]  /*3560*/  ISETP.GT.U32.AND P0, PT, R29, R23, PT ;  /* 0x000000171d00720c */ /* 0x000fc60003f04070 */
[----:B------:R-:W4:Y:S01]  /*3570*/  LDL.LU R2, [R1+0x28] ;  /* 0x0000280001027983 */ /* 0x000f220000300800 */
[----:B------:R-:W-:-:S03]  /*3580*/  ISETP.GT.U32.AND P4, PT, R29, R24, PT ;  /* 0x000000181d00720c */ /* 0x000fc60003f84070 */
[----:B------:R0:W-:Y:S01]  /*3590*/  STL [R1+0x94], R3 ;  /* 0x0000940301007387 */ /* 0x0001e20000100800 */
[----:B------:R-:W-:-:S03]  /*35a0*/  ISETP.GT.U32.AND P1, PT, R29, R25, PT ;  /* 0x000000191d00720c */ /* 0x000fc60003f24070 */
[----:B0-----:R-:W4:Y:S04]  /*35b0*/  LDL.LU R3, [R1+0x24] ;  /* 0x0000240001037983 */ /* 0x001f280000300800 */
[----:B------:R0:W-:Y:S01]  /*35c0*/  STL [R1+0x6c], R4 ;  /* 0x00006c0401007387 */ /* 0x0001e20000100800 */
[----:B------:R-:W-:-:S03]  /*35d0*/  @!P5 IMAD.IADD R21, R21, 0x1, -R29 ;  /* 0x000000011515d824 */ /* 0x000fc600078e0a1d */
[----:B0-----:R-:W4:Y:S01]  /*35e0*/  LDL.LU R4, [R1+0x20] ;  /* 0x0000200001047983 */ /* 0x001f220000300800 */
[--C-:B------:R-:W-:Y:S02]  /*35f0*/  @!P3 IMAD.IADD R22, R22, 0x1, -R29.reuse ;  /* 0x000000011616b824 */ /* 0x100fe400078e0a1d */
[--C-:B------:R-:W-:Y:S02]  /*3600*/  @!P0 IMAD.IADD R23, R23, 0x1, -R29.reuse ;  /* 0x0000000117178824 */ /* 0x100fe400078e0a1d */
[--C-:B------:R-:W-:Y:S01]  /*3610*/  @!P4 IMAD.IADD R24, R24, 0x1, -R29.reuse ;  /* 0x000000011818c824 */ /* 0x100fe200078e0a1d */
[----:B------:R-:W-:Y:S01]  /*3620*/  STL [R1+0x68], R21 ;  /* 0x0000681501007387 */ /* 0x000fe20000100800 */
[----:B------:R-:W-:-:S03]  /*3630*/  @!P1 IMAD.IADD R25, R25, 0x1, -R29 ;  /* 0x0000000119199824 */ /* 0x000fc600078e0a1d */
[----:B------:R-:W-:Y:S04]  /*3640*/  STL [R1+0x64], R22 ;  /* 0x0000641601007387 */ /* 0x000fe80000100800 */
[----:B------:R-:W-:Y:S04]  /*3650*/  STL [R1+0x60], R23 ;  /* 0x0000601701007387 */ /* 0x000fe80000100800 */
[----:B------:R-:W-:Y:S04]  /*3660*/  STL [R1+0x5c], R24 ;  /* 0x00005c1801007387 */ /* 0x000fe80000100800 */
[----:B------:R0:W-:Y:S04]  /*3670*/  STL [R1+0x58], R25 ;  /* 0x0000581901007387 */ /* 0x0001e80000100800 */
[----:B0-----:R-:W4:Y:S01]  /*3680*/  LDL R25, [R1+0x1ff8] ;  /* 0x001ff80001197983 */ /* 0x001f220000100800 */
[----:B------:R-:W-:-:S02]  /*3690*/  ISETP.GT.U32.AND P6, PT, R29, R26, PT ;  /* 0x0000001a1d00720c */ /* 0x000fc40003fc4070 */
[C---:B------:R-:W-:Y:S01]  /*36a0*/  ISETP.GT.U32.AND P2, PT, R29.reuse, R10, PT ;  /* 0x0000000a1d00720c */ /* 0x040fe20003f44070 */
[----:B------:R-:W4:Y:S01]  /*36b0*/  LDL.LU R19, [R1+0x1c] ;  /* 0x00001c0001137983 */ /* 0x000f220000300800 */
[C---:B------:R-:W-:Y:S02]  /*36c0*/  ISETP.GT.U32.AND P5, PT, R29.reuse, R11, PT ;  /* 0x0000000b1d00720c */ /* 0x040fe40003fa4070 */
[----:B------:R-:W-:Y:S01]  /*36d0*/  ISETP.GT.U32.AND P3, PT, R29, R12, PT ;  /* 0x0000000c1d00720c */ /* 0x000fe20003f64070 */
[----:B------:R-:W4:Y:S06]  /*36e0*/  LDL.LU R20, [R1+0x18] ;  /* 0x0000180001147983 */ /* 0x000f2c0000300800 */
[----:B------:R-:W-:-:S05]  /*36f0*/  @!P6 IMAD.IADD R26, R26, 0x1, -R29 ;  /* 0x000000011a1ae824 */ /* 0x000fca00078e0a1d */
[C---:B------:R-:W-:Y:S02]  /*3700*/  ISETP.GT.U32.AND P6, PT, R29.reuse, R26, PT ;  /* 0x0000001a1d00720c */ /* 0x040fe40003fc4070 */
[C---:B------:R-:W-:Y:S02]  /*3710*/  ISETP.GT.U32.AND P0, PT, R29.reuse, R14, PT ;  /* 0x0000000e1d00720c */ /* 0x040fe40003f04070 */
[C---:B------:R-:W-:Y:S01]  /*3720*/  ISETP.GT.U32.AND P4, PT, R29.reuse, R15, PT ;  /* 0x0000000f1d00720c */ /* 0x040fe20003f84070 */
[--C-:B------:R-:W-:Y:S01]  /*3730*/  @!P2 IMAD.IADD R10, R10, 0x1, -R29.reuse ;  /* 0x000000010a0aa824 */ /* 0x100fe200078e0a1d */
[----:B--2---:R-:W-:Y:S01]  /*3740*/  ISETP.GT.U32.AND P1, PT, R29, R16, PT ;  /* 0x000000101d00720c */ /* 0x004fe20003f24070 */
[--C-:B------:R-:W-:Y:S02]  /*3750*/  @!P5 IMAD.IADD R11, R11, 0x1, -R29.reuse ;  /* 0x000000010b0bd824 */ /* 0x100fe400078e0a1d */
[----:B------:R-:W-:-:S04]  /*3760*/  @!P3 IMAD.IADD R12, R12, 0x1, -R29 ;  /* 0x000000010c0cb824 */ /* 0x000fc800078e0a1d */
[--C-:B------:R-:W-:Y:S02]  /*3770*/  @!P6 IMAD.IADD R26, R26, 0x1, -R29.reuse ;  /* 0x000000011a1ae824 */ /* 0x100fe400078e0a1d */
[--C-:B------:R-:W-:Y:S02]  /*3780*/  @!P0 IMAD.IADD R14, R14, 0x1, -R29.reuse ;  /* 0x000000010e0e8824 */ /* 0x100fe400078e0a1d */
[--C-:B------:R-:W-:Y:S02]  /*3790*/  @!P4 IMAD.IADD R15, R15, 0x1, -R29.reuse ;  /* 0x000000010f0fc824 */ /* 0x100fe400078e0a1d */
[----:B------:R-:W-:Y:S01]  /*37a0*/  @!P1 IMAD.IADD R16, R16, 0x1, -R29 ;  /* 0x0000000110109824 */ /* 0x000fe200078e0a1d */
[----:B------:R0:W-:Y:S04]  /*37b0*/  STL [R1+0x54], R26 ;  /* 0x0000541a01007387 */ /* 0x0001e80000100800 */
[----:B------:R-:W2:Y:S04]  /*37c0*/  LDL.LU R21, [R1+0x14] ;  /* 0x0000140001157983 */ /* 0x000ea80000300800 */
[----:B------:R-:W2:Y:S04]  /*37d0*/  LDL.LU R22, [R1+0x10] ;  /* 0x0000100001167983 */ /* 0x000ea80000300800 */
[----:B------:R-:W2:Y:S04]  /*37e0*/  LDL.LU R23, [R1+0xc] ;  /* 0x00000c0001177983 */ /* 0x000ea80000300800 */
[----:B------:R-:W2:Y:S04]  /*37f0*/  LDL.LU R24, [R1+0x8] ;  /* 0x0000080001187983 */ /* 0x000ea80000300800 */
[----:B0-----:R-:W2:Y:S01]  /*3800*/  LDL.LU R26, [R1+0x4] ;  /* 0x00000400011a7983 */ /* 0x001ea20000300800 */
[----:B---3--:R-:W-:-:S02]  /*3810*/  ISETP.GT.U32.AND P6, PT, R29, R17, PT ;  /* 0x000000111d00720c */ /* 0x008fc40003fc4070 */
[C---:B----4-:R-:W-:Y:S02]  /*3820*/  ISETP.GT.U32.AND P2, PT, R29.reuse, R18, PT ;  /* 0x000000121d00720c */ /* 0x050fe40003f44070 */
[----:B------:R-:W-:-:S09]  /*3830*/  ISETP.GT.U32.AND P5, PT, R29, R27, PT ;  /* 0x0000001b1d00720c */ /* 0x000fd20003fa4070 */
[--C-:B------:R-:W-:Y:S01]  /*3840*/  @!P6 IMAD.IADD R17, R17, 0x1, -R29.reuse ;  /* 0x000000011111e824 */ /* 0x100fe200078e0a1d */
[C---:B------:R-:W-:Y:S01]  /*3850*/  ISETP.GT.U32.AND P6, PT, R29.reuse, R10, PT ;  /* 0x0000000a1d00720c */ /* 0x040fe20003fc4070 */
[--C-:B------:R-:W-:Y:S01]  /*3860*/  @!P2 IMAD.IADD R18, R18, 0x1, -R29.reuse ;  /* 0x000000011212a824 */ /* 0x100fe200078e0a1d */
[C---:B------:R-:W-:Y:S02]  /*3870*/  ISETP.GT.U32.AND P3, PT, R29.reuse, R0, PT ;  /* 0x000000001d00720c */ /* 0x040fe40003f64070 */
[----:B------:R-:W-:Y:S01]  /*3880*/  ISETP.GT.U32.AND P0, PT, R29, R2, PT ;  /* 0x000000021d00720c */ /* 0x000fe20003f04070 */
[----:B------:R-:W-:Y:S01]  /*3890*/  @!P5 IMAD.IADD R27, R27, 0x1, -R29 ;  /* 0x000000011b1bd824 */ /* 0x000fe200078e0a1d */
[C---:B------:R-:W-:Y:S02]  /*38a0*/  ISETP.GT.U32.AND P2, PT, R29.reuse, R11, PT ;  /* 0x0000000b1d00720c */ /* 0x040fe40003f44070 */
[C---:B------:R-:W-:Y:S02]  /*38b0*/  ISETP.GT.U32.AND P5, PT, R29.reuse, R12, PT ;  /* 0x0000000c1d00720c */ /* 0x040fe40003fa4070 */
[----:B------:R-:W-:-:S05]  /*38c0*/  ISETP.GT.U32.AND P4, PT, R29, R3, PT ;  /* 0x000000031d00720c */ /* 0x000fca0003f84070 */
[--C-:B------:R-:W-:Y:S01]  /*38d0*/  @!P3 IMAD.IADD R0, R0, 0x1, -R29.reuse ;  /* 0x000000010000b824 */ /* 0x100fe200078e0a1d */
[C---:B------:R-:W-:Y:S01]  /*38e0*/  ISETP.GT.U32.AND P3, PT, R29.reuse, R14, PT ;  /* 0x0000000e1d00720c */ /* 0x040fe20003f64070 */
[----:B------:R-:W-:Y:S01]  /*38f0*/  @!P0 IMAD.IADD R2, R2, 0x1, -R29 ;  /* 0x0000000102028824 */ /* 0x000fe200078e0a1d */
[C---:B------:R-:W-:Y:S02]  /*3900*/  ISETP.GT.U32.AND P0, PT, R29.reuse, R15, PT ;  /* 0x0000000f1d00720c */ /* 0x040fe40003f04070 */
[----:B------:R-:W-:-:S03]  /*3910*/  ISETP.GT.U32.AND P1, PT, R29, R4, PT ;  /* 0x000000041d00720c */ /* 0x000fc60003f24070 */
[--C-:B------:R-:W-:Y:S01]  /*3920*/  @!P4 IMAD.IADD R3, R3, 0x1, -R29.reuse ;  /* 0x000000010303c824 */ /* 0x100fe200078e0a1d */
[----:B------:R-:W-:Y:S01]  /*3930*/  ISETP.GT.U32.AND P4, PT, R29, R16, PT ;  /* 0x000000101d00720c */ /* 0x000fe20003f84070 */
[--C-:B------:R-:W-:Y:S02]  /*3940*/  @!P6 IMAD.IADD R10, R10, 0x1, -R29.reuse ;  /* 0x000000010a0ae824 */ /* 0x100fe400078e0a1d */
[--C-:B------:R-:W-:Y:S01]  /*3950*/  @!P2 IMAD.IADD R11, R11, 0x1, -R29.reuse ;  /* 0x000000010b0ba824 */ /* 0x100fe200078e0a1d */
[C---:B------:R-:W-:Y:S01]  /*3960*/  ISETP.GT.U32.AND P2, PT, R29.reuse, R18, PT ;  /* 0x000000121d00720c */ /* 0x040fe20003f44070 */
[----:B------:R-:W-:Y:S01]  /*3970*/  @!P5 IMAD.IADD R12, R12, 0x1, -R29 ;  /* 0x000000010c0cd824 */ /* 0x000fe200078e0a1d */
[----:B------:R-:W-:-:S03]  /*3980*/  ISETP.GT.U32.AND P5, PT, R29, R27, PT ;  /* 0x0000001b1d00720c */ /* 0x000fc60003fa4070 */
[--C-:B------:R-:W-:Y:S01]  /*3990*/  @!P1 IMAD.IADD R4, R4, 0x1, -R29.reuse ;  /* 0x0000000104049824 */ /* 0x100fe200078e0a1d */
[C---:B------:R-:W-:Y:S01]  /*39a0*/  ISETP.GT.U32.AND P1, PT, R29.reuse, R17, PT ;  /* 0x000000111d00720c */ /* 0x040fe20003f24070 */
[--C-:B------:R-:W-:Y:S01]  /*39b0*/  @!P3 IMAD.IADD R14, R14, 0x1, -R29.reuse ;  /* 0x000000010e0eb824 */ /* 0x100fe200078e0a1d */
[----:B------:R-:W-:Y:S01]  /*39c0*/  ISETP.GT.U32.AND P3, PT, R29, R0, PT ;  /* 0x000000001d00720c */ /* 0x000fe20003f64070 */
[--C-:B------:R-:W-:Y:S01]  /*39d0*/  @!P0 IMAD.IADD R15, R15, 0x1, -R29.reuse ;  /* 0x000000010f0f8824 */ /* 0x100fe200078e0a1d */
[C---:B------:R-:W-:Y:S01]  /*39e0*/  ISETP.GT.U32.AND P0, PT, R29.reuse, R2, PT ;  /* 0x000000021d00720c */ /* 0x040fe20003f04070 */
[----:B------:R-:W-:Y:S01]  /*39f0*/  @!P4 IMAD.IADD R16, R16, 0x1, -R29 ;  /* 0x000000011010c824 */ /* 0x000fe200078e0a1d */
[C---:B------:R-:W-:Y:S02]  /*3a00*/  ISETP.GT.U32.AND P4, PT, R29.reuse, R3, PT ;  /* 0x000000031d00720c */ /* 0x040fe40003f84070 */
[----:B------:R-:W-:Y:S02]  /*3a10*/  ISETP.GT.U32.AND P6, PT, R29, R4, PT ;  /* 0x000000041d00720c */ /* 0x000fe40003fc4070 */
[----:B------:R-:W-:-:S02]  /*3a20*/  IABS R13, R25 ;  /* 0x00000019000d7213 */ /* 0x000fc40000000000 */
[----:B------:R-:W3:Y:S04]  /*3a30*/  LDL.LU R25, [R1] ;  /* 0x0000000001197983 */ /* 0x000ee80000300800 */
[----:B------:R0:W-:Y:S01]  /*3a40*/  STL [R1+0x50], R10 ;  /* 0x0000500a01007387 */ /* 0x0001e20000100800 */
[----:B------:R-:W-:-:S03]  /*3a50*/  @!P1 IMAD.IADD R17, R17, 0x1, -R29 ;  /* 0x0000000111119824 */ /* 0x000fc600078e0a1d */
[----:B0-----:R-:W4:Y:S04]  /*3a60*/  LDL.LU R10, [R1+0x237c] ;  /* 0x00237c00010a7983 */ /* 0x001f280000300800 */
        /* <DEDUP_REMOVED lines=18> */
[----:B------:R0:W-:Y:S04]  /*3b90*/  STL [R1+0x34], R18 ;  /* 0x0000341201007387 */ /* 0x0001e80000100800 */
        /* <DEDUP_REMOVED lines=10> */
[----:B0-----:R-:W4:Y:S01]  /*3c40*/  LDL.LU R4, [R1+0x234c] ;  /* 0x00234c0001047983 */ /* 0x001f220000300800 */
[----:B------:R-:W-:-:S02]  /*3c50*/  ISETP.GT.U32.AND P1, PT, R29, R19, PT ;  /* 0x000000131d00720c */ /* 0x000fc40003f24070 */
[C---:B------:R-:W-:Y:S02]  /*3c60*/  ISETP.GT.U32.AND P2, PT, R29.reuse, R20, PT ;  /* 0x000000141d00720c */ /* 0x040fe40003f44070 */
[C---:B--2---:R-:W-:Y:S02]  /*3c70*/  ISETP.GT.U32.AND P5, PT, R29.reuse, R21, PT ;  /* 0x000000151d00720c */ /* 0x044fe40003fa4070 */
[C---:B------:R-:W-:Y:S02]  /*3c80*/  ISETP.GT.U32.AND P3, PT, R29.reuse, R22, PT ;  /* 0x000000161d00720c */ /* 0x040fe40003f64070 */
[C---:B------:R-:W-:Y:S02]  /*3c90*/  ISETP.GT.U32.AND P0, PT, R29.reuse, R23, PT ;  /* 0x000000171d00720c */ /* 0x040fe40003f04070 */
[C---:B------:R-:W-:Y:S02]  /*3ca0*/  ISETP.GT.U32.AND P4, PT, R29.reuse, R24, PT ;  /* 0x000000181d00720c */ /* 0x040fe40003f84070 */
[----:B------:R-:W-:Y:S01]  /*3cb0*/  ISETP.GT.U32.AND P6, PT, R29, R26, PT ;  /* 0x0000001a1d00720c */ /* 0x000fe20003fc4070 */
[----:B------:R-:W-:-:S02]  /*3cc0*/  @!P1 IMAD.IADD R19, R19, 0x1, -R29 ;  /* 0x0000000113139824 */ /* 0x000fc400078e0a1d */
[--C-:B------:R-:W-:Y:S02]  /*3cd0*/  @!P2 IMAD.IADD R20, R20, 0x1, -R29.reuse ;  /* 0x000000011414a824 */ /* 0x100fe400078e0a1d */
[--C-:B------:R-:W-:Y:S02]  /*3ce0*/  @!P5 IMAD.IADD R21, R21, 0x1, -R29.reuse ;  /* 0x000000011515d824 */ /* 0x100fe400078e0a1d */
[--C-:B------:R-:W-:Y:S02]  /*3cf0*/  @!P3 IMAD.IADD R22, R22, 0x1, -R29.reuse ;  /* 0x000000011616b824 */ /* 0x100fe400078e0a1d */
[--C-:B------:R-:W-:Y:S02]  /*3d00*/  @!P0 IMAD.IADD R23, R23, 0x1, -R29.reuse ;  /* 0x0000000117178824 */ /* 0x100fe400078e0a1d */
[--C-:B------:R-:W-:Y:S02]  /*3d10*/  @!P4 IMAD.IADD R24, R24, 0x1, -R29.reuse ;  /* 0x000000011818c824 */ /* 0x100fe400078e0a1d */
[----:B------:R-:W-:Y:S01]  /*3d20*/  @!P6 IMAD.IADD R26, R26, 0x1, -R29 ;  /* 0x000000011a1ae824 */ /* 0x000fe200078e0a1d */
[----:B------:R-:W-:-:S13]  /*3d30*/  ISETP.GT.U32.AND P6, PT, R29, R19, PT ;  /* 0x000000131d00720c */ /* 0x000fda0003fc4070 */
[----:B------:R-:W-:-:S05]  /*3d40*/  @!P6 IMAD.IADD R19, R19, 0x1, -R29 ;  /* 0x000000011313e824 */ /* 0x000fca00078e0a1d */
[----:B------:R0:W-:Y:S04]  /*3d50*/  STL [R1+0x1c], R19 ;  /* 0x00001c1301007387 */ /* 0x0001e80000100800 */
[----:B0-----:R-:W2:Y:S01]  /*3d60*/  LDL.LU R19, [R1+0x2348] ;  /* 0x0023480001137983 */ /* 0x001ea20000300800 */
[----:B---3--:R-:W-:-:S13]  /*3d70*/  ISETP.GT.U32.AND P1, PT, R29, R25, PT ;  /* 0x000000191d00720c */ /* 0x008fda0003f24070 */
[----:B------:R-:W-:Y:S01]  /*3d80*/  @!P1 IMAD.IADD R25, R25, 0x1, -R29 ;  /* 0x0000000119199824 */ /* 0x000fe200078e0a1d */
[----:B------:R-:W-:-:S13]  /*3d90*/  ISETP.GT.U32.AND P1, PT, R29, R20, PT ;  /* 0x000000141d00720c */ /* 0x000fda0003f24070 */
[----:B------:R-:W-:Y:S01]  /*3da0*/  @!P1 IMAD.IADD R20, R20, 0x1, -R29 ;  /* 0x0000000114149824 */ /* 0x000fe200078e0a1d */
[----:B------:R-:W-:-:S04]  /*3db0*/  ISETP.GT.U32.AND P1, PT, R29, R25, PT ;  /* 0x000000191d00720c */ /* 0x000fc80003f24070 */
[----:B------:R0:W-:Y:S04]  /*3dc0*/  STL [R1+0x18], R20 ;  /* 0x0000181401007387 */ /* 0x0001e80000100800 */
[----:B0-----:R-:W3:Y:S05]  /*3dd0*/  LDL.LU R20, [R1+0x2344] ;  /* 0x0023440001147983 */ /* 0x001eea0000300800 */
[----:B------:R-:W-:Y:S01]  /*3de0*/  @!P1 IMAD.IADD R25, R25, 0x1, -R29 ;  /* 0x0000000119199824 */ /* 0x000fe200078e0a1d */
[----:B----4-:R-:W-:-:S02]  /*3df0*/  ISETP.GT.U32.AND P4, PT, R29, R27, PT ;  /* 0x0000001b1d00720c */ /* 0x010fc40003f84070 */
[C---:B------:R-:W-:Y:S02]  /*3e00*/  ISETP.GT.U32.AND P0, PT, R29.reuse, R0, PT ;  /* 0x000000001d00720c */ /* 0x040fe40003f04070 */
[C---:B------:R-:W-:Y:S02]  /*3e10*/  ISETP.GT.U32.AND P3, PT, R29.reuse, R2, PT ;  /* 0x000000021d00720c */ /* 0x040fe40003f64070 */
[C---:B------:R-:W-:Y:S02]  /*3e20*/  ISETP.GT.U32.AND P5, PT, R29.reuse, R3, PT ;  /* 0x000000031d00720c */ /* 0x040fe40003fa4070 */
[----:B------:R-:W-:-:S11]  /*3e30*/  ISETP.GT.U32.AND P2, PT, R29, R4, PT ;  /* 0x000000041d00720c */ /* 0x000fd60003f44070 */
[--C-:B------:R-:W-:Y:S01]  /*3e40*/  @!P5 IMAD.IADD R3, R3, 0x1, -R29.reuse ;  /* 0x000000010303d824 */ /* 0x100fe200078e0a1d */
[C---:B------:R-:W-:Y:S01]  /*3e50*/  ISETP.GT.U32.AND P5, PT, R29.reuse, R22, PT ;  /* 0x000000161d00720c */ /* 0x040fe20003fa4070 */
[--C-:B------:R-:W-:Y:S01]  /*3e60*/  @!P3 IMAD.IADD R2, R2, 0x1, -R29.reuse ;  /* 0x000000010202b824 */ /* 0x100fe200078e0a1d */
[C---:B------:R-:W-:Y:S01]  /*3e70*/  ISETP.GT.U32.AND P3, PT, R29.reuse, R23, PT ;  /* 0x000000171d00720c */ /* 0x040fe20003f64070 */
[--C-:B------:R-:W-:Y:S01]  /*3e80*/  @!P0 IMAD.IADD R0, R0, 0x1, -R29.reuse ;  /* 0x0000000100008824 */ /* 0x100fe200078e0a1d */
[C---:B------:R-:W-:Y:S01]  /*3e90*/  ISETP.GT.U32.AND P0, PT, R29.reuse, R24, PT ;  /* 0x000000181d00720c */ /* 0x040fe20003f04070 */
[--C-:B------:R-:W-:Y:S01]  /*3ea0*/  @!P2 IMAD.IADD R4, R4, 0x1, -R29.reuse ;  /* 0x000000010404a824 */ /* 0x100fe200078e0a1d */
[----:B------:R-:W-:Y:S01]  /*3eb0*/  ISETP.GT.U32.AND P2, PT, R29, R21, PT ;  /* 0x000000151d00720c */ /* 0x000fe20003f44070 */
[----:B------:R-:W-:Y:S01]  /*3ec0*/  @!P4 IMAD.IADD R27, R27, 0x1, -R29 ;  /* 0x000000011b1bc824 */ /* 0x000fe200078e0a1d */
[----:B------:R-:W-:-:S05]  /*3ed0*/  ISETP.GT.U32.AND P4, PT, R29, R26, PT ;  /* 0x0000001a1d00720c */ /* 0x000fca0003f84070 */
[--C-:B------:R-:W-:Y:S02]  /*3ee0*/  @!P5 IMAD.IADD R22, R22, 0x1, -R29.reuse ;  /* 0x000000011616d824 */ /* 0x100fe400078e0a1d */
[--C-:B------:R-:W-:Y:S02]  /*3ef0*/  @!P3 IMAD.IADD R23, R23, 0x1, -R29.reuse ;  /* 0x000000011717b824 */ /* 0x100fe400078e0a1d */
[--C-:B------:R-:W-:Y:S02]  /*3f00*/  @!P0 IMAD.IADD R24, R24, 0x1, -R29.reuse ;  /* 0x0000000118188824 */ /* 0x100fe400078e0a1d */
[--C-:B------:R-:W-:Y:S02]  /*3f10*/  @!P2 IMAD.IADD R21, R21, 0x1, -R29.reuse ;  /* 0x000000011515a824 */ /* 0x100fe400078e0a1d */
[----:B------:R-:W-:-:S03]  /*3f20*/  @!P4 IMAD.IADD R26, R26, 0x1, -R29 ;  /* 0x000000011a1ac824 */ /* 0x000fc600078e0a1d */
[----:B------:R0:W-:Y:S04]  /*3f30*/  STL [R1+0x14], R21 ;  /* 0x0000141501007387 */ /* 0x0001e80000100800 */
[----:B0-----:R-:W4:Y:S04]  /*3f40*/  LDL.LU R21, [R1+0x2340] ;  /* 0x0023400001157983 */ /* 0x001f280000300800 */
[----:B------:R0:W-:Y:S04]  /*3f50*/  STL [R1+0x10], R22 ;  /* 0x0000101601007387 */ /* 0x0001e80000100800 */
[----:B0-----:R-:W2:Y:S04]  /*3f60*/  LDL.LU R22, [R1+0x233c] ;  /* 0x00233c0001167983 */ /* 0x001ea80000300800 */
[----:B------:R0:W-:Y:S04]  /*3f70*/  STL [R1+0xc], R23 ;  /* 0x00000c1701007387 */ /* 0x0001e80000100800 */
[----:B0-----:R-:W2:Y:S04]  /*3f80*/  LDL.LU R23, [R1+0x2338] ;  /* 0x0023380001177983 */ /* 0x001ea80000300800 */
[----:B------:R0:W-:Y:S04]  /*3f90*/  STL [R1+0x8], R24 ;  /* 0x0000081801007387 */ /* 0x0001e80000100800 */
[----:B0-----:R-:W2:Y:S04]  /*3fa0*/  LDL.LU R24, [R1+0x2334] ;  /* 0x0023340001187983 */ /* 0x001ea80000300800 */
[----:B------:R0:W-:Y:S04]  /*3fb0*/  STL [R1+0x4], R26 ;  /* 0x0000041a01007387 */ /* 0x0001e80000100800 */
[----:B0-----:R-:W2:Y:S04]  /*3fc0*/  LDL.LU R26, [R1+0x2330] ;  /* 0x00233000011a7983 */ /* 0x001ea80000300800 */
[----:B------:R0:W-:Y:S04]  /*3fd0*/  STL [R1], R25 ;  /* 0x0000001901007387 */ /* 0x0001e80000100800 */
[----:B0-----:R-:W2:Y:S01]  /*3fe0*/  LDL.LU R25, [R1+0x232c] ;  /* 0x00232c0001197983 */ /* 0x001ea20000300800 */
[----:B------:R-:W-:-:S02]  /*3ff0*/  ISETP.GT.U32.AND P2, PT, R29, R4, PT ;  /* 0x000000041d00720c */ /* 0x000fc40003f44070 */
[C---:B------:R-:W-:Y:S02]  /*4000*/  ISETP.GT.U32.AND P0, PT, R29.reuse, R27, PT ;  /* 0x0000001b1d00720c */ /* 0x040fe40003f04070 */
[C---:B------:R-:W-:Y:S02]  /*4010*/  ISETP.GT.U32.AND P6, PT, R29.reuse, R3, PT ;  /* 0x000000031d00720c */ /* 0x040fe40003fc4070 */
[C---:B------:R-:W-:Y:S02]  /*4020*/  ISETP.GT.U32.AND P5, PT, R29.reuse, R2, PT ;  /* 0x000000021d00720c */ /* 0x040fe40003fa4070 */
[----:B------:R-:W-:-:S05]  /*4030*/  ISETP.GT.U32.AND P3, PT, R29, R0, PT ;  /* 0x000000001d00720c */ /* 0x000fca0003f64070 */
[--C-:B------:R-:W-:Y:S02]  /*4040*/  @!P2 IMAD.IADD R4, R4, 0x1, -R29.reuse ;  /* 0x000000010404a824 */ /* 0x100fe400078e0a1d */
[----:B------:R-:W-:Y:S02]  /*4050*/  @!P0 IMAD.IADD R27, R27, 0x1, -R29 ;  /* 0x000000011b1b8824 */ /* 0x000fe400078e0a1d */
[----:B------:R-:W-:-:S04]  /*4060*/  IMAD.HI.U32 R28, R28, R13, RZ ;  /* 0x0000000d1c1c7227 */ /* 0x000fc800078e00ff */
[--C-:B------:R-:W-:Y:S02]  /*4070*/  @!P6 IMAD.IADD R3, R3, 0x1, -R29.reuse ;  /* 0x000000010303e824 */ /* 0x100fe400078e0a1d */
[--C-:B------:R-:W-:Y:S02]  /*4080*/  @!P5 IMAD.IADD R2, R2, 0x1, -R29.reuse ;  /* 0x000000010202d824 */ /* 0x100fe400078e0a1d */
[----:B------:R-:W-:Y:S01]  /*4090*/  @!P3 IMAD.IADD R0, R0, 0x1, -R29 ;  /* 0x000000010000b824 */ /* 0x000fe200078e0a1d */
[----:B------:R-:W-:Y:S01]  /*40a0*/  STL [R1+0x2314], R4 ;  /* 0x0023140401007387 */ /* 0x000fe20000100800 */
[----:B------:R-:W-:Y:S01]  /*40b0*/  IMAD.MOV R28, RZ, RZ, -R28 ;  /* 0x000000ffff1c7224 */ /* 0x000fe200078e0a1c */
[C---:B---3--:R-:W-:Y:S02]  /*40c0*/  ISETP.GT.U32.AND P0, PT, R29.reuse, R20, PT ;  /* 0x000000141d00720c */ /* 0x048fe40003f04070 */
[----:B------:R-:W-:Y:S01]  /*40d0*/  STL [R1+0x2310], R3 ;  /* 0x0023100301007387 */ /* 0x000fe20000100800 */
[----:B------:R-:W-:-:S03]  /*40e0*/  IMAD R28, R29, R28, R13 ;  /* 0x0000001c1d1c7224 */ /* 0x000fc600078e020d */
[----:B------:R-:W-:Y:S07]  /*40f0*/  STL [R1+0x230c], R2 ;  /* 0x00230c0201007387 */ /* 0x000fee0000100800 */
[----:B------:R-:W-:Y:S01]  /*4100*/  @!P0 IMAD.IADD R20, R20, 0x1, -R29 ;  /* 0x0000000114148824 */ /* 0x000fe200078e0a1d */
[----:B------:R-:W-:Y:S04]  /*4110*/  STL [R1+0x2304], R0 ;  /* 0x0023040001007387 */ /* 0x000fe80000100800 */
[----:B------:R-:W-:Y:S04]  /*4120*/  STL [R1+0x2300], R27 ;  /* 0x0023001b01007387 */ /* 0x000fe80000100800 */
[----:B------:R-:W3:Y:S01]  /*4130*/  LDL.LU R13, [R1+0x2328] ;  /* 0x00232800010d7983 */ /* 0x000ee20000300800 */
[----:B----4-:R-:W-:-:S02]  /*4140*/  ISETP.GT.U32.AND P3, PT, R29, R21, PT ;  /* 0x000000151d00720c */ /* 0x010fc40003f64070 */
[C---:B--2---:R-:W-:Y:S02]  /*4150*/  ISETP.GT.U32.AND P2, PT, R29.reuse, R24, PT ;  /* 0x000000181d00720c */ /* 0x044fe40003f44070 */
[C---:B------:R-:W-:Y:S02]  /*4160*/  ISETP.GT.U32.AND P4, PT, R29.reuse, R26, PT ;  /* 0x0000001a1d00720c */ /* 0x040fe40003f84070 */
[----:B------:R-:W-:-:S11]  /*4170*/  ISETP.GT.U32.AND P1, PT, R29, R25, PT ;  /* 0x000000191d00720c */ /* 0x000fd60003f24070 */
[--C-:B------:R-:W-:Y:S01]  /*4180*/  @!P4 IMAD.IADD R26, R26, 0x1, -R29.reuse ;  /* 0x000000011a1ac824 */ /* 0x100fe200078e0a1d */
[----:B------:R-:W-:Y:S01]  /*4190*/  ISETP.GT.U32.AND P4, PT, R29, R19, PT ;  /* 0x000000131d00720c */ /* 0x000fe20003f84070 */
[--C-:B------:R-:W-:Y:S02]  /*41a0*/  @!P2 IMAD.IADD R24, R24, 0x1, -R29.reuse ;  /* 0x000000011818a824 */ /* 0x100fe400078e0a1d */
[----:B------:R-:W-:Y:S01]  /*41b0*/  @!P1 IMAD.IADD R25, R25, 0x1, -R29 ;  /* 0x0000000119199824 */ /* 0x000fe200078e0a1d */
[----:B------:R-:W-:-:S09]  /*41c0*/  ISETP.GT.U32.AND P1, PT, R29, R18, PT ;  /* 0x000000121d00720c */ /* 0x000fd20003f24070 */
[--C-:B------:R-:W-:Y:S01]  /*41d0*/  @!P4 IMAD.IADD R19, R19, 0x1, -R29.reuse ;  /* 0x000000011313c824 */ /* 0x100fe200078e0a1d */
[C---:B------:R-:W-:Y:S02]  /*41e0*/  ISETP.GT.U32.AND P0, PT, R29.reuse, R26, PT ;  /* 0x0000001a1d00720c */ /* 0x040fe40003f04070 */
[C---:B------:R-:W-:Y:S01]  /*41f0*/  ISETP.GT.U32.AND P4, PT, R29.reuse, R25, PT ;  /* 0x000000191d00720c */ /* 0x040fe20003f84070 */
[----:B------:R-:W-:Y:S01]  /*4200*/  @!P1 IMAD.IADD R18, R18, 0x1, -R29 ;  /* 0x0000000112129824 */ /* 0x000fe200078e0a1d */
[----:B------:R-:W-:-:S09]  /*4210*/  ISETP.GT.U32.AND P1, PT, R29, R24, PT ;  /* 0x000000181d00720c */ /* 0x000fd20003f24070 */
[--C-:B------:R-:W-:Y:S01]  /*4220*/  @!P0 IMAD.IADD R26, R26, 0x1, -R29.reuse ;  /* 0x000000011a1a8824 */ /* 0x100fe200078e0a1d */
[----:B------:R-:W-:Y:S01]  /*4230*/  ISETP.GT.U32.AND P6, PT, R29, R23, PT ;  /* 0x000000171d00720c */ /* 0x000fe20003fc4070 */
[--C-:B------:R-:W-:Y:S01]  /*4240*/  @!P4 IMAD.IADD R25, R25, 0x1, -R29.reuse ;  /* 0x000000011919c824 */ /* 0x100fe200078e0a1d */
[----:B------:R-:W-:Y:S02]  /*4250*/  ISETP.GT.U32.AND P5, PT, R29, R22, PT ;  /* 0x000000161d00720c */ /* 0x000fe40003fa4070 */
[----:B------:R0:W-:Y:S01]  /*4260*/  STL [R1+0x22fc], R26 ;  /* 0x0022fc1a01007387 */ /* 0x0001e20000100800 */
[----:B------:R-:W-:-:S03]  /*4270*/  @!P1 IMAD.IADD R24, R24, 0x1, -R29 ;  /* 0x0000000118189824 */ /* 0x000fc600078e0a1d */
[----:B0-----:R-:W2:Y:S04]  /*4280*/  LDL.LU R26, [R1+0x94] ;  /* 0x00009400011a7983 */ /* 0x001ea80000300800 */
[----:B------:R0:W-:Y:S01]  /*4290*/  STL [R1+0x22f8], R25 ;  /* 0x0022f81901007387 */ /* 0x0001e20000100800 */
[----:B------:R-:W-:Y:S01]  /*42a0*/  ISETP.GT.U32.AND P2, PT, R29, R17, PT ;  /* 0x000000111d00720c */ /* 0x000fe20003f44070 */
[--C-:B------:R-:W-:Y:S01]  /*42b0*/  @!P6 IMAD.IADD R23, R23, 0x1, -R29.reuse ;  /* 0x000000011717e824 */ /* 0x100fe200078e0a1d */
[C---:B------:R-:W-:Y:S01]  /*42c0*/  ISETP.GT.U32.AND P6, PT, R29.reuse, R16, PT ;  /* 0x000000101d00720c */ /* 0x040fe20003fc4070 */
[----:B0-----:R-:W4:Y:S04]  /*42d0*/  LDL.LU R25, [R1+0x98] ;  /* 0x0000980001197983 */ /* 0x001f280000300800 */
[----:B------:R0:W-:Y:S01]  /*42e0*/  STL [R1+0x2308], R24 ;  /* 0x0023081801007387 */ /* 0x0001e20000100800 */
[----:B------:R-:W-:Y:S01]  /*42f0*/  @!P5 IMAD.IADD R22, R22, 0x1, -R29 ;  /* 0x000000011616d824 */ /* 0x000fe200078e0a1d */
[----:B------:R-:W-:-:S02]  /*4300*/  ISETP.GT.U32.AND P5, PT, R29, R15, PT ;  /* 0x0000000f1d00720c */ /* 0x000fc40003fa4070 */
[----:B0-----:R-:W4:Y:S01]  /*4310*/  LDL.LU R24, [R1+0x9c] ;  /* 0x00009c0001187983 */ /* 0x001f220000300800 */
[--C-:B------:R-:W-:Y:S02]  /*4320*/  @!P3 IMAD.IADD R21, R21, 0x1, -R29.reuse ;  /* 0x000000011515b824 */ /* 0x100fe400078e0a1d */
[--C-:B------:R-:W-:Y:S01]  /*4330*/  @!P2 IMAD.IADD R17, R17, 0x1, -R29.reuse ;  /* 0x000000011111a824 */ /* 0x100fe200078e0a1d */
[C---:B------:R-:W-:Y:S01]  /*4340*/  ISETP.GT.U32.AND P2, PT, R29.reuse, R23, PT ;  /* 0x000000171d00720c */ /* 0x040fe20003f44070 */
[----:B------:R-:W-:Y:S01]  /*4350*/  @!P6 IMAD.IADD R16, R16, 0x1, -R29 ;  /* 0x000000011010e824 */ /* 0x000fe200078e0a1d */
[----:B------:R-:W-:-:S05]  /*4360*/  ISETP.GT.U32.AND P6, PT, R29, R22, PT ;  /* 0x000000161d00720c */ /* 0x000fca0003fc4070 */
[----:B------:R-:W-:Y:S01]  /*4370*/  @!P5 IMAD.IADD R15, R15, 0x1, -R29 ;  /* 0x000000010f0fd824 */ /* 0x000fe200078e0a1d */
[----:B------:R-:W-:-:S05]  /*4380*/  ISETP.GT.U32.AND P5, PT, R29, R21, PT ;  /* 0x000000151d00720c */ /* 0x000fca0003fa4070 */
[--C-:B------:R-:W-:Y:S02]  /*4390*/  @!P2 IMAD.IADD R23, R23, 0x1, -R29.reuse ;  /* 0x000000011717a824 */ /* 0x100fe400078e0a1d */
[----:B------:R-:W-:-:S06]  /*43a0*/  @!P6 IMAD.IADD R22, R22, 0x1, -R29 ;  /* 0x000000011616e824 */ /* 0x000fcc00078e0a1d */
[----:B------:R-:W-:Y:S01]  /*43b0*/  @!P5 IMAD.IADD R21, R21, 0x1, -R29 ;  /* 0x000000011515d824 */ /* 0x000fe200078e0a1d */
[----:B------:R-:W-:Y:S04]  /*43c0*/  STL [R1+0x2318], R23 ;  /* 0x0023181701007387 */ /* 0x000fe80000100800 */
[----:B------:R-:W-:Y:S04]  /*43d0*/  STL [R1+0x231c], R22 ;  /* 0x00231c1601007387 */ /* 0x000fe80000100800 */
[----:B------:R0:W-:Y:S04]  /*43e0*/  STL [R1+0x2320], R21 ;  /* 0x0023201501007387 */ /* 0x0001e80000100800 */
[----:B0-----:R-:W4:Y:S04]  /*43f0*/  LDL.LU R21, [R1+0xac] ;  /* 0x0000ac0001157983 */ /* 0x001f280000300800 */
[----:B------:R-:W4:Y:S04]  /*4400*/  LDL R22, [R1+0xbdc] ;  /* 0x000bdc0001167983 */ /* 0x000f280000100800 */
[----:B------:R-:W4:Y:S04]  /*4410*/  LDL R27, [R1+0xbe8] ;  /* 0x000be800011b7983 */ /* 0x000f280000100800 */
[----:B------:R-:W4:Y:S01]  /*4420*/  LDL R0, [R1+0xbe4] ;  /* 0x000be40001007983 */ /* 0x000f220000100800 */
[----:B------:R-:W-:-:S02]  /*4430*/  ISETP.GT.U32.AND P3, PT, R29, R14, PT ;  /* 0x0000000e1d00720c */ /* 0x000fc40003f64070 */
[C---:B------:R-:W-:Y:S01]  /*4440*/  ISETP.GT.U32.AND P1, PT, R29.reuse, R18, PT ;  /* 0x000000121d00720c */ /* 0x040fe20003f24070 */
[----:B------:R-:W0:Y:S01]  /*4450*/  S2R R4, SR_TID.X ;  /* 0x0000000000047919 */ /* 0x000e220000002100 */
[C---:B------:R-:W-:Y:S02]  /*4460*/  ISETP.GT.U32.AND P0, PT, R29.reuse, R20, PT ;  /* 0x000000141d00720c */ /* 0x040fe40003f04070 */
[C---:B------:R-:W-:Y:S01]  /*4470*/  ISETP.GT.U32.AND P2, PT, R29.reuse, R17, PT ;  /* 0x000000111d00720c */ /* 0x040fe20003f44070 */
[----:B------:R-:W4:Y:S01]  /*4480*/  LDL R23, [R1+0xbe0] ;  /* 0x000be00001177983 */ /* 0x000f220000100800 */
[----:B------:R-:W-:-:S05]  /*4490*/  ISETP.GT.U32.AND P4, PT, R29, R16, PT ;  /* 0x000000101d00720c */ /* 0x000fca0003f84070 */
[--C-:B------:R-:W-:Y:S01]  /*44a0*/  @!P3 IMAD.IADD R14, R14, 0x1, -R29.reuse ;  /* 0x000000010e0eb824 */ /* 0x100fe200078e0a1d */
[C---:B------:R-:W-:Y:S01]  /*44b0*/  ISETP.GT.U32.AND P3, PT, R29.reuse, R19, PT ;  /* 0x000000131d00720c */ /* 0x040fe20003f64070 */
[--C-:B------:R-:W-:Y:S01]  /*44c0*/  @!P1 IMAD.IADD R18, R18, 0x1, -R29.reuse ;  /* 0x0000000112129824 */ /* 0x100fe200078e0a1d */
[C---:B------:R-:W-:Y:S01]  /*44d0*/  ISETP.GT.U32.AND P5, PT, R29.reuse, R15, PT ;  /* 0x0000000f1d00720c */ /* 0x040fe20003fa4070 */
[--C-:B------:R-:W-:Y:S01]  /*44e0*/  @!P0 IMAD.IADD R20, R20, 0x1, -R29.reuse ;  /* 0x0000000114148824 */ /* 0x100fe200078e0a1d */
[----:B------:R-:W-:Y:S01]  /*44f0*/  ISETP.GT.U32.AND P1, PT, R29, R11, PT ;  /* 0x0000000b1d00720c */ /* 0x000fe20003f24070 */
[--C-:B------:R-:W-:Y:S01]  /*4500*/  @!P2 IMAD.IADD R17, R17, 0x1, -R29.reuse ;  /* 0x000000011111a824 */ /* 0x100fe200078e0a1d */
[C---:B------:R-:W-:Y:S01]  /*4510*/  ISETP.GT.U32.AND P6, PT, R29.reuse, R14, PT ;  /* 0x0000000e1d00720c */ /* 0x040fe20003fc4070 */
[----:B------:R-:W-:Y:S01]  /*4520*/  @!P4 IMAD.IADD R16, R16, 0x1, -R29 ;  /* 0x000000011010c824 */ /* 0x000fe200078e0a1d */
[C---:B---3--:R-:W-:Y:S02]  /*4530*/  ISETP.GT.U32.AND P0, PT, R29.reuse, R13, PT ;  /* 0x0000000d1d00720c */ /* 0x048fe40003f04070 */
[----:B------:R-:W-:-:S03]  /*4540*/  ISETP.GT.U32.AND P2, PT, R29, R10, PT ;  /* 0x0000000a1d00720c */ /* 0x000fc60003f44070 */
[--C-:B------:R-:W-:Y:S01]  /*4550*/  @!P3 IMAD.IADD R19, R19, 0x1, -R29.reuse ;  /* 0x000000011313b824 */ /* 0x100fe200078e0a1d */
[C---:B------:R-:W-:Y:S02]  /*4560*/  ISETP.GT.U32.AND P3, PT, R29.reuse, R12, PT ;  /* 0x0000000c1d00720c */ /* 0x040fe40003f64070 */
[----:B------:R-:W-:Y:S01]  /*4570*/  ISETP.GT.U32.AND P4, PT, R29, R9, PT ;  /* 0x000000091d00720c */ /* 0x000fe20003f84070 */
[--C-:B------:R-:W-:Y:S01]  /*4580*/  @!P5 IMAD.IADD R15, R15, 0x1, -R29.reuse ;  /* 0x000000010f0fd824 */ /* 0x100fe200078e0a1d */
[----:B------:R-:W-:Y:S01]  /*4590*/  ISETP.GT.U32.AND P5, PT, R29, R8, PT ;  /* 0x000000081d00720c */ /* 0x000fe20003fa4070 */
[--C-:B------:R-:W-:Y:S02]  /*45a0*/  @!P1 IMAD.IADD R11, R11, 0x1, -R29.reuse ;  /* 0x000000010b0b9824 */ /* 0x100fe400078e0a1d */
[--C-:B------:R-:W-:Y:S01]  /*45b0*/  @!P6 IMAD.IADD R14, R14, 0x1, -R29.reuse ;  /* 0x000000010e0ee824 */ /* 0x100fe200078e0a1d */
[----:B------:R-:W-:Y:S01]  /*45c0*/  ISETP.GT.U32.AND P6, PT, R29, R7, PT ;  /* 0x000000071d00720c */ /* 0x000fe20003fc4070 */
[--C-:B------:R-:W-:Y:S01]  /*45d0*/  @!P0 IMAD.IADD R13, R13, 0x1, -R29.reuse ;  /* 0x000000010d0d8824 */ /* 0x100fe200078e0a1d */
[----:B------:R-:W-:Y:S01]  /*45e0*/  ISETP.GT.U32.AND P0, PT, R29, R6, PT ;  /* 0x000000061d00720c */ /* 0x000fe20003f04070 */
[----:B------:R-:W-:-:S02]  /*45f0*/  @!P2 IMAD.IADD R10, R10, 0x1, -R29 ;  /* 0x000000010a0aa824 */ /* 0x000fc400078e0a1d */
[--C-:B------:R-:W-:Y:S01]  /*4600*/  @!P3 IMAD.IADD R12, R12, 0x1, -R29.reuse ;  /* 0x000000010c0cb824 */ /* 0x100fe200078e0a1d */
[----:B------:R-:W-:Y:S01]  /*4610*/  ISETP.GT.U32.AND P3, PT, R29, R5, PT ;  /* 0x000000051d00720c */ /* 0x000fe20003f64070 */
[--C-:B------:R-:W-:Y:S01]  /*4620*/  @!P4 IMAD.IADD R9, R9, 0x1, -R29.reuse ;  /* 0x000000010909c824 */ /* 0x100fe200078e0a1d */
[----:B------:R1:W-:Y:S01]  /*4630*/  STL [R1+0x2324], R20 ;  /* 0x0023241401007387 */ /* 0x0003e20000100800 */
[----:B------:R-:W-:-:S03]  /*4640*/  @!P5 IMAD.IADD R8, R8, 0x1, -R29 ;  /* 0x000000010808d824 */ /* 0x000fc600078e0a1d */
[----:B-1----:R-:W1:Y:S01]  /*4650*/  S2R R20, SR_TID.X ;  /* 0x0000000000147919 */ /* 0x002e620000002100 */
[--C-:B------:R-:W-:Y:S01]  /*4660*/  @!P6 IMAD.IADD R7, R7, 0x1, -R29.reuse ;  /* 0x000000010707e824 */ /* 0x100fe200078e0a1d */
[C---:B------:R-:W-:Y:S01]  /*4670*/  ISETP.GT.U32.AND P5, PT, R29.reuse, R28, PT ;  /* 0x0000001c1d00720c */ /* 0x040fe20003fa4070 */
[----:B------:R-:W-:Y:S01]  /*4680*/  @!P0 IMAD.IADD R6, R6, 0x1, -R29 ;  /* 0x0000000106068824 */ /* 0x000fe200078e0a1d */
[----:B------:R-:W-:-:S03]  /*4690*/  ISETP.GT.U32.AND P6, PT, R29, R13, PT ;  /* 0x0000000d1d00720c */ /* 0x000fc60003fc4070 */
[--C-:B------:R-:W-:Y:S01]  /*46a0*/  @!P3 IMAD.IADD R5, R5, 0x1, -R29.reuse ;  /* 0x000000010505b824 */ /* 0x100fe200078e0a1d */
[C---:B------:R-:W-:Y:S01]  /*46b0*/  ISETP.GT.U32.AND P0, PT, R29.reuse, R12, PT ;  /* 0x0000000c1d00720c */ /* 0x040fe20003f04070 */
[----:B------:R-:W3:Y:S01]  /*46c0*/  LDL R2, [R1+0x20ec] ;  /* 0x0020ec0001027983 */ /* 0x000ee20000100800 */
[C---:B------:R-:W-:Y:S02]  /*46d0*/  ISETP.GT.U32.AND P3, PT, R29.reuse, R11, PT ;  /* 0x0000000b1d00720c */ /* 0x040fe40003f64070 */
[----:B0-----:R-:W-:Y:S01]  /*46e0*/  LOP3.LUT R4, R4, 0x7, RZ, 0xc0, !PT ;  /* 0x0000000704047812 */ /* 0x001fe200078ec0ff */
[----:B------:R-:W3:Y:S02]  /*46f0*/  LDL R3, [R1+0x20e8] ;  /* 0x0020e80001037983 */ /* 0x000ee40000100800 */
[--C-:B------:R-:W-:Y:S01]  /*4700*/  @!P5 IMAD.IADD R28, R28, 0x1, -R29.reuse ;  /* 0x000000011c1cd824 */ /* 0x100fe200078e0a1d */
[----:B------:R-:W-:Y:S01]  /*4710*/  ISETP.GT.U32.AND P5, PT, R29, R7, PT ;  /* 0x000000071d00720c */ /* 0x000fe20003fa4070 */
[----:B------:R-:W-:-:S04]  /*4720*/  @!P6 IMAD.IADD R13, R13, 0x1, -R29 ;  /* 0x000000010d0de824 */ /* 0x000fc800078e0a1d */
[--C-:B------:R-:W-:Y:S01]  /*4730*/  @!P0 IMAD.IADD R12, R12, 0x1, -R29.reuse ;  /* 0x000000010c0c8824 */ /* 0x100fe200078e0a1d */
[----:B------:R-:W-:Y:S01]  /*4740*/  ISETP.GT.U32.AND P0, PT, R29, R6, PT ;  /* 0x000000061d00720c */ /* 0x000fe20003f04070 */
[----:B------:R-:W-:Y:S01]  /*4750*/  @!P3 IMAD.IADD R11, R11, 0x1, -R29 ;  /* 0x000000010b0bb824 */ /* 0x000fe200078e0a1d */
[C---:B------:R-:W-:Y:S01]  /*4760*/  ISETP.GT.U32.AND P3, PT, R29.reuse, R5, PT ;  /* 0x000000051d00720c */ /* 0x040fe20003f64070 */
[----:B------:R-:W-:Y:S01]  /*4770*/  IMAD R4, R4, 0x110, RZ ;  /* 0x0000011004047824 */ /* 0x000fe200078e02ff */
[C---:B--2---:R-:W-:Y:S02]  /*4780*/  ISETP.GT.U32.AND P4, PT, R29.reuse, R26, PT ;  /* 0x0000001a1d00720c */ /* 0x044fe40003f84070 */
[C---:B----4-:R-:W-:Y:S02]  /*4790*/  ISETP.GT.U32.AND P2, PT, R29.reuse, R25, PT ;  /* 0x000000191d00720c */ /* 0x050fe40003f44070 */
[----:B------:R-:W-:-:S11]  /*47a0*/  ISETP.GT.U32.AND P1, PT, R29, R24, PT ;  /* 0x000000181d00720c */ /* 0x000fd60003f24070 */
[--C-:B------:R-:W-:Y:S01]  /*47b0*/  @!P2 IMAD.IADD R25, R25, 0x1, -R29.reuse ;  /* 0x000000011919a824 */ /* 0x100fe200078e0a1d */
[C---:B------:R-:W-:Y:S01]  /*47c0*/  ISETP.GT.U32.AND P2, PT, R29.reuse, R9, PT ;  /* 0x000000091d00720c */ /* 0x040fe20003f44070 */
[--C-:B------:R-:W-:Y:S01]  /*47d0*/  @!P4 IMAD.IADD R26, R26, 0x1, -R29.reuse ;  /* 0x000000011a1ac824 */ /* 0x100fe200078e0a1d */
[C---:B------:R-:W-:Y:S01]  /*47e0*/  ISETP.GT.U32.AND P4, PT, R29.reuse, R8, PT ;  /* 0x000000081d00720c */ /* 0x040fe20003f84070 */
[----:B------:R-:W-:Y:S01]  /*47f0*/  @!P1 IMAD.IADD R24, R24, 0x1, -R29 ;  /* 0x0000000118189824 */ /* 0x000fe200078e0a1d */
[----:B------:R-:W-:-:S09]  /*4800*/  ISETP.GT.U32.AND P1, PT, R29, R10, PT ;  /* 0x0000000a1d00720c */ /* 0x000fd20003f24070 */
[--C-:B------:R-:W-:Y:S01]  /*4810*/  @!P2 IMAD.IADD R9, R9, 0x1, -R29.reuse ;  /* 0x000000010909a824 */ /* 0x100fe200078e0a1d */
[C---:B------:R-:W-:Y:S01]  /*4820*/  ISETP.GT.U32.AND P2, PT, R29.reuse, R25, PT ;  /* 0x000000191d00720c */ /* 0x040fe20003f44070 */
[--C-:B------:R-:W-:Y:S01]  /*4830*/  @!P4 IMAD.IADD R8, R8, 0x1, -R29.reuse ;  /* 0x000000010808c824 */ /* 0x100fe200078e0a1d */
[C---:B------:R-:W-:Y:S01]  /*4840*/  ISETP.GT.U32.AND P6, PT, R29.reuse, R26, PT ;  /* 0x0000001a1d00720c */ /* 0x040fe20003fc4070 */
[----:B------:R-:W-:Y:S01]  /*4850*/  @!P1 IMAD.IADD R10, R10, 0x1, -R29 ;  /* 0x000000010a0a9824 */ /* 0x000fe200078e0a1d */
[----:B------:R-:W-:Y:S01]  /*4860*/  ISETP.GT.U32.AND P1, PT, R29, R24, PT ;  /* 0x000000181d00720c */ /* 0x000fe20003f24070 */
[C---:B-1----:R-:W-:Y:S02]  /*4870*/  IMAD.SHL.U32 R29, R20.reuse, 0x2, RZ ;  /* 0x00000002141d7824 */ /* 0x042fe400078e00ff */
[----:B------:R-:W-:-:S03]  /*4880*/  IMAD.SHL.U32 R20, R20, 0x100, RZ ;  /* 0x0000010014147824 */ /* 0x000fc600078e00ff */
[----:B------:R-:W-:Y:S02]  /*4890*/  LOP3.LUT R4, R4, 0x30, R29, 0x78, !PT ;  /* 0x0000003004047812 */ /* 0x000fe400078e781d */
[----:B------:R-:W-:Y:S02]  /*48a0*/  IABS R29, c[0x0][0x17c] ;  /* 0x00005f00001d7a13 */ /* 0x000fe40000000000 */
[----:B------:R-:W-:-:S03]  /*48b0*/  LOP3.LUT R20, R21, 0x1000, R20, 0xf8, !PT ;  /* 0x0000100015147812 */ /* 0x000fc600078ef814 */
[--C-:B------:R-:W-:Y:S01]  /*48c0*/  @!P1 IMAD.IADD R24, R24, 0x1, -R29.reuse ;  /* 0x0000000118189824 */ /* 0x100fe200078e0a1d */
[----:B------:R-:W2:Y:S01]  /*48d0*/  LDL R4, [R1+0x20e0] ;  /* 0x0020e00001047983 */ /* 0x000ea20000100800 */
[--C-:B------:R-:W-:Y:S01]  /*48e0*/  @!P5 IMAD.IADD R7, R7, 0x1, -R29.reuse ;  /* 0x000000010707d824 */ /* 0x100fe200078e0a1d */
[----:B------:R-:W-:Y:S01]  /*48f0*/  ISETP.GE.AND P5, PT, R22, RZ, PT ;  /* 0x000000ff1600720c */ /* 0x000fe20003fa6270 */
[----:B------:R-:W-:Y:S01]  /*4900*/  @!P3 IMAD.IADD R5, R5, 0x1, -R29 ;  /* 0x000000010505b824 */ /* 0x000fe200078e0a1d */
[----:B------:R0:W-:Y:S01]  /*4910*/  STL [R1+0x5d4], R20 ;  /* 0x0005d41401007387 */ /* 0x0001e20000100800 */
[----:B------:R-:W-:-:S03]  /*4920*/  ISETP.GE.AND P3, PT, R27, RZ, PT ;  /* 0x000000ff1b00720c */ /* 0x000fc60003f66270 */
[----:B------:R-:W4:Y:S01]  /*4930*/  LDL R27, [R1+0x20e4] ;  /* 0x0020e400011b7983 */ /* 0x000f220000100800 */
[----:B------:R-:W-:-:S03]  /*4940*/  ISETP.GE.AND P1, PT, R0, RZ, PT ;  /* 0x000000ff0000720c */ /* 0x000fc60003f26270 */
[----:B------:R-:W2:Y:S04]  /*4950*/  LDL R22, [R1+0x20d8] ;  /* 0x0020d80001167983 */ /* 0x000ea80000100800 */
[----:B------:R-:W2:Y:S04]  /*4960*/  LDL R0, [R1+0x20dc] ;  /* 0x0020dc0001007983 */ /* 0x000ea80000100800 */
[----:B------:R-:W-:Y:S04]  /*4970*/  STL [R1+0x9c], R24 ;  /* 0x00009c1801007387 */ /* 0x000fe80000100800 */
[----:B0-----:R-:W2:Y:S01]  /*4980*/  LDL.LU R20, [R1+0x8c] ;  /* 0x00008c0001147983 */ /* 0x001ea20000300800 */
[----:B------:R-:W-:Y:S01]  /*4990*/  ISETP.GT.U32.AND P4, PT, R29, R28, PT ;  /* 0x0000001c1d00720c */ /* 0x000fe20003f84070 */
[----:B------:R-:W-:-:S02]  /*49a0*/  @!P2 IMAD.IADD R25, R25, 0x1, -R29 ;  /* 0x000000011919a824 */ /* 0x000fc400078e0a1d */
[----:B------:R-:W-:-:S03]  /*49b0*/  @!P6 IMAD.IADD R26, R26, 0x1, -R29 ;  /* 0x000000011a1ae824 */ /* 0x000fc600078e0a1d */
[----:B------:R0:W-:Y:S01]  /*49c0*/  STL [R1+0x98], R25 ;  /* 0x0000981901007387 */ /* 0x0001e20000100800 */
[----:B------:R-:W-:-:S03]  /*49d0*/  @!P0 IMAD.IADD R6, R6, 0x1, -R29 ;  /* 0x0000000106068824 */ /* 0x000fc600078e0a1d */
[----:B0-----:R-:W4:Y:S04]  /*49e0*/  LDL R25, [R1+0x20d4] ;  /* 0x0020d40001197983 */ /* 0x001f280000100800 */
[----:B------:R0:W-:Y:S01]  /*49f0*/  STL [R1+0x94], R26 ;  /* 0x0000941a01007387 */ /* 0x0001e20000100800 */
[----:B------:R-:W-:-:S03]  /*4a00*/  @!P4 IMAD.IADD R28, R28, 0x1, -R29 ;  /* 0x000000011c1cc824 */ /* 0x000fc600078e0a1d */
[----:B0-----:R-:W4:Y:S01]  /*4a10*/  LDL R26, [R1+0x20d0] ;  /* 0x0020d000011a7983 */ /* 0x001f220000100800 */
[----:B---3--:R-:W-:Y:S01]  /*4a20*/  ISETP.GE.AND P2, PT, R2, RZ, PT ;  /* 0x000000ff0200720c */ /* 0x008fe20003f46270 */
[----:B--2---:R-:W-:Y:S01]  /*4a30*/  @!P5 IMAD.MOV R20, RZ, RZ, -R20 ;  /* 0x000000ffff14d224 */ /* 0x004fe200078e0a14 */
[----:B------:R-:W-:Y:S02]  /*4a40*/  ISETP.GE.AND P5, PT, R3, RZ, PT ;  /* 0x000000ff0300720c */ /* 0x000fe40003fa6270 */
[----:B------:R-:W2:Y:S04]  /*4a50*/  LDL.LU R3, [R1+0x88] ;  /* 0x0000880001037983 */ /* 0x000ea80000300800 */
[----:B------:R-:W3:Y:S04]  /*4a60*/  LDL R2, [R1+0x20cc] ;  /* 0x0020cc0001027983 */ /* 0x000ee80000100800 */
[----:B------:R-:W3:Y:S04]  /*4a70*/  LDL.LU R21, [R1+0x84] ;  /* 0x0000840001157983 */ /* 0x000ee80000300800 */
[----:B------:R-:W4:Y:S01]  /*4a80*/  LDL.LU R29, [R1+0x80] ;  /* 0x00008000011d7983 */ /* 0x000f220000300800 */
[----:B------:R-:W-:-:S02]  /*4a90*/  ISETP.GE.AND P0, PT, R23, RZ, PT ;  /* 0x000000ff1700720c */ /* 0x000fc40003f06270 */
[----:B------:R-:W-:Y:S01]  /*4aa0*/  ISETP.NE.AND P4, PT, RZ, c[0x0][0x178], PT ;  /* 0x00005e00ff007a0c */ /* 0x000fe20003f85270 */
[----:B------:R-:W4:Y:S01]  /*4ab0*/  LDL R24, [R1+0x20c8] ;  /* 0x0020c80001187983 */ /* 0x000f220000100800 */
[----:B------:R-:W-:-:S04]  /*4ac0*/  LOP3.LUT R23, RZ, c[0x0][0x178], RZ, 0x33, !PT ;  /* 0x00005e00ff177a12 */ /* 0x000fc800078e33ff */
[----:B------:R-:W-:-:S05]  /*4ad0*/  SEL R20, R23, R20, !P4 ;  /* 0x0000001417147207 */ /* 0x000fca0006000000 */
[----:B--2---:R-:W-:Y:S01]  /*4ae0*/  @!P0 IMAD.MOV R3, RZ, RZ, -R3 ;  /* 0x000000ffff038224 */ /* 0x004fe200078e0a03 */
[----:B------:R-:W-:Y:S02]  /*4af0*/  ISETP.GE.AND P0, PT, R4, RZ, PT ;  /* 0x000000ff0400720c */ /* 0x000fe40003f06270 */
[----:B------:R-:W2:Y:S02]  /*4b00*/  LDL R4, [R1+0x20c4] ;  /* 0x0020c40001047983 */ /* 0x000ea40000100800 */
[----:B------:R-:W-:Y:S01]  /*4b10*/  SEL R3, R23, R3, !P4 ;  /* 0x0000000317037207 */ /* 0x000fe20006000000 */
[----:B---3--:R-:W-:Y:S01]  /*4b20*/  @!P3 IMAD.MOV R21, RZ, RZ, -R21 ;  /* 0x000000ffff15b224 */ /* 0x008fe200078e0a15 */
[----:B------:R0:W-:Y:S01]  /*4b30*/  STL [R1+0x3a4], R20 ;  /* 0x0003a41401007387 */ /* 0x0001e20000100800 */
[----:B----4-:R-:W-:-:S03]  /*4b40*/  @!P1 IMAD.MOV R29, RZ, RZ, -R29 ;  /* 0x000000ffff1d9224 */ /* 0x010fc600078e0a1d */
[C---:B------:R-:W-:Y:S02]  /*4b50*/  SEL R21, R23.reuse, R21, !P4 ;  /* 0x0000001517157207 */ /* 0x040fe40006000000 */
[----:B------:R-:W-:Y:S01]  /*4b60*/  SEL R23, R23, R29, !P4 ;  /* 0x0000001d17177207 */ /* 0x000fe20006000000 */
[----:B0-----:R-:W3:Y:S01]  /*4b70*/  LDL.LU R20, [R1+0x2324] ;  /* 0x0023240001147983 */ /* 0x001ee20000300800 */
[----:B------:R-:W-:-:S03]  /*4b80*/  ISETP.GE.AND P1, PT, R27, RZ, PT ;  /* 0x000000ff1b00720c */ /* 0x000fc60003f26270 */
[----:B------:R0:W-:Y:S04]  /*4b90*/  STL [R1+0x3a0], R3 ;  /* 0x0003a00301007387 */ /* 0x0001e80000100800 */
[----:B0-----:R-:W4:Y:S04]  /*4ba0*/  LDL R3, [R1+0x20c0] ;  /* 0x0020c00001037983 */ /* 0x001f280000100800 */
[----:B------:R0:W-:Y:S04]  /*4bb0*/  STL [R1+0x39c], R21 ;  /* 0x00039c1501007387 */ /* 0x0001e80000100800 */
[----:B0-----:R-:W2:Y:S04]  /*4bc0*/  LDL.LU R21, [R1+0x2320] ;  /* 0x0023200001157983 */ /* 0x001ea80000300800 */
[----:B------:R-:W2:Y:S04]  /*4bd0*/  LDL R27, [R1+0x20bc] ;  /* 0x0020bc00011b7983 */ /* 0x000ea80000100800 */
[----:B------:R0:W-:Y:S04]  /*4be0*/  STL [R1+0x398], R23 ;  /* 0x0003981701007387 */ /* 0x0001e80000100800 */
[----:B0-----:R-:W2:Y:S01]  /*4bf0*/  LDL.LU R23, [R1+0x7c] ;  /* 0x00007c0001177983 */ /* 0x001ea20000300800 */
[----:B------:R-:W-:-:S02]  /*4c00*/  ISETP.GE.AND P4, PT, R0, RZ, PT ;  /* 0x000000ff0000720c */ /* 0x000fc40003f86270 */
[----:B------:R-:W-:Y:S01]  /*4c10*/  ISETP.GE.AND P3, PT, R22, RZ, PT ;  /* 0x000000ff1600720c */ /* 0x000fe20003f66270 */
[----:B------:R-:W3:Y:S04]  /*4c20*/  LDL R0, [R1+0x20b8] ;  /* 0x0020b80001007983 */ /* 0x000ee80000100800 */
[----:B------:R-:W3:Y:S01]  /*4c30*/  LDL.LU R22, [R1+0x78] ;  /* 0x0000780001167983 */ /* 0x000ee20000300800 */
[----:B--2---:R-:W-:Y:S01]  /*4c40*/  @!P2 IMAD.MOV R23, RZ, RZ, -R23 ;  /* 0x000000ffff17a224 */ /* 0x004fe200078e0a17 */
[----:B------:R-:W-:Y:S02]  /*4c50*/  ISETP.GE.AND P2, PT, R25, RZ, PT ;  /* 0x000000ff1900720c */ /* 0x000fe40003f46270 */
[----:B------:R-:W2:Y:S04]  /*4c60*/  LDL R25, [R1+0x20b4] ;  /* 0x0020b40001197983 */ /* 0x000ea80000100800 */
[----:B------:R0:W-:Y:S04]  /*4c70*/  STL [R1+0xa8], R23 ;  /* 0x0000a81701007387 */ /* 0x0001e80000100800 */
[----:B0-----:R-:W2:Y:S01]  /*4c80*/  LDL.LU R23, [R1+0x74] ;  /* 0x0000740001177983 */ /* 0x001ea20000300800 */
[----:B---3--:R-:W-:Y:S01]  /*4c90*/  @!P5 IMAD.MOV R22, RZ, RZ, -R22 ;  /* 0x000000ffff16d224 */ /* 0x008fe200078e0a16 */
[----:B------:R-:W-:-:S02]  /*4ca0*/  ISETP.GE.AND P5, PT, R26, RZ, PT ;  /* 0x000000ff1a00720c */ /* 0x000fc40003fa6270 */
[----:B------:R-:W3:Y:S04]  /*4cb0*/  LDL R26, [R1+0x20b0] ;  /* 0x0020b000011a7983 */ /* 0x000ee80000100800 */
[----:B------:R0:W-:Y:S04]  /*4cc0*/  STL [R1+0xa4], R22 ;  /* 0x0000a41601007387 */ /* 0x0001e80000100800 */
[----:B0-----:R-:W3:Y:S01]  /*4cd0*/  LDL.LU R22, [R1+0x70] ;  /* 0x0000700001167983 */ /* 0x001ee20000300800 */
[----:B--2---:R-:W-:Y:S01]  /*4ce0*/  @!P0 IMAD.MOV R23, RZ, RZ, -R23 ;  /* 0x000000ffff178224 */ /* 0x004fe200078e0a17 */
[----:B------:R-:W-:-:S02]  /*4cf0*/  ISETP.GE.AND P0, PT, R2, RZ, PT ;  /* 0x000000ff0200720c */ /* 0x000fc40003f06270 */
        /* <DEDUP_REMOVED lines=14> */
[----:B----4-:R-:W-:-:S02]  /*4de0*/  ISETP.GE.AND P4, PT, R3, RZ, PT ;  /* 0x000000ff0300720c */ /* 0x010fc40003f86270 */
[----:B------:R-:W3:Y:S04]  /*4df0*/  LDL R3, [R1+0x20a0] ;  /* 0x0020a00001037983 */ /* 0x000ee80000100800 */
[----:B------:R0:W-:Y:S04]  /*4e00*/  STL [R1+0x84], R22 ;  /* 0x0000841601007387 */ /* 0x0001e80000100800 */
[----:B0-----:R-:W4:Y:S01]  /*4e10*/  LDL.LU R22, [R1+0x60] ;  /* 0x0000600001167983 */ /* 0x001f220000300800 */
[----:B--2---:R-:W-:Y:S01]  /*4e20*/  @!P2 IMAD.MOV R23, RZ, RZ, -R23 ;  /* 0x000000ffff17a224 */ /* 0x004fe200078e0a17 */
[----:B------:R-:W-:-:S02]  /*4e30*/  ISETP.GE.AND P2, PT, R27, RZ, PT ;  /* 0x000000ff1b00720c */ /* 0x000fc40003f46270 */
[----:B------:R-:W2:Y:S04]  /*4e40*/  LDL R27, [R1+0x209c] ;  /* 0x00209c00011b7983 */ /* 0x000ea80000100800 */
[----:B------:R0:W-:Y:S04]  /*4e50*/  STL [R1+0x80], R23 ;  /* 0x0000801701007387 */ /* 0x0001e80000100800 */
[----:B0-----:R-:W2:Y:S01]  /*4e60*/  LDL.LU R23, [R1+0x5c] ;  /* 0x00005c0001177983 */ /* 0x001ea20000300800 */
[----:B----4-:R-:W-:Y:S01]  /*4e70*/  @!P5 IMAD.MOV R22, RZ, RZ, -R22 ;  /* 0x000000ffff16d224 */ /* 0x010fe200078e0a16 */
[----:B------:R-:W-:-:S02]  /*4e80*/  ISETP.GE.AND P5, PT, R0, RZ, PT ;  /* 0x000000ff0000720c */ /* 0x000fc40003fa6270 */
[----:B------:R-:W4:Y:S04]  /*4e90*/  LDL R0, [R1+0x2098] ;  /* 0x0020980001007983 */ /* 0x000f280000100800 */
        /* <DEDUP_REMOVED lines=32> */
[----:B--2---:R-:W-:-:S05]  /*50a0*/  @!P0 IMAD.MOV R23, RZ, RZ, -R23 ;  /* 0x000000ffff178224 */ /* 0x004fca00078e0a17 */
[----:B------:R0:W-:Y:S04]  /*50b0*/  STL [R1+0x60], R23 ;  /* 0x0000601701007387 */ /* 0x0001e80000100800 */
[----:B0-----:R-:W2:Y:S01]  /*50c0*/  LDL.LU R23, [R1+0x3c] ;  /* 0x00003c0001177983 */ /* 0x001ea20000300800 */
[----:B---3--:R-:W-:Y:S01]  /*50d0*/  @!P1 IMAD.MOV R22, RZ, RZ, -R22 ;  /* 0x000000ffff169224 */ /* 0x008fe200078e0a16 */
[----:B------:R-:W-:Y:S02]  /*50e0*/  ISETP.GE.AND P0, PT, R27, RZ, PT ;  /* 0x000000ff1b00720c */ /* 0x000fe40003f06270 */
[----:B------:R-:W3:Y:S04]  /*50f0*/  LDL R27, [R1+0x207c] ;  /* 0x00207c00011b7983 */ /* 0x000ee80000100800 */
[----:B------:R0:W-:Y:S01]  /*5100*/  STL [R1+0x5c], R22 ;  /* 0x00005c1601007387 */ /* 0x0001e20000100800 */
[----:B----4-:R-:W-:-:S03]  /*5110*/  ISETP.GE.AND P1, PT, R0, RZ, PT ;  /* 0x000000ff0000720c */ /* 0x010fc60003f26270 */
[----:B0-----:R-:W4:Y:S04]  /*5120*/  LDL.LU R22, [R1+0x38] ;  /* 0x0000380001167983 */ /* 0x001f280000300800 */
[----:B------:R-:W3:Y:S01]  /*5130*/  LDL R0, [R1+0x2078] ;  /* 0x0020780001007983 */ /* 0x000ee20000100800 */
[----:B--2---:R-:W-:-:S05]  /*5140*/  @!P3 IMAD.MOV R23, RZ, RZ, -R23 ;  /* 0x000000ffff17b224 */ /* 0x004fca00078e0a17 */
[----:B------:R0:W-:Y:S04]  /*5150*/  STL [R1+0x58], R23 ;  /* 0x0000581701007387 */ /* 0x0001e80000100800 */
[----:B0-----:R-:W2:Y:S01]  /*5160*/  LDL.LU R23, [R1+0x34] ;  /* 0x0000340001177983 */ /* 0x001ea20000300800 */
[----:B------:R-:W-:-:S03]  /*5170*/  ISETP.GE.AND P3, PT, R25, RZ, PT ;  /* 0x000000ff1900720c */ /* 0x000fc60003f66270 */
[----:B------:R-:W3:Y:S01]  /*5180*/  LDL R25, [R1+0x2074] ;  /* 0x0020740001197983 */ /* 0x000ee20000100800 */
[----:B----4-:R-:W-:-:S05]  /*5190*/  @!P4 IMAD.MOV R22, RZ, RZ, -R22 ;  /* 0x000000ffff16c224 */ /* 0x010fca00078e0a16 */
[----:B------:R0:W-:Y:S01]  /*51a0*/  STL [R1+0x54], R22 ;  /* 0x0000541601007387 */ /* 0x0001e20000100800 */
[----:B------:R-:W-:-:S03]  /*51b0*/  ISETP.GE.AND P4, PT, R26, RZ, PT ;  /* 0x000000ff1a00720c */ /* 0x000fc60003f86270 */
[----:B0-----:R-:W4:Y:S04]  /*51c0*/  LDL.LU R22, [R1+0x30] ;  /* 0x0000300001167983 */ /* 0x001f280000300800 */
[----:B------:R-:W3:Y:S01]  /*51d0*/  LDL R26, [R1+0x2070] ;  /* 0x00207000011a7983 */ /* 0x000ee20000100800 */
[----:B--2---:R-:W-:Y:S01]  /*51e0*/  @!P2 IMAD.MOV R23, RZ, RZ, -R23 ;  /* 0x000000ffff17a224 */ /* 0x004fe200078e0a17 */
[----:B------:R-:W-:Y:S02]  /*51f0*/  ISETP.GE.AND P2, PT, R2, RZ, PT ;  /* 0x000000ff0200720c */ /* 0x000fe40003f46270 */
[----:B------:R-:W2:Y:S04]  /*5200*/  LDL.LU R2, [R1+0x2c] ;  /* 0x00002c0001027983 */ /* 0x000ea80000300800 */
[----:B------:R-:W-:Y:S04]  /*5210*/  STL [R1+0x50], R23 ;  /* 0x0000501701007387 */ /* 0x000fe80000100800 */
[----:B------:R-:W3:Y:S01]  /*5220*/  LDL R29, [R1+0x206c] ;  /* 0x00206c00011d7983 */ /* 0x000ee20000100800 */
[----:B----4-:R-:W-:-:S05]  /*5230*/  @!P5 IMAD.MOV R22, RZ, RZ, -R22 ;  /* 0x000000ffff16d224 */ /* 0x010fca00078e0a16 */
[----:B------:R0:W-:Y:S04]  /*5240*/  STL [R1+0x4c], R22 ;  /* 0x00004c1601007387 */ /* 0x0001e80000100800 */
[----:B0-----:R-:W4:Y:S04]  /*5250*/  LDL.LU R22, [R1+0x28] ;  /* 0x0000280001167983 */ /* 0x001f280000300800 */
[----:B------:R-:W3:Y:S01]  /*5260*/  LDL R23, [R1+0x2068] ;  /* 0x0020680001177983 */ /* 0x000ee20000100800 */
[----:B--2---:R-:W-:Y:S01]  /*5270*/  @!P0 IMAD.MOV R2, RZ, RZ, -R2 ;  /* 0x000000ffff028224 */ /* 0x004fe200078e0a02 */
[----:B------:R-:W-:-:S02]  /*5280*/  ISETP.GE.AND P0, PT, R4, RZ, PT ;  /* 0x000000ff0400720c */ /* 0x000fc40003f06270 */
[----:B------:R-:W2:Y:S04]  /*5290*/  LDL R4, [R1+0x2064] ;  /* 0x0020640001047983 */ /* 0x000ea80000100800 */
[----:B------:R0:W-:Y:S04]  /*52a0*/  STL [R1+0x48], R2 ;  /* 0x0000480201007387 */ /* 0x0001e80000100800 */
[----:B0-----:R-:W2:Y:S01]  /*52b0*/  LDL.LU R2, [R1+0x24] ;  /* 0x0000240001027983 */ /* 0x001ea20000300800 */
[----:B------:R-:W-:Y:S01]  /*52c0*/  ISETP.GE.AND P5, PT, R24, RZ, PT ;  /* 0x000000ff1800720c */ /* 0x000fe20003fa6270 */
[----:B----4-:R-:W-:Y:S01]  /*52d0*/  @!P1 IMAD.MOV R22, RZ, RZ, -R22 ;  /* 0x000000ffff169224 */ /* 0x010fe200078e0a16 */
[----:B------:R-:W-:-:S02]  /*52e0*/  ISETP.GE.AND P1, PT, R3, RZ, PT ;  /* 0x000000ff0300720c */ /* 0x000fc40003f26270 */
[----:B------:R-:W4:Y:S04]  /*52f0*/  LDL R3, [R1+0x2060] ;  /* 0x0020600001037983 */ /* 0x000f280000100800 */
[----:B------:R-:W3:Y:S04]  /*5300*/  LDL.LU R24, [R1+0x20] ;  /* 0x0000200001187983 */ /* 0x000ee80000300800 */
[----:B------:R-:W-:Y:S01]  /*5310*/  STL [R1+0x44], R22 ;  /* 0x0000441601007387 */ /* 0x000fe20000100800 */
[----:B--2---:R-:W-:-:S05]  /*5320*/  @!P3 IMAD.MOV R2, RZ, RZ, -R2 ;  /* 0x000000ffff02b224 */ /* 0x004fca00078e0a02 */
[----:B------:R0:W-:Y:S04]  /*5330*/  STL [R1+0x40], R2 ;  /* 0x0000400201007387 */ /* 0x0001e80000100800 */
[----:B0-----:R-:W2:Y:S04]  /*5340*/  LDL R2, [R1+0x205c] ;  /* 0x00205c0001027983 */ /* 0x001ea80000100800 */
[----:B------:R-:W2:Y:S01]  /*5350*/  LDL.LU R22, [R1+0x1c] ;  /* 0x00001c0001167983 */ /* 0x000ea20000300800 */
[----:B---3--:R-:W-:Y:S01]  /*5360*/  @!P4 IMAD.MOV R24, RZ, RZ, -R24 ;  /* 0x000000ffff18c224 */ /* 0x008fe200078e0a18 */
[----:B------:R-:W-:-:S04]  /*5370*/  ISETP.GE.AND P4, PT, R0, RZ, PT ;  /* 0x000000ff0000720c */ /* 0x000fc80003f86270 */
[----:B------:R0:W-:Y:S01]  /*5380*/  STL [R1+0x3c], R24 ;  /* 0x00003c1801007387 */ /* 0x0001e20000100800 */
[----:B------:R-:W-:-:S03]  /*5390*/  ISETP.GE.AND P3, PT, R27, RZ, PT ;  /* 0x000000ff1b00720c */ /* 0x000fc60003f66270 */
[----:B0-----:R-:W3:Y:S04]  /*53a0*/  LDL R24, [R1+0x2058] ;  /* 0x0020580001187983 */ /* 0x001ee80000100800 */
[----:B------:R-:W3:Y:S04]  /*53b0*/  LDL.LU R0, [R1+0x18] ;  /* 0x0000180001007983 */ /* 0x000ee80000300800 */
[----:B------:R-:W4:Y:S01]  /*53c0*/  LDL R27, [R1+0x2054] ;  /* 0x00205400011b7983 */ /* 0x000f220000100800 */
[----:B--2---:R-:W-:-:S05]  /*53d0*/  @!P2 IMAD.MOV R22, RZ, RZ, -R22 ;  /* 0x000000ffff16a224 */ /* 0x004fca00078e0a16 */
[----:B------:R0:W-:Y:S04]  /*53e0*/  STL [R1+0x38], R22 ;  /* 0x0000381601007387 */ /* 0x0001e80000100800 */
[----:B0-----:R-:W2:Y:S01]  /*53f0*/  LDL.LU R22, [R1+0x14] ;  /* 0x0000140001167983 */ /* 0x001ea20000300800 */
[----:B---3--:R-:W-:Y:S01]  /*5400*/  @!P5 IMAD.MOV R0, RZ, RZ, -R0 ;  /* 0x000000ffff00d224 */ /* 0x008fe200078e0a00 */
[----:B------:R-:W-:-:S04]  /*5410*/  ISETP.GE.AND P5, PT, R26, RZ, PT ;  /* 0x000000ff1a00720c */ /* 0x000fc80003fa6270 */
[----:B------:R0:W-:Y:S01]  /*5420*/  STL [R1+0x34], R0 ;  /* 0x0000340001007387 */ /* 0x0001e20000100800 */
[----:B------:R-:W-:-:S03]  /*5430*/  ISETP.GE.AND P2, PT, R25, RZ, PT ;  /* 0x000000ff1900720c */ /* 0x000fc60003f46270 */
[----:B0-----:R-:W3:Y:S04]  /*5440*/  LDL R0, [R1+0x2050] ;  /* 0x0020500001007983 */ /* 0x001ee80000100800 */
[----:B------:R-:W3:Y:S04]  /*5450*/  LDL.LU R26, [R1+0x10] ;  /* 0x00001000011a7983 */ /* 0x000ee80000300800 */
[----:B------:R-:W4:Y:S01]  /*5460*/  LDL R25, [R1+0x204c] ;  /* 0x00204c0001197983 */ /* 0x000f220000100800 */
[----:B--2---:R-:W-:Y:S01]  /*5470*/  @!P0 IMAD.MOV R22, RZ, RZ, -R22 ;  /* 0x000000ffff168224 */ /* 0x004fe200078e0a16 */
[----:B------:R-:W-:-:S04]  /*5480*/  ISETP.GE.AND P0, PT, R29, RZ, PT ;  /* 0x000000ff1d00720c */ /* 0x000fc80003f06270 */
[----:B------:R0:W-:Y:S04]  /*5490*/  STL [R1+0x30], R22 ;  /* 0x0000301601007387 */ /* 0x0001e80000100800 */
[----:B0-----:R-:W2:Y:S04]  /*54a0*/  LDL.LU R22, [R1+0x231c] ;  /* 0x00231c0001167983 */ /* 0x001ea80000300800 */
[----:B------:R-:W2:Y:S01]  /*54b0*/  LDL.LU R29, [R1+0xc] ;  /* 0x00000c00011d7983 */ /* 0x000ea20000300800 */
[----:B---3--:R-:W-:Y:S01]  /*54c0*/  @!P1 IMAD.MOV R26, RZ, RZ, -R26 ;  /* 0x000000ffff1a9224 */ /* 0x008fe200078e0a1a */
[----:B------:R-:W-:-:S04]  /*54d0*/  ISETP.GE.AND P1, PT, R23, RZ, PT ;  /* 0x000000ff1700720c */ /* 0x000fc80003f26270 */
[----:B------:R0:W-:Y:S04]  /*54e0*/  STL [R1+0x2c], R26 ;  /* 0x00002c1a01007387 */ /* 0x0001e80000100800 */
[----:B0-----:R-:W3:Y:S04]  /*54f0*/  LDL R26, [R1+0x2048] ;  /* 0x00204800011a7983 */ /* 0x001ee80000100800 */
[----:B------:R-:W3:Y:S01]  /*5500*/  LDL.LU R23, [R1+0x8] ;  /* 0x0000080001177983 */ /* 0x000ee20000300800 */
[----:B--2---:R-:W-:Y:S01]  /*5510*/  @!P3 IMAD.MOV R29, RZ, RZ, -R29 ;  /* 0x000000ffff1db224 */ /* 0x004fe200078e0a1d */
[----:B------:R-:W-:-:S02]  /*5520*/  ISETP.GE.AND P3, PT, R4, RZ, PT ;  /* 0x000000ff0400720c */ /* 0x000fc40003f66270 */
[----:B------:R-:W2:Y:S04]  /*5530*/  LDL.LU R4, [R1+0x4] ;  /* 0x0000040001047983 */ /* 0x000ea80000300800 */
[----:B------:R0:W-:Y:S04]  /*5540*/  STL [R1+0x28], R29 ;  /* 0x0000281d01007387 */ /* 0x0001e80000100800 */
[----:B0-----:R-:W2:Y:S01]  /*5550*/  LDL R29, [R1+0x2040] ;  /* 0x00204000011d7983 */ /* 0x001ea20000100800 */
[----:B---3--:R-:W-:Y:S01]  /*5560*/  @!P4 IMAD.MOV R23, RZ, RZ, -R23 ;  /* 0x000000ffff17c224 */ /* 0x008fe200078e0a17 */
[----:B----4-:R-:W-:-:S04]  /*5570*/  ISETP.GE.AND P4, PT, R3, RZ, PT ;  /* 0x000000ff0300720c */ /* 0x010fc80003f86270 */
[----:B------:R0:W-:Y:S04]  /*5580*/  STL [R1+0x24], R23 ;  /* 0x0000241701007387 */ /* 0x0001e80000100800 */
[----:B0-----:R-:W3:Y:S04]  /*5590*/  LDL.LU R23, [R1+0x2318] ;  /* 0x0023180001177983 */ /* 0x001ee80000300800 */
[----:B------:R-:W4:Y:S01]  /*55a0*/  LDL.LU R3, [R1] ;  /* 0x0000000001037983 */ /* 0x000f220000300800 */
[----:B--2---:R-:W-:-:S05]  /*55b0*/  @!P2 IMAD.MOV R4, RZ, RZ, -R4 ;  /* 0x000000ffff04a224 */ /* 0x004fca00078e0a04 */
[----:B------:R0:W-:Y:S04]  /*55c0*/  STL [R1+0x20], R4 ;  /* 0x0000200401007387 */ /* 0x0001e80000100800 */
[----:B0-----:R-:W2:Y:S01]  /*55d0*/  LDL.LU R4, [R1+0x2314] ;  /* 0x0023140001047983 */ /* 0x001ea20000300800 */
[----:B------:R-:W-:Y:S01]  /*55e0*/  ISETP.GE.AND P2, PT, R2, RZ, PT ;  /* 0x000000ff0200720c */ /* 0x000fe20003f46270 */
[----:B----4-:R-:W-:Y:S02]  /*55f0*/  @!P5 IMAD.MOV R3, RZ, RZ, -R3 ;  /* 0x000000ffff03d224 */ /* 0x010fe400078e0a03 */
[----:B--2---:R-:W-:Y:S02]  /*5600*/  IMAD.MOV.U32 R2, RZ, RZ, R4 ;  /* 0x000000ffff027224 */ /* 0x004fe400078e0004 */
[----:B------:R-:W2:Y:S04]  /*5610*/  LDL R4, [R1+0x2044] ;  /* 0x0020440001047983 */ /* 0x000ea80000100800 */
[----:B------:R0:W-:Y:S04]  /*5620*/  STL [R1+0x1c], R3 ;  /* 0x00001c0301007387 */ /* 0x0001e80000100800 */
[----:B0-----:R-:W4:Y:S01]  /*5630*/  LDL.LU R3, [R1+0x2310] ;  /* 0x0023100001037983 */ /* 0x001f220000300800 */
[----:B------:R-:W-:Y:S01]  /*5640*/  @!P0 IMAD.MOV R2, RZ, RZ, -R2 ;  /* 0x000000ffff028224 */ /* 0x000fe200078e0a02 */
[----:B------:R-:W-:Y:S01]  /*5650*/  ISETP.GE.AND P5, PT, R24, RZ, PT ;  /* 0x000000ff1800720c */ /* 0x000fe20003fa6270 */
[----:B----4-:R-:W-:-:S02]  /*5660*/  IMAD.MOV.U32 R24, RZ, RZ, R3 ;  /* 0x000000ffff187224 */ /* 0x010fc400078e0003 */
[----:B------:R-:W4:Y:S04]  /*5670*/  LDL R3, [R1+0x2038] ;  /* 0x0020380001037983 */ /* 0x000f280000100800 */
[----:B------:R0:W-:Y:S04]  /*5680*/  STL [R1+0x18], R2 ;  /* 0x0000180201007387 */ /* 0x0001e80000100800 */
[----:B0-----:R-:W2:Y:S01]  /*5690*/  LDL.LU R2, [R1+0x230c] ;  /* 0x00230c0001027983 */ /* 0x001ea20000300800 */
[----:B------:R-:W-:Y:S01]  /*56a0*/  ISETP.GE.AND P0, PT, R27, RZ, PT ;  /* 0x000000ff1b00720c */ /* 0x000fe20003f06270 */
[----:B------:R-:W-:Y:S01]  /*56b0*/  @!P1 IMAD.MOV R24, RZ, RZ, -R24 ;  /* 0x000000ffff189224 */ /* 0x000fe200078e0a18 */
[----:B------:R-:W-:Y:S01]  /*56c0*/  ISETP.GE.AND P1, PT, R0, RZ, PT ;  /* 0x000000ff0000720c */ /* 0x000fe20003f26270 */
[----:B--2---:R-:W-:-:S02]  /*56d0*/  IMAD.MOV.U32 R27, RZ, RZ, R2 ;  /* 0x000000ffff1b7224 */ /* 0x004fc400078e0002 */
[----:B------:R-:W2:Y:S02]  /*56e0*/  LDL R2, [R1+0x2034] ;  /* 0x0020340001027983 */ /* 0x000ea40000100800 */
[----:B------:R-:W-:Y:S02]  /*56f0*/  @!P3 IMAD.MOV R27, RZ, RZ, -R27 ;  /* 0x000000ffff1bb224 */ /* 0x000fe400078e0a1b */
[----:B------:R0:W-:Y:S04]  /*5700*/  STL [R1+0x14], R24 ;  /* 0x0000141801007387 */ /* 0x0001e80000100800 */
[----:B0-----:R-:W2:Y:S04]  /*5710*/  LDL.LU R24, [R1+0x2308] ;  /* 0x0023080001187983 */ /* 0x001ea80000300800 */
[----:B------:R-:W2:Y:S04]  /*5720*/  LDL.LU R0, [R1+0x2304] ;  /* 0x0023040001007983 */ /* 0x000ea80000300800 */
[----:B------:R0:W-:Y:S04]  /*5730*/  STL [R1+0x10], R27 ;  /* 0x0000101b01007387 */ /* 0x0001e80000100800 */
[----:B0-----:R-:W3:Y:S01]  /*5740*/  LDL.LU R27, [R1+0x2300] ;  /* 0x00230000011b7983 */ /* 0x001ee20000300800 */
[----:B------:R-:W-:Y:S01]  /*5750*/  ISETP.GE.AND P3, PT, R25, RZ, PT ;  /* 0x000000ff1900720c */ /* 0x000fe20003f66270 */
[----:B--2---:R-:W-:Y:S01]  /*5760*/  @!P4 IMAD.MOV R0, RZ, RZ, -R0 ;  /* 0x000000ffff00c224 */ /* 0x004fe200078e0a00 */
[----:B------:R-:W-:Y:S01]  /*5770*/  ISETP.GE.AND P4, PT, R26, RZ, PT ;  /* 0x000000ff1a00720c */ /* 0x000fe20003f86270 */
[----:B---3--:R-:W-:-:S02]  /*5780*/  IMAD.MOV.U32 R25, RZ, RZ, R27 ;  /* 0x000000ffff197224 */ /* 0x008fc400078e001b */
[----:B------:R-:W2:Y:S02]  /*5790*/  LDL R27, [R1+0x203c] ;  /* 0x00203c00011b7983 */ /* 0x000ea40000100800 */
[----:B------:R-:W-:Y:S02]  /*57a0*/  @!P2 IMAD.MOV R25, RZ, RZ, -R25 ;  /* 0x000000ffff19a224 */ /* 0x000fe400078e0a19 */
[----:B------:R0:W-:Y:S04]  /*57b0*/  STL [R1+0xc], R0 ;  /* 0x00000c0001007387 */ /* 0x0001e80000100800 */
[----:B0-----:R-:W3:Y:S04]  /*57c0*/  LDL R0, [R1+0x202c] ;  /* 0x00202c0001007983 */ /* 0x001ee80000100800 */
[----:B------:R-:W2:Y:S04]  /*57d0*/  LDL.LU R26, [R1+0x22fc] ;  /* 0x0022fc00011a7983 */ /* 0x000ea80000300800 */
[----:B------:R0:W-:Y:S04]  /*57e0*/  STL [R1+0x8], R25 ;  /* 0x0000081901007387 */ /* 0x0001e80000100800 */
[----:B0-----:R-:W3:Y:S01]  /*57f0*/  LDL.LU R25, [R1+0x22f8] ;  /* 0x0022f80001197983 */ /* 0x001ee20000300800 */
[----:B------:R-:W-:-:S03]  /*5800*/  ISETP.GE.AND P2, PT, R4, RZ, PT ;  /* 0x000000ff0400720c */ /* 0x000fc60003f46270 */
[----:B------:R-:W4:Y:S01]  /*5810*/  LDL R4, [R1+0x2028] ;  /* 0x0020280001047983 */ /* 0x000f220000100800 */
[----:B------:R-:W-:-:S09]  /*5820*/  @!P4 IMAD.MOV R22, RZ, RZ, -R22 ;  /* 0x000000ffff16c224 */ /* 0x000fd200078e0a16 */
[----:B------:R-:W-:Y:S02]  /*5830*/  @!P2 IMAD.MOV R21, RZ, RZ, -R21 ;  /* 0x000000ffff15a224 */ /* 0x000fe400078e0a15 */
[----:B--2---:R-:W-:Y:S01]  /*5840*/  @!P5 IMAD.MOV R26, RZ, RZ, -R26 ;  /* 0x000000ffff1ad224 */ /* 0x004fe200078e0a1a */
[----:B------:R-:W-:Y:S01]  /*5850*/  ISETP.GE.AND P5, PT, R29, RZ, PT ;  /* 0x000000ff1d00720c */ /* 0x000fe20003fa6270 */
[----:B------:R-:W-:Y:S02]  /*5860*/  IMAD.MOV.U32 R29, RZ, RZ, R24 ;  /* 0x000000ffff1d7224 */ /* 0x000fe400078e0018 */
[----:B------:R-:W2:Y:S02]  /*5870*/  LDL R24, [R1+0x2030] ;  /* 0x0020300001187983 */ /* 0x000ea40000100800 */
[----:B------:R-:W-:Y:S02]  /*5880*/  @!P1 IMAD.MOV R29, RZ, RZ, -R29 ;  /* 0x000000ffff1d9224 */ /* 0x000fe400078e0a1d */
[----:B------:R0:W-:Y:S01]  /*5890*/  STL [R1+0x4], R26 ;  /* 0x0000041a01007387 */ /* 0x0001e20000100800 */
[----:B---3--:R-:W-:Y:S01]  /*58a0*/  @!P0 IMAD.MOV R25, RZ, RZ, -R25 ;  /* 0x000000ffff198224 */ /* 0x008fe200078e0a19 */
[----:B----4-:R-:W-:-:S04]  /*58b0*/  ISETP.GE.AND P1, PT, R3, RZ, PT ;  /* 0x000000ff0300720c */ /* 0x010fc80003f26270 */
[----:B------:R1:W-:Y:S04]  /*58c0*/  STL [R1], R25 ;  /* 0x0000001901007387 */ /* 0x0003e80000100800 */
[----:B0-----:R-:W3:Y:S04]  /*58d0*/  LDL R26, [R1+0x2020] ;  /* 0x00202000011a7983 */ /* 0x001ee80000100800 */
[----:B-1----:R-:W4:Y:S04]  /*58e0*/  LDL R25, [R1+0x2024] ;  /* 0x0020240001197983 */ /* 0x002f280000100800 */
[----:B------:R-:W-:Y:S04]  /*58f0*/  STL [R1+0x2298], R29 ;  /* 0x0022981d01007387 */ /* 0x000fe80000100800 */
[----:B------:R-:W3:Y:S01]  /*5900*/  LDL R3, [R1+0x201c] ;  /* 0x00201c0001037983 */ /* 0x000ee20000100800 */
[----:B------:R-:W-:Y:S01]  /*5910*/  ISETP.GE.AND P0, PT, R27, RZ, PT ;  /* 0x000000ff1b00720c */ /* 0x000fe20003f06270 */
[----:B------:R-:W-:-:S04]  /*5920*/  IMAD.MOV.U32 R27, RZ, RZ, R23 ;  /* 0x000000ffff1b7224 */ /* 0x000fc800078e0017 */
[----:B------:R-:W-:Y:S01]  /*5930*/  @!P3 IMAD.MOV R27, RZ, RZ, -R27 ;  /* 0x000000ffff1bb224 */ /* 0x000fe200078e0a1b */
[----:B------:R-:W-:-:S04]  /*5940*/  ISETP.GE.AND P3, PT, R2, RZ, PT ;  /* 0x000000ff0200720c */ /* 0x000fc80003f66270 */
[----:B------:R-:W-:Y:S01]  /*5950*/  STL [R1+0x2294], R27 ;  /* 0x0022941b01007387 */ /* 0x000fe20000100800 */
[----:B------:R-:W-:-:S03]  /*5960*/  ISETP.GE.AND P2, PT, R0, RZ, PT ;  /* 0x000000ff0000720c */ /* 0x000fc60003f46270 */
[----:B------:R-:W3:Y:S04]  /*5970*/  LDL R2, [R1+0x2018] ;  /* 0x0020180001027983 */ /* 0x000ee80000100800 */
[----:B------:R-:W-:Y:S04]  /*5980*/  STL [R1+0x229c], R22 ;  /* 0x00229c1601007387 */ /* 0x000fe80000100800 */
[----:B------:R-:W-:Y:S04]  /*5990*/  STL [R1+0x22a0], R21 ;  /* 0x0022a01501007387 */ /* 0x000fe80000100800 */
[----:B------:R-:W3:Y:S01]  /*59a0*/  LDL R0, [R1+0x2010] ;  /* 0x0020100001007983 */ /* 0x000ee20000100800 */
[----:B------:R-:W-:Y:S01]  /*59b0*/  @!P5 IMAD.MOV R20, RZ, RZ, -R20 ;  /* 0x000000ffff14d224 */ /* 0x000fe200078e0a14 */
[----:B------:R-:W-:-:S02]  /*59c0*/  ISETP.GE.AND P5, PT, R4, RZ, PT ;  /* 0x000000ff0400720c */ /* 0x000fc40003fa6270 */
[----:B------:R-:W3:Y:S04]  /*59d0*/  LDL R23, [R1+0x2014] ;  /* 0x0020140001177983 */ /* 0x000ee80000100800 */
[----:B------:R-:W-:Y:S04]  /*59e0*/  STL [R1+0x22a4], R20 ;  /* 0x0022a41401007387 */ /* 0x000fe80000100800 */
[----:B------:R-:W3:Y:S01]  /*59f0*/  LDL R4, [R1+0x200c] ;  /* 0x00200c0001047983 */ /* 0x000ee20000100800 */
[----:B------:R-:W-:Y:S02]  /*5a00*/  @!P0 IMAD.MOV R19, RZ, RZ, -R19 ;  /* 0x000000ffff138224 */ /* 0x000fe400078e0a13 */
[----:B------:R-:W-:-:S02]  /*5a10*/  @!P1 IMAD.MOV R18, RZ, RZ, -R18 ;  /* 0x000000ffff129224 */ /* 0x000fc400078e0a12 */
[----:B------:R-:W-:Y:S01]  /*5a20*/  @!P3 IMAD.MOV R17, RZ, RZ, -R17 ;  /* 0x000000ffff11b224 */ /* 0x000fe200078e0a11 */
[----:B------:R-:W-:Y:S01]  /*5a30*/  STL [R1+0x22a8], R19 ;  /* 0x0022a81301007387 */ /* 0x000fe20000100800 */
[----:B------:R-:W-:Y:S02]  /*5a40*/  @!P2 IMAD.MOV R15, RZ, RZ, -R15 ;  /* 0x000000ffff0fa224 */ /* 0x000fe400078e0a0f */
[----:B------:R-:W-:Y:S01]  /*5a50*/  @!P5 IMAD.MOV R14, RZ, RZ, -R14 ;  /* 0x000000ffff0ed224 */ /* 0x000fe200078e0a0e */
[----:B--2---:R-:W-:Y:S02]  /*5a60*/  ISETP.GE.AND P4, PT, R24, RZ, PT ;  /* 0x000000ff1800720c */ /* 0x004fe40003f86270 */
[----:B------:R-:W2:Y:S04]  /*5a70*/  LDL R24, [R1+0x2008] ;  /* 0x0020080001187983 */ /* 0x000ea80000100800 */
[----:B------:R-:W-:Y:S01]  /*5a80*/  STL [R1+0x22ac], R18 ;  /* 0x0022ac1201007387 */ /* 0x000fe20000100800 */
[----:B----4-:R-:W-:-:S03]  /*5a90*/  ISETP.GE.AND P0, PT, R25, RZ, PT ;  /* 0x000000ff1900720c */ /* 0x010fc60003f06270 */
[----:B------:R-:W4:Y:S04]  /*5aa0*/  LDL R25, [R1+0x2004] ;  /* 0x0020040001197983 */ /* 0x000f280000100800 */
[----:B------:R-:W-:Y:S01]  /*5ab0*/  STL [R1+0x22b0], R17 ;  /* 0x0022b01101007387 */ /* 0x000fe20000100800 */
[----:B---3--:R-:W-:-:S03]  /*5ac0*/  ISETP.GE.AND P3, PT, R3, RZ, PT ;  /* 0x000000ff0300720c */ /* 0x008fc60003f66270 */
[----:B------:R-:W3:Y:S01]  /*5ad0*/  LDL R3, [R1+0x2000] ;  /* 0x0020000001037983 */ /* 0x000ee20000100800 */
[----:B------:R-:W-:Y:S01]  /*5ae0*/  @!P4 IMAD.MOV R16, RZ, RZ, -R16 ;  /* 0x000000ffff10c224 */ /* 0x000fe200078e0a10 */
[----:B------:R-:W-:-:S04]  /*5af0*/  ISETP.GE.AND P1, PT, R26, RZ, PT ;  /* 0x000000ff1a00720c */ /* 0x000fc80003f26270 */
[----:B------:R0:W-:Y:S04]  /*5b00*/  STL [R1+0x22b4], R16 ;  /* 0x0022b41001007387 */ /* 0x0001e80000100800 */
[----:B------:R-:W4:Y:S01]  /*5b10*/  LDL R26, [R1+0x1ffc] ;  /* 0x001ffc00011a7983 */ /* 0x000f220000100800 */
[----:B------:R-:W-:-:S03]  /*5b20*/  ISETP.GE.AND P4, PT, R2, RZ, PT ;  /* 0x000000ff0200720c */ /* 0x000fc60003f86270 */
[----:B------:R-:W4:Y:S04]  /*5b30*/  LDL R2, [R1+0x1ff4] ;  /* 0x001ff40001027983 */ /* 0x000f280000100800 */
[----:B------:R-:W-:Y:S04]  /*5b40*/  STL [R1+0x22b8], R15 ;  /* 0x0022b80f01007387 */ /* 0x000fe80000100800 */
[----:B------:R-:W-:Y:S01]  /*5b50*/  STL [R1+0x22bc], R14 ;  /* 0x0022bc0e01007387 */ /* 0x000fe20000100800 */
[----:B------:R-:W-:-:S03]  /*5b60*/  ISETP.GE.AND P5, PT, R0, RZ, PT ;  /* 0x000000ff0000720c */ /* 0x000fc60003fa6270 */
[----:B------:R-:W4:Y:S01]  /*5b70*/  LDL R0, [R1+0x1ff8] ;  /* 0x001ff80001007983 */ /* 0x000f220000100800 */
[----:B------:R-:W-:-:S05]  /*5b80*/  @!P0 IMAD.MOV R13, RZ, RZ, -R13 ;  /* 0x000000ffff0d8224 */ /* 0x000fca00078e0a0d */
[----:B------:R-:W-:Y:S01]  /*5b90*/  STL [R1+0x22c0], R13 ;  /* 0x0022c00d01007387 */ /* 0x000fe20000100800 */
[----:B------:R-:W-:-:S03]  /*5ba0*/  ISETP.GE.AND P0, PT, R4, RZ, PT ;  /* 0x000000ff0400720c */ /* 0x000fc60003f06270 */
[----:B------:R-:W4:Y:S01]  /*5bb0*/  LDL R4, [R1+0xbd8] ;  /* 0x000bd80001047983 */ /* 0x000f220000100800 */
[----:B------:R-:W-:Y:S01]  /*5bc0*/  @!P4 IMAD.MOV R10, RZ, RZ, -R10 ;  /* 0x000000ffff0ac224 */ /* 0x000fe200078e0a0a */
[----:B------:R-:W-:Y:S01]  /*5bd0*/  ISETP.GE.AND P2, PT, R23, RZ, PT ;  /* 0x000000ff1700720c */ /* 0x000fe20003f46270 */
[----:B------:R-:W-:Y:S02]  /*5be0*/  @!P1 IMAD.MOV R12, RZ, RZ, -R12 ;  /* 0x000000ffff0c9224 */ /* 0x000fe400078e0a0c */
[----:B------:R-:W-:Y:S02]  /*5bf0*/  @!P3 IMAD.MOV R11, RZ, RZ, -R11 ;  /* 0x000000ffff0bb224 */ /* 0x000fe400078e0a0b */
[----:B------:R-:W-:-:S03]  /*5c00*/  @!P5 IMAD.MOV R8, RZ, RZ, -R8 ;  /* 0x000000ffff08d224 */ /* 0x000fc600078e0a08 */
[----:B------:R-:W-:Y:S01]  /*5c10*/  @!P0 IMAD.MOV R7, RZ, RZ, -R7 ;  /* 0x000000ffff078224 */ /* 0x000fe200078e0a07 */
[----:B------:R-:W-:Y:S04]  /*5c20*/  STL [R1+0x22c4], R12 ;  /* 0x0022c40c01007387 */ /* 0x000fe80000100800 */
[----:B------:R-:W-:Y:S01]  /*5c30*/  @!P2 IMAD.MOV R9, RZ, RZ, -R9 ;  /* 0x000000ffff09a224 */ /* 0x000fe200078e0a09 */
[----:B------:R-:W-:Y:S04]  /*5c40*/  STL [R1+0x22c8], R11 ;  /* 0x0022c80b01007387 */ /* 0x000fe80000100800 */
[----:B------:R-:W-:Y:S04]  /*5c50*/  STL [R1+0x22cc], R10 ;  /* 0x0022cc0a01007387 */ /* 0x000fe80000100800 */
[----:B------:R-:W-:Y:S04]  /*5c60*/  STL [R1+0x22d0], R9 ;  /* 0x0022d00901007387 */ /* 0x000fe80000100800 */
[----:B------:R-:W-:Y:S04]  /*5c70*/  STL [R1+0x22d4], R8 ;  /* 0x0022d40801007387 */ /* 0x000fe80000100800 */
[----:B------:R-:W-:Y:S01]  /*5c80*/  STL [R1+0x22d8], R7 ;  /* 0x0022d80701007387 */ /* 0x000fe20000100800 */
[----:B--2---:R-:W-:-:S02]  /*5c90*/  ISETP.GE.AND P1, PT, R24, RZ, PT ;  /* 0x000000ff1800720c */ /* 0x004fc40003f26270 */
[----:B---3--:R-:W-:Y:S02]  /*5ca0*/  ISETP.GE.AND P4, PT, R3, RZ, PT ;  /* 0x000000ff0300720c */ /* 0x008fe40003f86270 */
[----:B------:R-:W1:Y:S01]  /*5cb0*/  S2R R3, SR_TID.X ;  /* 0x0000000000037919 */ /* 0x000e620000002100 */
[----:B----4-:R-:W-:-:S08]  /*5cc0*/  ISETP.GE.AND P3, PT, R25, RZ, PT ;  /* 0x000000ff1900720c */ /* 0x010fd00003f66270 */
[----:B------:R-:W-:Y:S01]  /*5cd0*/  @!P1 IMAD.MOV R6, RZ, RZ, -R6 ;  /* 0x000000ffff069224 */ /* 0x000fe200078e0a06 */
[----:B------:R-:W-:Y:S01]  /*5ce0*/  ISETP.GE.AND P5, PT, R2, RZ, PT ;  /* 0x000000ff0200720c */ /* 0x000fe20003fa6270 */
[----:B------:R-:W-:Y:S01]  /*5cf0*/  IMAD.MOV.U32 R2, RZ, RZ, c[0x0][0x18c] ;  /* 0x00006300ff027624 */ /* 0x000fe200078e00ff */
[----:B-1----:R-:W-:Y:S02]  /*5d00*/  LOP3.LUT R3, R3, 0x3f, RZ, 0xc0, !PT ;  /* 0x0000003f03037812 */ /* 0x002fe400078ec0ff */
[----:B------:R-:W-:Y:S01]  /*5d10*/  ISETP.GE.AND P0, PT, R0, RZ, PT ;  /* 0x000000ff0000720c */ /* 0x000fe20003f06270 */
[----:B------:R-:W-:Y:S02]  /*5d20*/  IMAD.MOV.U32 R0, RZ, RZ, R5 ;  /* 0x000000ffff007224 */ /* 0x000fe400078e0005 */
[----:B------:R-:W-:Y:S02]  /*5d30*/  IMAD R3, R3, c[0x0][0x18c], RZ ;  /* 0x0000630003037a24 */ /* 0x000fe400078e02ff */
[----:B------:R-:W-:-:S02]  /*5d40*/  @!P3 IMAD.MOV R0, RZ, RZ, -R0 ;  /* 0x000000ffff00b224 */ /* 0x000fc400078e0a00 */
[----:B------:R-:W-:Y:S01]  /*5d50*/  IMAD R5, R2, 0x40, R3 ;  /* 0x0000004002057824 */ /* 0x000fe200078e0203 */
[----:B------:R-:W-:Y:S01]  /*5d60*/  STL [R1+0x22dc], R6 ;  /* 0x0022dc0601007387 */ /* 0x000fe20000100800 */
[----:B------:R-:W-:Y:S02]  /*5d70*/  LEA R2, P1, R3, c[0x0][0x168], 0x1 ;  /* 0x00005a0003027a11 */ /* 0x000fe400078208ff */
[----:B------:R-:W-:Y:S01]  /*5d80*/  ISETP.GE.AND P3, PT, R4, RZ, PT ;  /* 0x000000ff0400720c */ /* 0x000fe20003f66270 */
[----:B------:R1:W-:Y:S01]  /*5d90*/  STL [R1+0x22e0], R0 ;  /* 0x0022e00001007387 */ /* 0x0003e20000100800 */
[----:B------:R-:W-:-:S03]  /*5da0*/  LEA R4, P6, R5, c[0x0][0x168], 0x1 ;  /* 0x00005a0005047a11 */ /* 0x000fc600078c08ff */
[----:B0-----:R-:W1:Y:S01]  /*5db0*/  LDL.LU R16, [R1+0xa8] ;  /* 0x0000a80001107983 */ /* 0x001e620000300800 */
[----:B------:R-:W-:-:S03]  /*5dc0*/  LEA.HI.X.SX32 R3, R3, c[0x0][0x16c], 0x1, P1 ;  /* 0x00005b0003037a11 */ /* 0x000fc600008f0eff */
[----:B------:R-:W2:Y:S01]  /*5dd0*/  LDL.LU R17, [R1+0xa4] ;  /* 0x0000a40001117983 */ /* 0x000ea20000300800 */
[----:B------:R-:W-:-:S03]  /*5de0*/  LEA.HI.X.SX32 R5, R5, c[0x0][0x16c], 0x1, P6 ;  /* 0x00005b0005057a11 */ /* 0x000fc600030f0eff */
[----:B------:R-:W3:Y:S04]  /*5df0*/  LDL.LU R18, [R1+0xa0] ;  /* 0x0000a00001127983 */ /* 0x000ee80000300800 */
[----:B------:R-:W4:Y:S04]  /*5e00*/  LDL.LU R19, [R1+0x8c] ;  /* 0x00008c0001137983 */ /* 0x000f280000300800 */
[----:B------:R-:W4:Y:S04]  /*5e10*/  LDL.LU R20, [R1+0x88] ;  /* 0x0000880001147983 */ /* 0x000f280000300800 */
[----:B------:R-:W4:Y:S04]  /*5e20*/  LDL.LU R21, [R1+0x84] ;  /* 0x0000840001157983 */ /* 0x000f280000300800 */
[----:B------:R-:W4:Y:S04]  /*5e30*/  LDL.LU R22, [R1+0x80] ;  /* 0x0000800001167983 */ /* 0x000f280000300800 */
[----:B------:R-:W4:Y:S04]  /*5e40*/  LDL.LU R29, [R1+0x7c] ;  /* 0x00007c00011d7983 */ /* 0x000f280000300800 */
[----:B------:R2:W-:Y:S04]  /*5e50*/  STL.64 [R1+0x2188], R2 ;  /* 0x0021880201007387 */ /* 0x0005e80000100a00 */
[----:B------:R4:W-:Y:S01]  /*5e60*/  STL [R1+0x2214], R4 ;  /* 0x0022140401007387 */ /* 0x0009e20000100800 */
[----:B------:R-:W-:-:S03]  /*5e70*/  ISETP.GE.AND P2, PT, R26, RZ, PT ;  /* 0x000000ff1a00720c */ /* 0x000fc60003f46270 */
[----:B------:R-:W-:Y:S04]  /*5e80*/  STL [R1+0x2210], R5 ;  /* 0x0022100501007387 */ /* 0x000fe80000100800 */
[----:B------:R-:W4:Y:S04]  /*5e90*/  LDL.LU R23, [R1+0x90] ;  /* 0x0000900001177983 */ /* 0x000f280000300800 */
[----:B------:R-:W4:Y:S04]  /*5ea0*/  LDL.LU R24, [R1+0x9c] ;  /* 0x00009c0001187983 */ /* 0x000f280000300800 */
[----:B------:R-:W4:Y:S04]  /*5eb0*/  LDL.LU R25, [R1+0x98] ;  /* 0x0000980001197983 */ /* 0x000f280000300800 */
[----:B------:R-:W4:Y:S01]  /*5ec0*/  LDL.LU R26, [R1+0x94] ;  /* 0x00009400011a7983 */ /* 0x000f220000300800 */
[----:B------:R-:W-:-:S02]  /*5ed0*/  ISETP.NE.AND P1, PT, RZ, c[0x0][0x17c], PT ;  /* 0x00005f00ff007a0c */ /* 0x000fc40003f25270 */
[----:B------:R-:W-:Y:S01]  /*5ee0*/  LOP3.LUT R27, RZ, c[0x0][0x17c], RZ, 0x33, !PT ;  /* 0x00005f00ff1b7a12 */ /* 0x000fe200078e33ff */
[----:B------:R-:W-:-:S03]  /*5ef0*/  @!P0 IMAD.MOV R28, RZ, RZ, -R28 ;  /* 0x000000ffff1c8224 */ /* 0x000fc600078e0a1c */
[C---:B-1----:R-:W-:Y:S02]  /*5f00*/  SEL R0, R27.reuse, R16, !P1 ;  /* 0x000000101b007207 */ /* 0x042fe40004800000 */
[C---:B--2---:R-:W-:Y:S02]  /*5f10*/  SEL R2, R27.reuse, R17, !P1 ;  /* 0x000000111b027207 */ /* 0x044fe40004800000 */
[C---:B---3--:R-:W-:Y:S02]  /*5f20*/  SEL R3, R27.reuse, R18, !P1 ;  /* 0x000000121b037207 */ /* 0x048fe40004800000 */
[----:B----4-:R-:W-:Y:S01]  /*5f30*/  SEL R4, R27, R22, !P1 ;  /* 0x000000161b047207 */ /* 0x010fe20004800000 */
[----:B------:R-:W-:Y:S02]  /*5f40*/  @!P3 IMAD.MOV R23, RZ, RZ, -R23 ;  /* 0x000000ffff17b224 */ /* 0x000fe400078e0a17 */
[----:B------:R-:W-:Y:S02]  /*5f50*/  @!P4 IMAD.MOV R24, RZ, RZ, -R24 ;  /* 0x000000ffff18c224 */ /* 0x000fe400078e0a18 */
[----:B------:R-:W-:-:S03]  /*5f60*/  @!P2 IMAD.MOV R25, RZ, RZ, -R25 ;  /* 0x000000ffff19a224 */ /* 0x000fc600078e0a19 */
[----:B------:R-:W-:Y:S01]  /*5f70*/  STL [R1+0x22e4], R24 ;  /* 0x0022e41801007387 */ /* 0x000fe20000100800 */
[----:B------:R-:W-:-:S03]  /*5f80*/  @!P5 IMAD.MOV R26, RZ, RZ, -R26 ;  /* 0x000000ffff1ad224 */ /* 0x000fc600078e0a1a */
[----:B------:R-:W-:Y:S04]  /*5f90*/  STL [R1+0x22e8], R25 ;  /* 0x0022e81901007387 */ /* 0x000fe80000100800 */
[----:B------:R-:W-:Y:S04]  /*5fa0*/  STL [R1+0x22ec], R26 ;  /* 0x0022ec1a01007387 */ /* 0x000fe80000100800 */
[----:B------:R-:W-:Y:S04]  /*5fb0*/  STL [R1+0x22f0], R28 ;  /* 0x0022f01c01007387 */ /* 0x000fe80000100800 */
[----:B------:R-:W-:Y:S04]  /*5fc0*/  STL [R1+0x22f4], R23 ;  /* 0x0022f41701007387 */ /* 0x000fe80000100800 */
[----:B------:R0:W-:Y:S04]  /*5fd0*/  STL [R1+0x98], R0 ;  /* 0x0000980001007387 */ /* 0x0001e80000100800 */
[----:B------:R1:W-:Y:S01]  /*5fe0*/  STL [R1+0x94], R2 ;  /* 0x0000940201007387 */ /* 0x0003e20000100800 */
[----:B0-----:R-:W-:-:S03]  /*5ff0*/  SEL R0, R27, R19, !P1 ;  /* 0x000000131b007207 */ /* 0x001fc60004800000 */
[----:B------:R0:W-:Y:S01]  /*6000*/  STL [R1+0x90], R3 ;  /* 0x0000900301007387 */ /* 0x0001e20000100800 */
[----:B-1----:R-:W-:-:S03]  /*6010*/  SEL R2, R27, R20, !P1 ;  /* 0x000000141b027207 */ /* 0x002fc60004800000 */
[----:B------:R-:W2:Y:S04]  /*6020*/  LDL.LU R5, [R1+0x78] ;  /* 0x0000780001057983 */ /* 0x000ea80000300800 */
[----:B------:R1:W-:Y:S04]  /*6030*/  STL [R1+0x8c], R0 ;  /* 0x00008c0001007387 */ /* 0x0003e80000100800 */
[----:B------:R3:W-:Y:S04]  /*6040*/  STL [R1+0x88], R2 ;  /* 0x0000880201007387 */ /* 0x0007e80000100800 */
[----:B0-----:R-:W4:Y:S01]  /*6050*/  LDL.LU R3, [R1+0x74] ;  /* 0x0000740001037983 */ /* 0x001f220000300800 */
[----:B-1----:R-:W-:-:S05]  /*6060*/  SEL R0, R27, R21, !P1 ;  /* 0x000000151b007207 */ /* 0x002fca0004800000 */
[----:B------:R0:W-:Y:S04]  /*6070*/  STL [R1+0x84], R0 ;  /* 0x0000840001007387 */ /* 0x0001e80000100800 */
[----:B---3--:R-:W3:Y:S04]  /*6080*/  LDL.LU R2, [R1+0x70] ;  /* 0x0000700001027983 */ /* 0x008ee80000300800 */
[----:B------:R-:W-:Y:S01]  /*6090*/  STL [R1+0x80], R4 ;  /* 0x0000800401007387 */ /* 0x000fe20000100800 */
[----:B0-----:R-:W-:-:S03]  /*60a0*/  SEL R0, R27, R29, !P1 ;  /* 0x0000001d1b007207 */ /* 0x001fc60004800000 */
[----:B------:R-:W3:Y:S04]  /*60b0*/  LDL.LU R23, [R1+0x6c] ;  /* 0x00006c0001177983 */ /* 0x000ee80000300800 */
[----:B------:R-:W3:Y:S04]  /*60c0*/  LDL.LU R28, [R1+0x68] ;  /* 0x00006800011c7983 */ /* 0x000ee80000300800 */
[----:B------:R0:W-:Y:S04]  /*60d0*/  STL [R1+0x7c], R0 ;  /* 0x00007c0001007387 */ /* 0x0001e80000100800 */
[----:B------:R-:W3:Y:S04]  /*60e0*/  LDL.LU R26, [R1+0x64] ;  /* 0x00006400011a7983 */ /* 0x000ee80000300800 */
[----:B------:R-:W3:Y:S04]  /*60f0*/  LDL.LU R25, [R1+0x60] ;  /* 0x0000600001197983 */ /* 0x000ee80000300800 */
[----:B------:R-:W3:Y:S04]  /*6100*/  LDL.LU R24, [R1+0x5c] ;  /* 0x00005c0001187983 */ /* 0x000ee80000300800 */
[----:B0-----:R-:W3:Y:S04]  /*6110*/  LDL.LU R0, [R1+0x58] ;  /* 0x0000580001007983 */ /* 0x001ee80000300800 */
[----:B------:R-:W3:Y:S04]  /*6120*/  LDL.LU R6, [R1+0x54] ;  /* 0x0000540001067983 */ /* 0x000ee80000300800 */
        /* <DEDUP_REMOVED lines=17> */
[----:B------:R-:W3:Y:S01]  /*6240*/  LDL.LU R4, [R1+0xc] ;  /* 0x00000c0001047983 */ /* 0x000ee20000300800 */
[----:B--2---:R-:W-:-:S05]  /*6250*/  SEL R5, R27, R5, !P1 ;  /* 0x000000051b057207 */ /* 0x004fca0004800000 */
[----:B------:R0:W-:Y:S01]  /*6260*/  STL [R1+0x78], R5 ;  /* 0x0000780501007387 */ /* 0x0001e20000100800 */
[----:B----4-:R-:W-:-:S03]  /*6270*/  SEL R3, R27, R3, !P1 ;  /* 0x000000031b037207 */ /* 0x010fc60004800000 */
[----:B0-----:R-:W2:Y:S04]  /*6280*/  LDL.LU R5, [R1+0x8] ;  /* 0x0000080001057983 */ /* 0x001ea80000300800 */
[----:B------:R0:W-:Y:S01]  /*6290*/  STL [R1+0x74], R3 ;  /* 0x0000740301007387 */ /* 0x0001e20000100800 */
[----:B---3--:R-:W-:-:S03]  /*62a0*/  SEL R2, R27, R2, !P1 ;  /* 0x000000021b027207 */ /* 0x008fc60004800000 */
[----:B0-----:R-:W3:Y:S01]  /*62b0*/  LDL.LU R3, [R1+0x4] ;  /* 0x0000040001037983 */ /* 0x001ee20000300800 */
[----:B------:R-:W-:-:S03]  /*62c0*/  SEL R23, R27, R23, !P1 ;  /* 0x000000171b177207 */ /* 0x000fc60004800000 */
[----:B------:R0:W-:Y:S01]  /*62d0*/  STL [R1+0x70], R2 ;  /* 0x0000700201007387 */ /* 0x0001e20000100800 */
[----:B------:R-:W-:-:S03]  /*62e0*/  SEL R28, R27, R28, !P1 ;  /* 0x0000001c1b1c7207 */ /* 0x000fc60004800000 */
[----:B0-----:R-:W4:Y:S01]  /*62f0*/  LDL.LU R2, [R1] ;  /* 0x0000000001027983 */ /* 0x001f220000300800 */
[----:B------:R-:W-:-:S03]  /*6300*/  SEL R26, R27, R26, !P1 ;  /* 0x0000001a1b1a7207 */ /* 0x000fc60004800000 */
[----:B------:R0:W-:Y:S01]  /*6310*/  STL [R1+0x6c], R23 ;  /* 0x00006c1701007387 */ /* 0x0001e20000100800 */
[C---:B------:R-:W-:Y:S02]  /*6320*/  SEL R25, R27.reuse, R25, !P1 ;  /* 0x000000191b197207 */ /* 0x040fe40004800000 */
[C---:B------:R-:W-:Y:S01]  /*6330*/  SEL R24, R27.reuse, R24, !P1 ;  /* 0x000000181b187207 */ /* 0x040fe20004800000 */
[----:B0-----:R-:W2:Y:S01]  /*6340*/  LDL.LU R23, [R1+0x22f4] ;  /* 0x0022f40001177983 */ /* 0x001ea20000300800 */
[----:B------:R-:W-:-:S03]  /*6350*/  SEL R0, R27, R0, !P1 ;  /* 0x000000001b007207 */ /* 0x000fc60004800000 */
[----:B------:R0:W-:Y:S01]  /*6360*/  STL [R1+0x68], R28 ;  /* 0x0000681c01007387 */ /* 0x0001e20000100800 */
[C---:B------:R-:W-:Y:S02]  /*6370*/  SEL R6, R27.reuse, R6, !P1 ;  /* 0x000000061b067207 */ /* 0x040fe40004800000 */
[C---:B------:R-:W-:Y:S01]  /*6380*/  SEL R7, R27.reuse, R7, !P1 ;  /* 0x000000071b077207 */ /* 0x040fe20004800000 */
[----:B0-----:R-:W2:Y:S04]  /*6390*/  LDL.LU R28, [R1+0x22f0] ;  /* 0x0022f000011c7983 */ /* 0x001ea80000300800 */
[----:B------:R0:W-:Y:S01]  /*63a0*/  STL [R1+0x64], R26 ;  /* 0x0000641a01007387 */ /* 0x0001e20000100800 */
[----:B------:R-:W-:-:S03]  /*63b0*/  SEL R8, R27, R8, !P1 ;  /* 0x000000081b087207 */ /* 0x000fc60004800000 */
[----:B0-----:R-:W4:Y:S04]  /*63c0*/  LDL.LU R26, [R1+0x22ec] ;  /* 0x0022ec00011a7983 */ /* 0x001f280000300800 */
        /* <DEDUP_REMOVED lines=57> */
[----:B------:R-:W-:-:S02]  /*6760*/  SEL R4, R27, R4, !P1 ;  /* 0x000000041b047207 */ /* 0x000fc40004800000 */
[C---:B--2---:R-:W-:Y:S02]  /*6770*/  SEL R5, R27.reuse, R5, !P1 ;  /* 0x000000051b057207 */ /* 0x044fe40004800000 */
[C---:B---3--:R-:W-:Y:S01]  /*6780*/  SEL R3, R27.reuse, R3, !P1 ;  /* 0x000000031b037207 */ /* 0x048fe20004800000 */
[----:B------:R-:W-:Y:S01]  /*6790*/  STL [R1+0x2218], R4 ;  /* 0x0022180401007387 */ /* 0x000fe20000100800 */
[----:B----4-:R-:W-:-:S03]  /*67a0*/  SEL R2, R27, R2, !P1 ;  /* 0x000000021b027207 */ /* 0x010fc60004800000 */
[----:B------:R-:W-:Y:S04]  /*67b0*/  STL [R1+0x221c], R5 ;  /* 0x00221c0501007387 */ /* 0x000fe80000100800 */
[----:B------:R0:W-:Y:S04]  /*67c0*/  STL [R1+0x2220], R3 ;  /* 0x0022200301007387 */ /* 0x0001e80000100800 */
[----:B0-----:R-:W2:Y:S04]  /*67d0*/  LDL.LU R3, [R1+0x94] ;  /* 0x0000940001037983 */ /* 0x001ea80000300800 */
[----:B------:R-:W3:Y:S04]  /*67e0*/  LDL.LU R5, [R1+0x90] ;  /* 0x0000900001057983 */ /* 0x000ee80000300800 */
[----:B------:R-:W4:Y:S04]  /*67f0*/  LDL.LU R4, [R1+0x8c] ;  /* 0x00008c0001047983 */ /* 0x000f280000300800 */
[----:B------:R0:W-:Y:S04]  /*6800*/  STL [R1+0x2224], R2 ;  /* 0x0022240201007387 */ /* 0x0001e80000100800 */
[----:B0-----:R-:W2:Y:S01]  /*6810*/  LDL.LU R2, [R1+0x98] ;  /* 0x0000980001027983 */ /* 0x001ea20000300800 */
[----:B------:R-:W-:-:S03]  /*6820*/  SEL R29, R27, R29, !P1 ;  /* 0x0000001d1b1d7207 */ /* 0x000fc60004800000 */
[----:B------:R-:W3:Y:S04]  /*6830*/  LDL.LU R27, [R1+0x2294] ;  /* 0x00229400011b7983 */ /* 0x000ee80000300800 */
[----:B------:R0:W-:Y:S02]  /*6840*/  STL [R1+0x2228], R29 ;  /* 0x0022281d01007387 */ /* 0x0001e40000100800 */
[----:B0-----:R-:W-:-:S04]  /*6850*/  LOP3.LUT R29, RZ, c[0x0][0x17c], RZ, 0x33, !PT ;  /* 0x00005f00ff1d7a12 */ /* 0x001fc800078e33ff */
[C---:B------:R-:W-:Y:S02]  /*6860*/  SEL R22, R29.reuse, R22, !P1 ;  /* 0x000000161d167207 */ /* 0x040fe40004800000 */
[C---:B------:R-:W-:Y:S02]  /*6870*/  SEL R21, R29.reuse, R21, !P1 ;  /* 0x000000151d157207 */ /* 0x040fe40004800000 */
[C---:B------:R-:W-:Y:S02]  /*6880*/  SEL R20, R29.reuse, R20, !P1 ;  /* 0x000000141d147207 */ /* 0x040fe40004800000 */
[C---:B------:R-:W-:Y:S02]  /*6890*/  SEL R19, R29.reuse, R19, !P1 ;  /* 0x000000131d137207 */ /* 0x040fe40004800000 */
[C---:B------:R-:W-:Y:S02]  /*68a0*/  SEL R18, R29.reuse, R18, !P1 ;  /* 0x000000121d127207 */ /* 0x040fe40004800000 */
[----:B------:R-:W-:-:S02]  /*68b0*/  SEL R17, R29, R17, !P1 ;  /* 0x000000111d117207 */ /* 0x000fc40004800000 */
        /* <DEDUP_REMOVED lines=16> */
[----:B------:R-:W-:Y:S01]  /*69c0*/  SEL R23, R29, R23, !P1 ;  /* 0x000000171d177207 */ /* 0x000fe20004800000 */
[----:B--2---:R-:W-:Y:S01]  /*69d0*/  IMAD R3, R3, c[0x0][0x190], RZ ;  /* 0x0000640003037a24 */ /* 0x004fe200078e02ff */
[----:B---3--:R-:W-:-:S05]  /*69e0*/  SEL R27, R29, R27, !P1 ;  /* 0x0000001b1d1b7207 */ /* 0x008fca0004800000 */
[----:B------:R-:W-:Y:S04]  /*69f0*/  STL [R1+0x222c], R27 ;  /* 0x00222c1b01007387 */ /* 0x000fe80000100800 */
        /* <DEDUP_REMOVED lines=17> */
[----:B------:R0:W-:Y:S04]  /*6b10*/  STL [R1+0x2274], R0 ;  /* 0x0022740001007387 */ /* 0x0001e80000100800 */
[----:B------:R-:W-:Y:S04]  /*6b20*/  STL [R1+0x2278], R24 ;  /* 0x0022781801007387 */ /* 0x000fe80000100800 */
[----:B------:R-:W-:Y:S01]  /*6b30*/  STL [R1+0x227c], R25 ;  /* 0x00227c1901007387 */ /* 0x000fe20000100800 */
[----:B0-----:R-:W-:-:S03]  /*6b40*/  IMAD R0, R2, c[0x0][0x190], RZ ;  /* 0x0000640002007a24 */ /* 0x001fc600078e02ff */
[----:B------:R-:W-:Y:S04]  /*6b50*/  STL [R1+0x2280], R26 ;  /* 0x0022801a01007387 */ /* 0x000fe80000100800 */
[----:B------:R-:W-:Y:S04]  /*6b60*/  STL [R1+0x2284], R28 ;  /* 0x0022841c01007387 */ /* 0x000fe80000100800 */
[----:B------:R0:W-:Y:S04]  /*6b70*/  STL [R1+0x2288], R23 ;  /* 0x0022881701007387 */ /* 0x0001e80000100800 */
[----:B------:R4:W-:Y:S04]  /*6b80*/  STL [R1+0x98], R0 ;  /* 0x0000980001007387 */ /* 0x0009e80000100800 */
[----:B------:R-:W-:Y:S04]  /*6b90*/  STL [R1+0x94], R3 ;  /* 0x0000940301007387 */ /* 0x000fe80000100800 */
[----:B0-----:R-:W2:Y:S01]  /*6ba0*/  LDL.LU R23, [R1+0x80] ;  /* 0x0000800001177983 */ /* 0x001ea20000300800 */
[----:B------:R-:W-:-:S02]  /*6bb0*/  IMAD R2, R5, c[0x0][0x190], RZ ;  /* 0x0000640005027a24 */ /* 0x000fc400078e02ff */
[----:B----4-:R-:W-:-:S03]  /*6bc0*/  IMAD R0, R4, c[0x0][0x190], RZ ;  /* 0x0000640004007a24 */ /* 0x010fc600078e02ff */
[----:B------:R-:W-:Y:S04]  /*6bd0*/  STL [R1+0x180], R2 ;  /* 0x0001800201007387 */ /* 0x000fe80000100800 */
[----:B--2---:R0:W-:Y:S04]  /*6be0*/  STL [R1+0x228c], R23 ;  /* 0x00228c1701007387 */ /* 0x0041e80000100800 */
[----:B------:R-:W-:Y:S04]  /*6bf0*/  STL [R1+0x184], R0 ;  /* 0x0001840001007387 */ /* 0x000fe80000100800 */
[----:B0-----:R-:W2:Y:S04]  /*6c00*/  LDL.LU R23, [R1+0x84] ;  /* 0x0000840001177983 */ /* 0x001ea80000300800 */
[----:B--2---:R0:W-:Y:S04]  /*6c10*/  STL [R1+0x2290], R23 ;  /* 0x0022901701007387 */ /* 0x0041e80000100800 */
[----:B0-----:R-:W2:Y:S04]  /*6c20*/  LDL.LU R23, [R1+0x88] ;  /* 0x0000880001177983 */ /* 0x001ea80000300800 */
[----:B------:R-:W3:Y:S04]  /*6c30*/  LDL.LU R28, [R1+0x7c] ;  /* 0x00007c00011c7983 */ /* 0x000ee80000300800 */
[----:B------:R-:W4:Y:S04]  /*6c40*/  LDL.LU R26, [R1+0x78] ;  /* 0x00007800011a7983 */ /* 0x000f280000300800 */
        /* <DEDUP_REMOVED lines=26> */
[----:B--2---:R-:W-:-:S05]  /*6df0*/  IMAD R23, R23, c[0x0][0x190], RZ ;  /* 0x0000640017177a24 */ /* 0x004fca00078e02ff */
[----:B------:R0:W-:Y:S04]  /*6e00*/  STL [R1+0x18c], R23 ;  /* 0x00018c1701007387 */ /* 0x0001e80000100800 */
[----:B0-----:R-:W2:Y:S02]  /*6e10*/  LDL.LU R23, [R1+0x2290] ;  /* 0x0022900001177983 */ /* 0x001ea40000300800 */
[----:B--2---:R-:W-:-:S05]  /*6e20*/  IMAD R23, R23, c[0x0][0x190], RZ ;  /* 0x0000640017177a24 */ /* 0x004fca00078e02ff */
[----:B------:R0:W-:Y:S04]  /*6e30*/  STL [R1+0x194], R23 ;  /* 0x0001941701007387 */ /* 0x0001e80000100800 */
[----:B0-----:R-:W2:Y:S01]  /*6e40*/  LDL.LU R23, [R1+0x228c] ;  /* 0x00228c0001177983 */ /* 0x001ea20000300800 */
[----:B---3--:R-:W-:Y:S02]  /*6e50*/  IMAD R28, R28, c[0x0][0x190], RZ ;  /* 0x000064001c1c7a24 */ /* 0x008fe400078e02ff */
[----:B----4-:R-:W-:Y:S02]  /*6e60*/  IMAD R26, R26, c[0x0][0x190], RZ ;  /* 0x000064001a1a7a24 */ /* 0x010fe400078e02ff */
[----:B------:R-:W-:Y:S02]  /*6e70*/  IMAD R25, R25, c[0x0][0x190], RZ ;  /* 0x0000640019197a24 */ /* 0x000fe400078e02ff */
[----:B------:R-:W-:-:S02]  /*6e80*/  IMAD R24, R24, c[0x0][0x190], RZ ;  /* 0x0000640018187a24 */ /* 0x000fc400078e02ff */
[----:B------:R-:W-:Y:S02]  /*6e90*/  IMAD R0, R0, c[0x0][0x190], RZ ;  /* 0x0000640000007a24 */ /* 0x000fe400078e02ff */
[----:B------:R-:W-:Y:S02]  /*6ea0*/  IMAD R6, R6, c[0x0][0x190], RZ ;  /* 0x0000640006067a24 */ /* 0x000fe400078e02ff */
[----:B------:R-:W-:Y:S02]  /*6eb0*/  IMAD R7, R7, c[0x0][0x190], RZ ;  /* 0x0000640007077a24 */ /* 0x000fe400078e02ff */
[----:B------:R-:W-:Y:S02]  /*6ec0*/  IMAD R8, R8, c[0x0][0x190], RZ ;  /* 0x0000640008087a24 */ /* 0x000fe400078e02ff */
        /* <DEDUP_REMOVED lines=20> */
[----:B--2---:R-:W-:-:S05]  /*7010*/  IMAD R23, R23, c[0x0][0x190], RZ ;  /* 0x0000640017177a24 */ /* 0x004fca00078e02ff */
[----:B------:R0:W-:Y:S04]  /*7020*/  STL [R1+0x19c], R23 ;  /* 0x00019c1701007387 */ /* 0x0001e80000100800 */
[----:B0-----:R-:W2:Y:S04]  /*7030*/  LDL.LU R23, [R1+0x2288] ;  /* 0x0022880001177983 */ /* 0x001ea80000300800 */
[----:B------:R0:W-:Y:S04]  /*7040*/  STL [R1+0x1a4], R28 ;  /* 0x0001a41c01007387 */ /* 0x0001e80000100800 */
[----:B0-----:R-:W3:Y:S04]  /*7050*/  LDL.LU R28, [R1+0x2284] ;  /* 0x00228400011c7983 */ /* 0x001ee80000300800 */
        /* <DEDUP_REMOVED lines=43> */
[----:B0-----:R-:W3:Y:S04]  /*7310*/  LDL.LU R27, [R1+0x222c] ;  /* 0x00222c00011b7983 */ /* 0x001ee80000300800 */
        /* <DEDUP_REMOVED lines=10> */
[----:B--2---:R-:W-:-:S02]  /*73c0*/  IMAD R22, R22, c[0x0][0x190], RZ ;  /* 0x0000640016167a24 */ /* 0x004fc400078e02ff */
[----:B---3--:R-:W-:Y:S02]  /*73d0*/  IMAD R27, R27, c[0x0][0x190], RZ ;  /* 0x000064001b1b7a24 */ /* 0x008fe400078e02ff */
[----:B----4-:R-:W-:Y:S02]  /*73e0*/  IMAD R3, R3, c[0x0][0x190], RZ ;  /* 0x0000640003037a24 */ /* 0x010fe400078e02ff */
[----:B------:R-:W-:Y:S02]  /*73f0*/  IMAD R5, R5, c[0x0][0x190], RZ ;  /* 0x0000640005057a24 */ /* 0x000fe400078e02ff */
[----:B------:R-:W-:-:S05]  /*7400*/  IMAD R4, R4, c[0x0][0x190], RZ ;  /* 0x0000640004047a24 */ /* 0x000fca00078e02ff */
[----:B------:R0:W-:Y:S04]  /*7410*/  STL [R1+0x25c], R4 ;  /* 0x00025c0401007387 */ /* 0x0001e80000100800 */
[----:B0-----:R-:W2:Y:S04]  /*7420*/  LDL.LU R4, [R1+0x2214] ;  /* 0x0022140001047983 */ /* 0x001ea80000300800 */
[----:B------:R0:W-:Y:S04]  /*7430*/  STL [R1+0x260], R5 ;  /* 0x0002600501007387 */ /* 0x0001e80000100800 */
[----:B0-----:R-:W2:Y:S04]  /*7440*/  LDL.LU R5, [R1+0x2210] ;  /* 0x0022100001057983 */ /* 0x001ea80000300800 */
[----:B------:R0:W-:Y:S02]  /*7450*/  STL [R1+0x264], R3 ;  /* 0x0002640301007387 */ /* 0x0001e40000100800 */
[----:B0-----:R-:W-:-:S02]  /*7460*/  IMAD R3, R2, c[0x0][0x190], RZ ;  /* 0x0000640002037a24 */ /* 0x001fc400078e02ff */
[----:B------:R-:W-:Y:S02]  /*7470*/  IMAD R2, R29, c[0x0][0x190], RZ ;  /* 0x000064001d027a24 */ /* 0x000fe400078e02ff */
[----:B------:R-:W-:Y:S01]  /*7480*/  IMAD.MOV.U32 R29, RZ, RZ, R3 ;  /* 0x000000ffff1d7224 */ /* 0x000fe200078e0003 */
[----:B------:R0:W-:Y:S04]  /*7490*/  STL [R1+0x270], R3 ;  /* 0x0002700301007387 */ /* 0x0001e80000100800 */
[----:B------:R1:W-:Y:S01]  /*74a0*/  STL [R1+0x274], R2 ;  /* 0x0002740201007387 */ /* 0x0003e20000100800 */
[----:B0-----:R-:W-:Y:S02]  /*74b0*/  IMAD R3, R21, c[0x0][0x190], RZ ;  /* 0x0000640015037a24 */ /* 0x001fe400078e02ff */
[----:B------:R-:W-:-:S02]  /*74c0*/  IMAD.MOV.U32 R21, RZ, RZ, R2 ;  /* 0x000000ffff157224 */ /* 0x000fc400078e0002 */
[----:B-1----:R-:W-:Y:S01]  /*74d0*/  IMAD R2, R20, c[0x0][0x190], RZ ;  /* 0x0000640014027a24 */ /* 0x002fe200078e02ff */
[----:B------:R0:W-:Y:S01]  /*74e0*/  STL [R1+0x288], R3 ;  /* 0x0002880301007387 */ /* 0x0001e20000100800 */
[----:B------:R-:W-:-:S03]  /*74f0*/  IMAD.MOV.U32 R20, RZ, RZ, R3 ;  /* 0x000000ffff147224 */ /* 0x000fc600078e0003 */
[----:B------:R-:W-:Y:S01]  /*7500*/  STL [R1+0x278], R27 ;  /* 0x0002781b01007387 */ /* 0x000fe20000100800 */
[----:B0-----:R-:W-:-:S03]  /*7510*/  IMAD R3, R19, c[0x0][0x190], RZ ;  /* 0x0000640013037a24 */ /* 0x001fc600078e02ff */
[----:B------:R-:W-:Y:S04]  /*7520*/  STL [R1+0x27c], R22 ;  /* 0x00027c1601007387 */ /* 0x000fe80000100800 */
[----:B------:R-:W-:Y:S04]  /*7530*/  STL [R1+0x28c], R2 ;  /* 0x00028c0201007387 */ /* 0x000fe80000100800 */
[----:B------:R0:W-:Y:S01]  /*7540*/  STL [R1+0x298], R3 ;  /* 0x0002980301007387 */ /* 0x0001e20000100800 */
[----:B------:R-:W-:Y:S02]  /*7550*/  IMAD.MOV.U32 R19, RZ, RZ, R2 ;  /* 0x000000ffff137224 */ /* 0x000fe400078e0002 */
[----:B0-----:R-:W-:-:S02]  /*7560*/  IMAD R3, R18, c[0x0][0x190], RZ ;  /* 0x0000640012037a24 */ /* 0x001fc400078e02ff */
[----:B------:R-:W3:Y:S01]  /*7570*/  LDL R18, [R1+0x94] ;  /* 0x0000940001127983 */ /* 0x000ee20000100800 */
[----:B------:R-:W-:-:S03]  /*7580*/  IMAD R2, R17, c[0x0][0x190], RZ ;  /* 0x0000640011027a24 */ /* 0x000fc600078e02ff */
[----:B------:R0:W-:Y:S04]  /*7590*/  STL [R1+0x29c], R3 ;  /* 0x00029c0301007387 */ /* 0x0001e80000100800 */
[----:B------:R-:W2:Y:S01]  /*75a0*/  LDL R17, [R1+0x98] ;  /* 0x0000980001117983 */ /* 0x000ea20000100800 */
[----:B------:R-:W-:Y:S02]  /*75b0*/  IMAD R16, R16, c[0x0][0x190], RZ ;  /* 0x0000640010107a24 */ /* 0x000fe400078e02ff */
[----:B0-----:R-:W-:Y:S01]  /*75c0*/  IMAD R3, R15, c[0x0][0x190], RZ ;  /* 0x000064000f037a24 */ /* 0x001fe200078e02ff */
[----:B------:R0:W-:Y:S01]  /*75d0*/  STL [R1+0x2a0], R2 ;  /* 0x0002a00201007387 */ /* 0x0001e20000100800 */
[----:B------:R-:W-:-:S03]  /*75e0*/  IMAD R13, R13, c[0x0][0x190], RZ ;  /* 0x000064000d0d7a24 */ /* 0x000fc600078e02ff */
[----:B------:R-:W-:Y:S04]  /*75f0*/  STL [R1+0x2a4], R16 ;  /* 0x0002a41001007387 */ /* 0x000fe80000100800 */
[----:B------:R1:W-:Y:S01]  /*7600*/  STL [R1+0x2b4], R3 ;  /* 0x0002b40301007387 */ /* 0x0003e20000100800 */
[----:B0-----:R-:W-:Y:S02]  /*7610*/  IMAD R2, R14, c[0x0][0x190], RZ ;  /* 0x000064000e027a24 */ /* 0x001fe400078e02ff */
[----:B------:R-:W-:-:S03]  /*7620*/  IMAD R10, R10, c[0x0][0x190], RZ ;  /* 0x000064000a0a7a24 */ /* 0x000fc600078e02ff */
[----:B------:R0:W-:Y:S01]  /*7630*/  STL [R1+0x2b8], R2 ;  /* 0x0002b80201007387 */ /* 0x0001e20000100800 */
[----:B-1----:R-:W-:-:S03]  /*7640*/  IMAD R3, R12, c[0x0][0x190], RZ ;  /* 0x000064000c037a24 */ /* 0x002fc600078e02ff */
        /* <DEDUP_REMOVED lines=8> */
[----:B0-----:R-:W-:-:S05]  /*76d0*/  IMAD R2, R8, c[0x0][0x190], RZ ;  /* 0x0000640008027a24 */ /* 0x001fca00078e02ff */
[----:B------:R0:W-:Y:S01]  /*76e0*/  STL [R1+0x1c0], R2 ;  /* 0x0001c00201007387 */ /* 0x0001e20000100800 */
[----:B-1----:R-:W-:-:S03]  /*76f0*/  IMAD R3, R6, c[0x0][0x190], RZ ;  /* 0x0000640006037a24 */ /* 0x002fc600078e02ff */
[----:B------:R-:W-:Y:S01]  /*7700*/  STL [R1+0x1b8], R7 ;  /* 0x0001b80701007387 */ /* 0x000fe20000100800 */
[----:B------:R-:W-:-:S03]  /*7710*/  IMAD R6, R28, c[0x0][0x190], RZ ;  /* 0x000064001c067a24 */ /* 0x000fc600078e02ff */
[----:B------:R1:W-:Y:S01]  /*7720*/  STL [R1+0x1b0], R3 ;  /* 0x0001b00301007387 */ /* 0x0003e20000100800 */
[----:B0-----:R-:W-:Y:S02]  /*7730*/  IMAD R2, R0, c[0x0][0x190], RZ ;  /* 0x0000640000027a24 */ /* 0x001fe400078e02ff */
[----:B------:R-:W-:-:S03]  /*7740*/  IMAD R0, R24, c[0x0][0x190], RZ ;  /* 0x0000640018007a24 */ /* 0x000fc600078e02ff */
[----:B------:R0:W-:Y:S01]  /*7750*/  STL [R1+0x1a8], R2 ;  /* 0x0001a80201007387 */ /* 0x0001e20000100800 */
[----:B-1----:R-:W-:-:S03]  /*7760*/  IMAD R3, R25, c[0x0][0x190], RZ ;  /* 0x0000640019037a24 */ /* 0x002fc600078e02ff */
[----:B------:R-:W-:Y:S04]  /*7770*/  STL [R1+0x1a0], R0 ;  /* 0x0001a00001007387 */ /* 0x000fe80000100800 */
[----:B------:R-:W-:Y:S01]  /*7780*/  STL [R1+0x198], R3 ;  /* 0x0001980301007387 */ /* 0x000fe20000100800 */
[----:B0-----:R-:W-:-:S03]  /*7790*/  IMAD R2, R26, c[0x0][0x190], RZ ;  /* 0x000064001a027a24 */ /* 0x001fc600078e02ff */
[----:B------:R2:W-:Y:S02]  /*77a0*/  STL [R1+0x188], R6 ;  /* 0x0001880601007387 */ /* 0x0005e40000100800 */
[----:B--2---:R-:W-:-:S05]  /*77b0*/  IMAD.WIDE R6, R17, 0x2, R4 ;  /* 0x0000000211067825 */ /* 0x004fca00078e0204 */
[----:B------:R3:W-:Y:S04]  /*77c0*/  STL.64 [R1+0x178], R6 ;  /* 0x0001780601007387 */ /* 0x0007e80000100a00 */
[----:B------:R-:W-:Y:S04]  /*77d0*/  STL [R1+0x190], R2 ;  /* 0x0001900201007387 */ /* 0x000fe80000100800 */
[----:B------:R0:W-:Y:S04]  /*77e0*/  STL [R1+0x2190], R2 ;  /* 0x0021900201007387 */ /* 0x0001e80000100800 */
[----:B------:R1:W-:Y:S01]  /*77f0*/  STL [R1+0x2194], R3 ;  /* 0x0021940301007387 */ /* 0x0003e20000100800 */
[----:B---3--:R-:W-:-:S04]  /*7800*/  IMAD.WIDE R6, R18, 0x2, R4 ;  /* 0x0000000212067825 */ /* 0x008fc800078e0204 */
[----:B0-----:R-:W-:Y:S02]  /*7810*/  IMAD.MOV.U32 R2, RZ, RZ, R20 ;  /* 0x000000ffff027224 */ /* 0x001fe400078e0014 */
[----:B-1----:R-:W-:Y:S01]  /*7820*/  IMAD.MOV.U32 R3, RZ, RZ, R19 ;  /* 0x000000ffff037224 */ /* 0x002fe200078e0013 */
[----:B------:R-:W-:Y:S04]  /*7830*/  STL.64 [R1+0x170], R6 ;  /* 0x0001700601007387 */ /* 0x000fe80000100a00 */
[----:B------:R0:W-:Y:S04]  /*7840*/  STL.64 [R1+0x2200], R2 ;  /* 0x0022000201007387 */ /* 0x0001e80000100a00 */
[----:B0-----:R-:W2:Y:S04]  /*7850*/  LDL R3, [R1+0x18c] ;  /* 0x00018c0001037983 */ /* 0x001ea80000100800 */
[----:B------:R-:W3:Y:S01]  /*7860*/  LDL R2, [R1+0x184] ;  /* 0x0001840001027983 */ /* 0x000ee20000100800 */
[----:B------:R-:W-:-:S03]  /*7870*/  IMAD R0, R23, c[0x0][0x190], RZ ;  /* 0x0000640017007a24 */ /* 0x000fc600078e02ff */
[----:B--2---:R0:W-:Y:S04]  /*7880*/  STL [R1+0x2208], R3 ;  /* 0x0022080301007387 */ /* 0x0041e80000100800 */
[----:B0-----:R-:W2:Y:S04]  /*7890*/  LDL R3, [R1+0x180] ;  /* 0x0001800001037983 */ /* 0x001ea80000100800 */
[----:B---3--:R-:W-:Y:S04]  /*78a0*/  STL [R1+0x220c], R2 ;  /* 0x00220c0201007387 */ /* 0x008fe80000100800 */
[----:B------:R-:W3:Y:S04]  /*78b0*/  LDL.LU R23, [R1+0x1b4] ;  /* 0x0001b40001177983 */ /* 0x000ee80000300800 */
[----:B------:R-:W4:Y:S04]  /*78c0*/  LDL.LU R28, [R1+0x1bc] ;  /* 0x0001bc00011c7983 */ /* 0x000f280000300800 */
[----:B------:R-:W2:Y:S04]  /*78d0*/  LDL.LU R26, [R1+0x1c4] ;  /* 0x0001c400011a7983 */ /* 0x000ea80000300800 */
[----:B------:R-:W2:Y:S04]  /*78e0*/  LDL.LU R25, [R1+0x1cc] ;  /* 0x0001cc0001197983 */ /* 0x000ea80000300800 */
[----:B------:R-:W2:Y:S04]  /*78f0*/  LDL.LU R6, [R1+0x1d4] ;  /* 0x0001d40001067983 */ /* 0x000ea80000300800 */
[----:B------:R-:W2:Y:S04]  /*7900*/  LDL.LU R7, [R1+0x1dc] ;  /* 0x0001dc0001077983 */ /* 0x000ea80000300800 */
[----:B--2---:R0:W-:Y:S04]  /*7910*/  STL.64 [R1+0x21f0], R6 ;  /* 0x0021f00601007387 */ /* 0x0041e80000100a00 */
[----:B0-----:R-:W2:Y:S04]  /*7920*/  LDL R7, [R1+0x1a4] ;  /* 0x0001a40001077983 */ /* 0x001ea80000100800 */
[----:B------:R-:W3:Y:S04]  /*7930*/  LDL R6, [R1+0x19c] ;  /* 0x00019c0001067983 */ /* 0x000ee80000100800 */
[----:B--2---:R0:W-:Y:S04]  /*7940*/  STL [R1+0x21f8], R7 ;  /* 0x0021f80701007387 */ /* 0x0041e80000100800 */
[----:B0-----:R-:W2:Y:S04]  /*7950*/  LDL R7, [R1+0x194] ;  /* 0x0001940001077983 */ /* 0x001ea80000100800 */
[----:B---3--:R-:W-:Y:S04]  /*7960*/  STL [R1+0x21fc], R6 ;  /* 0x0021fc0601007387 */ /* 0x008fe80000100800 */
[----:B------:R-:W3:Y:S04]  /*7970*/  LDL.LU R8, [R1+0x1e4] ;  /* 0x0001e40001087983 */ /* 0x000ee80000300800 */
[----:B------:R-:W3:Y:S04]  /*7980*/  LDL.LU R9, [R1+0x1e8] ;  /* 0x0001e80001097983 */ /* 0x000ee80000300800 */
[----:B---3--:R0:W-:Y:S04]  /*7990*/  STL.64 [R1+0x21e8], R8 ;  /* 0x0021e80801007387 */ /* 0x0081e80000100a00 */
[----:B0-----:R-:W3:Y:S04]  /*79a0*/  LDL R9, [R1+0x1ac] ;  /* 0x0001ac0001097983 */ /* 0x001ee80000100800 */
[----:B------:R-:W2:Y:S04]  /*79b0*/  LDL.LU R10, [R1+0x1ec] ;  /* 0x0001ec00010a7983 */ /* 0x000ea80000300800 */
[----:B------:R-:W2:Y:S04]  /*79c0*/  LDL.LU R11, [R1+0x1f0] ;  /* 0x0001f000010b7983 */ /* 0x000ea80000300800 */
[----:B--2---:R0:W-:Y:S04]  /*79d0*/  STL.64 [R1+0x21e0], R10 ;  /* 0x0021e00a01007387 */ /* 0x0041e80000100a00 */
[----:B------:R-:W2:Y:S01]  /*79e0*/  LDL.LU R12, [R1+0x1f4] ;  /* 0x0001f400010c7983 */ /* 0x000ea20000300800 */
[----:B0-----:R-:W-:-:S03]  /*79f0*/  IMAD.MOV.U32 R10, RZ, RZ, R29 ;  /* 0x000000ffff0a7224 */ /* 0x001fc600078e001d */
[----:B------:R-:W2:Y:S04]  /*7a00*/  LDL.LU R29, [R1+0x1f8] ;  /* 0x0001f800011d7983 */ /* 0x000ea80000300800 */
[----:B------:R-:W2:Y:S04]  /*7a10*/  LDL.LU R13, [R1+0x1fc] ;  /* 0x0001fc00010d7983 */ /* 0x000ea80000300800 */
[----:B------:R-:W2:Y:S04]  /*7a20*/  LDL.LU R14, [R1+0x208] ;  /* 0x00020800010e7983 */ /* 0x000ea80000300800 */
[----:B------:R-:W2:Y:S04]  /*7a30*/  LDL.LU R15, [R1+0x20c] ;  /* 0x00020c00010f7983 */ /* 0x000ea80000300800 */
[----:B------:R-:W2:Y:S04]  /*7a40*/  LDL.LU R16, [R1+0x218] ;  /* 0x0002180001107983 */ /* 0x000ea80000300800 */
[----:B------:R-:W2:Y:S01]  /*7a50*/  LDL.LU R17, [R1+0x21c] ;  /* 0x00021c0001117983 */ /* 0x000ea20000300800 */
[----:B------:R-:W-:-:S02]  /*7a60*/  IMAD.MOV.U32 R11, RZ, RZ, R21 ;  /* 0x000000ffff0b7224 */ /* 0x000fc400078e0015 */
[----:B------:R-:W-:Y:S01]  /*7a70*/  IMAD.WIDE R2, R3, 0x2, R4 ;  /* 0x0000000203027825 */ /* 0x000fe200078e0204 */
[----:B--2---:R0:W-:Y:S04]  /*7a80*/  STL.64 [R1+0x21d8], R16 ;  /* 0x0021d81001007387 */ /* 0x0041e80000100a00 */
[----:B------:R-:W2:Y:S04]  /*7a90*/  LDL.LU R18, [R1+0x220] ;  /* 0x0002200001127983 */ /* 0x000ea80000300800 */
[----:B------:R-:W2:Y:S04]  /*7aa0*/  LDL.LU R19, [R1+0x224] ;  /* 0x0002240001137983 */ /* 0x000ea80000300800 */
[----:B------:R-:W2:Y:S01]  /*7ab0*/  LDL.LU R20, [R1+0x230] ;  /* 0x0002300001147983 */ /* 0x000ea20000300800 */
[----:B0-----:R-:W-:-:S03]  /*7ac0*/  IMAD.MOV.U32 R17, RZ, RZ, R22 ;  /* 0x000000ffff117224 */ /* 0x001fc600078e0016 */
[----:B------:R-:W2:Y:S01]  /*7ad0*/  LDL.LU R21, [R1+0x234] ;  /* 0x0002340001157983 */ /* 0x000ea20000300800 */
[----:B------:R-:W-:-:S03]  /*7ae0*/  IMAD.MOV.U32 R16, RZ, RZ, R27 ;  /* 0x000000ffff107224 */ /* 0x000fc600078e001b */
[----:B------:R-:W2:Y:S04]  /*7af0*/  LDL.LU R22, [R1+0x240] ;  /* 0x0002400001167983 */ /* 0x000ea80000300800 */
[----:B------:R-:W2:Y:S04]  /*7b00*/  LDL.LU R24, [R1+0x244] ;  /* 0x0002440001187983 */ /* 0x000ea80000300800 */
[----:B------:R-:W2:Y:S04]  /*7b10*/  LDL.LU R27, [R1+0x248] ;  /* 0x00024800011b7983 */ /* 0x000ea80000300800 */
[----:B------:R0:W-:Y:S04]  /*7b20*/  STL.64 [R1+0x168], R2 ;  /* 0x0001680201007387 */ /* 0x0001e80000100a00 */
[----:B0-----:R-:W2:Y:S02]  /*7b30*/  LDL.LU R2, [R1+0x220c] ;  /* 0x00220c0001027983 */ /* 0x001ea40000300800 */
[----:B--2---:R-:W-:-:S05]  /*7b40*/  IMAD.WIDE R2, R2, 0x2, R4 ;  /* 0x0000000202027825 */ /* 0x004fca00078e0204 */
[----:B------:R0:W-:Y:S04]  /*7b50*/  STL.64 [R1+0x160], R2 ;  /* 0x0001600201007387 */ /* 0x0001e80000100a00 */
[----:B0-----:R-:W2:Y:S01]  /*7b60*/  LDL.LU R3, [R1+0x2208] ;  /* 0x0022080001037983 */ /* 0x001ea20000300800 */
[----:B------:R-:W-:-:S04]  /*7b70*/  IMAD.WIDE R6, R7, 0x2, R4 ;  /* 0x0000000207067825 */ /* 0x000fc800078e0204 */
[----:B--2---:R-:W-:-:S05]  /*7b80*/  IMAD.WIDE R2, R3, 0x2, R4 ;  /* 0x0000000203027825 */ /* 0x004fca00078e0204 */
[----:B------:R0:W-:Y:S04]  /*7b90*/  STL.64 [R1+0x158], R2 ;  /* 0x0001580201007387 */ /* 0x0001e80000100a00 */
[----:B0-----:R-:W2:Y:S04]  /*7ba0*/  LDL.LU.64 R2, [R1+0x2200] ;  /* 0x0022000001027983 */ /* 0x001ea80000300a00 */
[----:B------:R0:W-:Y:S04]  /*7bb0*/  STL.64 [R1+0x150], R6 ;  /* 0x0001500601007387 */ /* 0x0001e80000100a00 */
[----:B0-----:R-:W2:Y:S02]  /*7bc0*/  LDL.LU R6, [R1+0x21fc] ;  /* 0x0021fc0001067983 */ /* 0x001ea40000300800 */
[----:B--2---:R-:W-:-:S05]  /*7bd0*/  IMAD.WIDE R6, R6, 0x2, R4 ;  /* 0x0000000206067825 */ /* 0x004fca00078e0204 */
[----:B------:R0:W-:Y:S04]  /*7be0*/  STL.64 [R1+0x148], R6 ;  /* 0x0001480601007387 */ /* 0x0001e80000100a00 */
[----:B0-----:R-:W2:Y:S01]  /*7bf0*/  LDL.LU R7, [R1+0x21f8] ;  /* 0x0021f80001077983 */ /* 0x001ea20000300800 */
[----:B---3--:R-:W-:-:S04]  /*7c00*/  IMAD.WIDE R8, R9, 0x2, R4 ;  /* 0x0000000209087825 */ /* 0x008fc800078e0204 */
[----:B--2---:R-:W-:-:S05]  /*7c10*/  IMAD.WIDE R6, R7, 0x2, R4 ;  /* 0x0000000207067825 */ /* 0x004fca00078e0204 */
[----:B------:R0:W-:Y:S04]  /*7c20*/  STL.64 [R1+0x140], R6 ;  /* 0x0001400601007387 */ /* 0x0001e80000100a00 */
[----:B0-----:R-:W2:Y:S04]  /*7c30*/  LDL.LU.64 R6, [R1+0x21f0] ;  /* 0x0021f00001067983 */ /* 0x001ea80000300a00 */
[----:B------:R0:W-:Y:S02]  /*7c40*/  STL.64 [R1+0x138], R8 ;  /* 0x0001380801007387 */ /* 0x0001e40000100a00 */
[----:B0-----:R-:W-:-:S05]  /*7c50*/  IMAD.WIDE R8, R23, 0x2, R4 ;  /* 0x0000000217087825 */ /* 0x001fca00078e0204 */
[----:B------:R4:W-:Y:S02]  /*7c60*/  STL.64 [R1+0x130], R8 ;  /* 0x0001300801007387 */ /* 0x0009e40000100a00 */
[----:B----4-:R-:W-:-:S05]  /*7c70*/  IMAD.WIDE R8, R28, 0x2, R4 ;  /* 0x000000021c087825 */ /* 0x010fca00078e0204 */
[----:B------:R0:W-:Y:S02]  /*7c80*/  STL.64 [R1+0x128], R8 ;  /* 0x0001280801007387 */ /* 0x0001e40000100a00 */
[----:B0-----:R-:W-:-:S05]  /*7c90*/  IMAD.WIDE R8, R26, 0x2, R4 ;  /* 0x000000021a087825 */ /* 0x001fca00078e0204 */
[----:B------:R0:W-:Y:S02]  /*7ca0*/  STL.64 [R1+0x120], R8 ;  /* 0x0001200801007387 */ /* 0x0001e40000100a00 */
[----:B0-----:R-:W-:-:S05]  /*7cb0*/  IMAD.WIDE R8, R25, 0x2, R4 ;  /* 0x0000000219087825 */ /* 0x001fca00078e0204 */
[----:B------:R2:W-:Y:S02]  /*7cc0*/  STL.64 [R1+0x118], R8 ;  /* 0x0001180801007387 */ /* 0x0005e40000100a00 */
[----:B--2---:R-:W-:-:S05]  /*7cd0*/  IMAD.WIDE R8, R6, 0x2, R4 ;  /* 0x0000000206087825 */ /* 0x004fca00078e0204 */
[----:B------:R0:W-:Y:S02]  /*7ce0*/  STL.64 [R1+0x110], R8 ;  /* 0x0001100801007387 */ /* 0x0001e40000100a00 */
[----:B0-----:R-:W-:-:S05]  /*7cf0*/  IMAD.WIDE R8, R7, 0x2, R4 ;  /* 0x0000000207087825 */ /* 0x001fca00078e0204 */
[----:B------:R0:W-:Y:S04]  /*7d00*/  STL.64 [R1+0x108], R8 ;  /* 0x0001080801007387 */ /* 0x0001e80000100a00 */
[----:B0-----:R-:W2:Y:S04]  /*7d10*/  LDL.LU.64 R8, [R1+0x21e8] ;  /* 0x0021e80001087983 */ /* 0x001ea80000300a00 */
[----:B------:R0:W-:Y:S02]  /*7d20*/  STL.64 [R1+0x2160], R6 ;  /* 0x0021600601007387 */ /* 0x0001e40000100a00 */
[----:B0-----:R-:W-:-:S02]  /*7d30*/  IMAD.MOV.U32 R6, RZ, RZ, R10 ;  /* 0x000000ffff067224 */ /* 0x001fc400078e000a */
[----:B------:R-:W-:Y:S02]  /*7d40*/  IMAD.MOV.U32 R7, RZ, RZ, R11 ;  /* 0x000000ffff077224 */ /* 0x000fe400078e000b */
[----:B--2---:R-:W-:-:S05]  /*7d50*/  IMAD.WIDE R10, R8, 0x2, R4 ;  /* 0x00000002080a7825 */ /* 0x004fca00078e0204 */
[----:B------:R0:W-:Y:S02]  /*7d60*/  STL.64 [R1+0x100], R10 ;  /* 0x0001000a01007387 */ /* 0x0001e40000100a00 */
[----:B0-----:R-:W-:-:S05]  /*7d70*/  IMAD.WIDE R10, R9, 0x2, R4 ;  /* 0x00000002090a7825 */ /* 0x001fca00078e0204 */
[----:B------:R0:W-:Y:S04]  /*7d80*/  STL.64 [R1+0xf8], R10 ;  /* 0x0000f80a01007387 */ /* 0x0001e80000100a00 */
[----:B0-----:R-:W2:Y:S04]  /*7d90*/  LDL.LU.64 R10, [R1+0x21e0] ;  /* 0x0021e000010a7983 */ /* 0x001ea80000300a00 */
[----:B------:R2:W-:Y:S02]  /*7da0*/  STL.64 [R1+0x2168], R8 ;  /* 0x0021680801007387 */ /* 0x0005e40000100a00 */
[----:B--2---:R-:W-:-:S05]  /*7db0*/  IMAD.WIDE R8, R10, 0x2, R4 ;  /* 0x000000020a087825 */ /* 0x004fca00078e0204 */
[----:B------:R0:W-:Y:S02]  /*7dc0*/  STL.64 [R1+0xf0], R8 ;  /* 0x0000f00801007387 */ /* 0x0001e40000100a00 */
[----:B0-----:R-:W-:-:S05]  /*7dd0*/  IMAD.WIDE R8, R11, 0x2, R4 ;  /* 0x000000020b087825 */ /* 0x001fca00078e0204 */
[----:B------:R0:W-:Y:S04]  /*7de0*/  STL.64 [R1+0xe8], R8 ;  /* 0x0000e80801007387 */ /* 0x0001e80000100a00 */
[----:B------:R1:W-:Y:S01]  /*7df0*/  STL.64 [R1+0x2170], R10 ;  /* 0x0021700a01007387 */ /* 0x0003e20000100a00 */
[----:B0-----:R-:W-:Y:S02]  /*7e00*/  IMAD.MOV.U32 R8, RZ, RZ, R6 ;  /* 0x000000ffff087224 */ /* 0x001fe400078e0006 */
[----:B------:R-:W-:Y:S02]  /*7e10*/  IMAD.MOV.U32 R9, RZ, RZ, R7 ;  /* 0x000000ffff097224 */ /* 0x000fe400078e0007 */
[----:B------:R-:W-:-:S04]  /*7e20*/  IMAD.WIDE R6, R12, 0x2, R4 ;  /* 0x000000020c067825 */ /* 0x000fc800078e0204 */
[----:B-1----:R-:W-:Y:S01]  /*7e30*/  IMAD.WIDE R10, R29, 0x2, R4 ;  /* 0x000000021d0a7825 */ /* 0x002fe200078e0204 */
[----:B------:R0:W-:Y:S04]  /*7e40*/  STL.64 [R1+0xe0], R6 ;  /* 0x0000e00601007387 */ /* 0x0001e80000100a00 */
[----:B------:R1:W-:Y:S01]  /*7e50*/  STL.64 [R1+0xd8], R10 ;  /* 0x0000d80a01007387 */ /* 0x0003e20000100a00 */
[----:B0-----:R-:W-:Y:S02]  /*7e60*/  IMAD.MOV.U32 R6, RZ, RZ, R16 ;  /* 0x000000ffff067224 */ /* 0x001fe400078e0010 */
[----:B------:R-:W-:Y:S02]  /*7e70*/  IMAD.MOV.U32 R7, RZ, RZ, R17 ;  /* 0x000000ffff077224 */ /* 0x000fe400078e0011 */
[--C-:B------:R-:W-:Y:S01]  /*7e80*/  IMAD.WIDE R16, R13, 0x2, R4.reuse ;  /* 0x000000020d107825 */ /* 0x100fe200078e0204 */
[----:B-1----:R-:W2:Y:S04]  /*7e90*/  LDL R10, [R1+0x260] ;  /* 0x00026000010a7983 */ /* 0x002ea80000100800 */
[----:B------:R-:W3:Y:S04]  /*7ea0*/  LDL R11, [R1+0x264] ;  /* 0x00026400010b7983 */ /* 0x000ee80000100800 */
[----:B------:R0:W-:Y:S04]  /*7eb0*/  STL.64 [R1+0x2178], R28 ;  /* 0x0021781c01007387 */ /* 0x0001e80000100a00 */
[----:B0-----:R-:W4:Y:S04]  /*7ec0*/  LDL R28, [R1+0x258] ;  /* 0x00025800011c7983 */ /* 0x001f280000100800 */
[----:B------:R-:W2:Y:S04]  /*7ed0*/  LDL R29, [R1+0x25c] ;  /* 0x00025c00011d7983 */ /* 0x000ea80000100800 */
[----:B------:R0:W-:Y:S04]  /*7ee0*/  STL.64 [R1+0x2180], R12 ;  /* 0x0021800c01007387 */ /* 0x0001e80000100a00 */
[----:B------:R1:W-:Y:S04]  /*7ef0*/  STL.64 [R1+0xd0], R16 ;  /* 0x0000d01001007387 */ /* 0x0003e80000100a00 */
[----:B0-----:R-:W2:Y:S01]  /*7f00*/  LDL R13, [R1+0x24c] ;  /* 0x00024c00010d7983 */ /* 0x001ea20000100800 */
[----:B-1----:R-:W-:-:S05]  /*7f10*/  IMAD.WIDE R16, R14, 0x2, R4 ;  /* 0x000000020e107825 */ /* 0x002fca00078e0204 */
[----:B------:R0:W-:Y:S02]  /*7f20*/  STL.64 [R1+0xc8], R16 ;  /* 0x0000c81001007387 */ /* 0x0001e40000100a00 */
[----:B0-----:R-:W-:-:S05]  /*7f30*/  IMAD.WIDE R16, R15, 0x2, R4 ;  /* 0x000000020f107825 */ /* 0x001fca00078e0204 */
[----:B------:R0:W-:Y:S04]  /*7f40*/  STL.64 [R1+0xc0], R16 ;  /* 0x0000c01001007387 */ /* 0x0001e80000100a00 */
[----:B0-----:R-:W3:Y:S04]  /*7f50*/  LDL.LU.64 R16, [R1+0x21d8] ;  /* 0x0021d80001107983 */ /* 0x001ee80000300a00 */
[----:B------:R3:W-:Y:S01]  /*7f60*/  STL.64 [R1+0x2198], R14 ;  /* 0x0021980e01007387 */ /* 0x0007e20000100a00 */
[----:B--2---:R-:W-:-:S04]  /*7f70*/  IMAD.WIDE R12, R13, 0x2, R4 ;  /* 0x000000020d0c7825 */ /* 0x004fc800078e0204 */
[----:B---3--:R-:W-:-:S05]  /*7f80*/  IMAD.WIDE R14, R16, 0x2, R4 ;  /* 0x00000002100e7825 */ /* 0x008fca00078e0204 */
[----:B------:R0:W-:Y:S04]  /*7f90*/  STL.64 [R1+0xb8], R14 ;  /* 0x0000b80e01007387 */ /* 0x0001e80000100a00 */
[----:B------:R1:W-:Y:S01]  /*7fa0*/  STL.64 [R1+0x21a0], R16 ;  /* 0x0021a01001007387 */ /* 0x0003e20000100a00 */
[----:B0-----:R-:W-:-:S04]  /*7fb0*/  IMAD.WIDE R14, R17, 0x2, R4 ;  /* 0x00000002110e7825 */ /* 0x001fc800078e0204 */
[--C-:B-1----:R-:W-:Y:S01]  /*7fc0*/  IMAD.WIDE R16, R18, 0x2, R4.reuse ;  /* 0x0000000212107825 */ /* 0x102fe200078e0204 */
[----:B------:R0:W-:Y:S04]  /*7fd0*/  STL.64 [R1+0xb0], R14 ;  /* 0x0000b00e01007387 */ /* 0x0001e80000100a00 */
[----:B------:R-:W-:Y:S04]  /*7fe0*/  STL.64 [R1+0x21a8], R18 ;  /* 0x0021a81201007387 */ /* 0x000fe80000100a00 */
[----:B------:R1:W-:Y:S01]  /*7ff0*/  STL.64 [R1+0xa8], R16 ;  /* 0x0000a81001007387 */ /* 0x0003e20000100a00 */
[----:B0-----:R-:W-:-:S05]  /*8000*/  IMAD.WIDE R14, R19, 0x2, R4 ;  /* 0x00000002130e7825 */ /* 0x001fca00078e0204 */
[----:B------:R0:W-:Y:S01]  /*8010*/  STL.64 [R1+0xa0], R14 ;  /* 0x0000a00e01007387 */ /* 0x0001e20000100a00 */
[----:B-1----:R-:W-:-:S03]  /*8020*/  IMAD.WIDE R16, R20, 0x2, R4 ;  /* 0x0000000214107825 */ /* 0x002fc600078e0204 */
        /* <DEDUP_REMOVED lines=8> */
[----:B------:R0:W-:Y:S04]  /*80b0*/  STL.64 [R1+0x238], R14 ;  /* 0x0002380e01007387 */ /* 0x0001e80000100a00 */
[----:B------:R-:W-:Y:S01]  /*80c0*/  STL.64 [R1+0x21c0], R24 ;  /* 0x0021c01801007387 */ /* 0x000fe20000100a00 */
[----:B----4-:R-:W-:-:S04]  /*80d0*/  IMAD.WIDE R16, R28, 0x2, R4 ;  /* 0x000000021c107825 */ /* 0x010fc800078e0204 */
[----:B0-----:R-:W-:-:S05]  /*80e0*/  IMAD.WIDE R14, R27, 0x2, R4 ;  /* 0x000000021b0e7825 */ /* 0x001fca00078e0204 */
[----:B------:R0:W-:Y:S04]  /*80f0*/  STL.64 [R1+0x250], R14 ;  /* 0x0002500e01007387 */ /* 0x0001e80000100a00 */
[----:B------:R-:W-:Y:S04]  /*8100*/  STL.64 [R1+0x21c8], R26 ;  /* 0x0021c81a01007387 */ /* 0x000fe80000100a00 */
[----:B------:R1:W-:Y:S01]  /*8110*/  STL.64 [R1+0x268], R12 ;  /* 0x0002680c01007387 */ /* 0x0003e20000100a00 */
[----:B0-----:R-:W-:-:S03]  /*8120*/  IMAD.WIDE R14, R29, 0x2, R4 ;  /* 0x000000021d0e7825 */ /* 0x001fc600078e0204 */
[----:B------:R-:W-:Y:S01]  /*8130*/  STL.64 [R1+0x280], R16 ;  /* 0x0002801001007387 */ /* 0x000fe20000100a00 */
[----:B-1----:R-:W-:-:S03]  /*8140*/  IMAD.WIDE R12, R10, 0x2, R4 ;  /* 0x000000020a0c7825 */ /* 0x002fc600078e0204 */
[----:B------:R-:W-:Y:S04]  /*8150*/  STL.64 [R1+0x290], R14 ;  /* 0x0002900e01007387 */ /* 0x000fe80000100a00 */
[----:B------:R-:W-:Y:S04]  /*8160*/  STL.64 [R1+0x2a8], R12 ;  /* 0x0002a80c01007387 */ /* 0x000fe80000100a00 */
[----:B------:R-:W2:Y:S01]  /*8170*/  LDL R27, [R1+0x298] ;  /* 0x00029800011b7983 */ /* 0x000ea20000100800 */
[----:B------:R-:W-:-:S04]  /*8180*/  IMAD.WIDE R10, R11, 0x2, R4 ;  /* 0x000000020b0a7825 */ /* 0x000fc800078e0204 */
[----:B------:R-:W-:Y:S01]  /*8190*/  IMAD.MOV.U32 R26, RZ, RZ, R3 ;  /* 0x000000ffff1a7224 */ /* 0x000fe200078e0003 */
[----:B------:R0:W-:Y:S01]  /*81a0*/  STL.64 [R1+0x2c0], R10 ;  /* 0x0002c00a01007387 */ /* 0x0001e20000100a00 */
[----:B------:R-:W-:-:S04]  /*81b0*/  IMAD.WIDE R28, R8, 0x2, R4 ;  /* 0x00000002081c7825 */ /* 0x000fc800078e0204 */
[----:B0-----:R-:W-:-:S04]  /*81c0*/  IMAD.WIDE R10, R9, 0x2, R4 ;  /* 0x00000002090a7825 */ /* 0x001fc800078e0204 */
[----:B------:R-:W-:-:S04]  /*81d0*/  IMAD.WIDE R8, R6, 0x2, R4 ;  /* 0x0000000206087825 */ /* 0x000fc800078e0204 */
[----:B------:R-:W-:Y:S01]  /*81e0*/  IMAD.WIDE R6, R7, 0x2, R4 ;  /* 0x0000000207067825 */ /* 0x000fe200078e0204 */
[----:B--2---:R0:W-:Y:S04]  /*81f0*/  STL [R1+0x21d0], R27 ;  /* 0x0021d01b01007387 */ /* 0x0041e80000100800 */
[----:B------:R1:W-:Y:S04]  /*8200*/  STL [R1+0x21d4], R26 ;  /* 0x0021d41a01007387 */ /* 0x0003e80000100800 */
[----:B------:R-:W2:Y:S01]  /*8210*/  LDL R24, [R1+0x29c] ;  /* 0x00029c0001187983 */ /* 0x000ea20000100800 */
[----:B0-----:R-:W-:-:S03]  /*8220*/  IMAD.MOV.U32 R27, RZ, RZ, R2 ;  /* 0x000000ffff1b7224 */ /* 0x001fc600078e0002 */
[----:B------:R-:W3:Y:S04]  /*8230*/  LDL R25, [R1+0x2a0] ;  /* 0x0002a00001197983 */ /* 0x000ee80000100800 */
[----:B------:R-:W4:Y:S04]  /*8240*/  LDL R22, [R1+0x2a4] ;  /* 0x0002a40001167983 */ /* 0x000f280000100800 */
[----:B------:R-:W2:Y:S04]  /*8250*/  LDL R23, [R1+0x2b4] ;  /* 0x0002b40001177983 */ /* 0x000ea80000100800 */
        /* <DEDUP_REMOVED lines=12> */
[----:B------:R0:W-:Y:S04]  /*8320*/  STL.64 [R1+0x2c8], R28 ;  /* 0x0002c81c01007387 */ /* 0x0001e80000100a00 */
[----:B------:R0:W-:Y:S01]  /*8330*/  STL.64 [R1+0x2d0], R10 ;  /* 0x0002d00a01007387 */ /* 0x0001e20000100a00 */
[----:B-1----:R-:W-:-:S03]  /*8340*/  IMAD.WIDE R26, R27, 0x2, R4 ;  /* 0x000000021b1a7825 */ /* 0x002fc600078e0204 */
[----:B0-----:R-:W2:Y:S04]  /*8350*/  LDL.LU R28, [R1+0x98] ;  /* 0x00009800011c7983 */ /* 0x001ea80000300800 */
[----:B------:R0:W-:Y:S04]  /*8360*/  STL.64 [R1+0x2d8], R8 ;  /* 0x0002d80801007387 */ /* 0x0001e80000100a00 */
[----:B------:R-:W2:Y:S04]  /*8370*/  LDL.LU R29, [R1+0x94] ;  /* 0x00009400011d7983 */ /* 0x000ea80000300800 */
[----:B------:R1:W-:Y:S04]  /*8380*/  STL.64 [R1+0x2e0], R6 ;  /* 0x0002e00601007387 */ /* 0x0003e80000100a00 */
[----:B------:R-:W2:Y:S04]  /*8390*/  LDL.LU R10, [R1+0x180] ;  /* 0x00018000010a7983 */ /* 0x000ea80000300800 */
[----:B------:R-:W2:Y:S04]  /*83a0*/  LDL.LU R11, [R1+0x184] ;  /* 0x00018400010b7983 */ /* 0x000ea80000300800 */
[----:B0-----:R-:W2:Y:S04]  /*83b0*/  LDL.LU R8, [R1+0x18c] ;  /* 0x00018c0001087983 */ /* 0x001ea80000300800 */
[----:B------:R-:W2:Y:S04]  /*83c0*/  LDL.LU R9, [R1+0x194] ;  /* 0x0001940001097983 */ /* 0x000ea80000300800 */
[----:B-1----:R-:W2:Y:S04]  /*83d0*/  LDL.LU R6, [R1+0x19c] ;  /* 0x00019c0001067983 */ /* 0x002ea80000300800 */
[----:B------:R-:W2:Y:S04]  /*83e0*/  LDL.LU R7, [R1+0x1a4] ;  /* 0x0001a40001077983 */ /* 0x000ea80000300800 */
[----:B------:R0:W-:Y:S04]  /*83f0*/  STL.64 [R1+0x2e8], R26 ;  /* 0x0002e81a01007387 */ /* 0x0001e80000100a00 */
[----:B0-----:R-:W2:Y:S02]  /*8400*/  LDL.LU R26, [R1+0x21d4] ;  /* 0x0021d400011a7983 */ /* 0x001ea40000300800 */
[----:B--2---:R-:W-:-:S05]  /*8410*/  IMAD.WIDE R26, R26, 0x2, R4 ;  /* 0x000000021a1a7825 */ /* 0x004fca00078e0204 */
[----:B------:R0:W-:Y:S04]  /*8420*/  STL.64 [R1+0x2f0], R26 ;  /* 0x0002f01a01007387 */ /* 0x0001e80000100a00 */
[----:B0-----:R-:W2:Y:S02]  /*8430*/  LDL.LU R27, [R1+0x21d0] ;  /* 0x0021d000011b7983 */ /* 0x001ea40000300800 */
[----:B--2---:R-:W-:-:S05]  /*8440*/  IMAD.WIDE R26, R27, 0x2, R4 ;  /* 0x000000021b1a7825 */ /* 0x004fca00078e0204 */
[----:B------:R0:W-:Y:S02]  /*8450*/  STL.64 [R1+0x2f8], R26 ;  /* 0x0002f81a01007387 */ /* 0x0001e40000100a00 */
[----:B0-----:R-:W-:-:S04]  /*8460*/  IMAD.WIDE R26, R24, 0x2, R4 ;  /* 0x00000002181a7825 */ /* 0x001fc800078e0204 */
[--C-:B---3--:R-:W-:Y:S01]  /*8470*/  IMAD.WIDE R24, R25, 0x2, R4.reuse ;  /* 0x0000000219187825 */ /* 0x108fe200078e0204 */
[----:B------:R0:W-:Y:S04]  /*8480*/  STL.64 [R1+0x300], R26 ;  /* 0x0003001a01007387 */ /* 0x0001e80000100a00 */
[----:B0-----:R-:W2:Y:S04]  /*8490*/  LDL.LU.64 R26, [R1+0x21c8] ;  /* 0x0021c800011a7983 */ /* 0x001ea80000300a00 */
[----:B------:R4:W-:Y:S02]  /*84a0*/  STL.64 [R1+0x308], R24 ;  /* 0x0003081801007387 */ /* 0x0009e40000100a00 */
[----:B----4-:R-:W-:-:S04]  /*84b0*/  IMAD.WIDE R24, R22, 0x2, R4 ;  /* 0x0000000216187825 */ /* 0x010fc800078e0204 */
[--C-:B------:R-:W-:Y:S01]  /*84c0*/  IMAD.WIDE R22, R23, 0x2, R4.reuse ;  /* 0x0000000217167825 */ /* 0x100fe200078e0204 */
[----:B------:R0:W-:Y:S04]  /*84d0*/  STL.64 [R1+0x310], R24 ;  /* 0x0003101801007387 */ /* 0x0001e80000100a00 */
[----:B0-----:R-:W3:Y:S04]  /*84e0*/  LDL.LU.64 R24, [R1+0x21c0] ;  /* 0x0021c00001187983 */ /* 0x001ee80000300a00 */
[----:B------:R0:W-:Y:S02]  /*84f0*/  STL.64 [R1+0x318], R22 ;  /* 0x0003181601007387 */ /* 0x0001e40000100a00 */
[----:B0-----:R-:W-:-:S04]  /*8500*/  IMAD.WIDE R22, R20, 0x2, R4 ;  /* 0x0000000214167825 */ /* 0x001fc800078e0204 */
[--C-:B------:R-:W-:Y:S01]  /*8510*/  IMAD.WIDE R20, R21, 0x2, R4.reuse ;  /* 0x0000000215147825 */ /* 0x100fe200078e0204 */
[----:B------:R0:W-:Y:S04]  /*8520*/  STL.64 [R1+0x320], R22 ;  /* 0x0003201601007387 */ /* 0x0001e80000100a00 */
[----:B0-----:R-:W4:Y:S04]  /*8530*/  LDL.LU.64 R22, [R1+0x21b8] ;  /* 0x0021b80001167983 */ /* 0x001f280000300a00 */
[----:B------:R0:W-:Y:S02]  /*8540*/  STL.64 [R1+0x328], R20 ;  /* 0x0003281401007387 */ /* 0x0001e40000100a00 */
[----:B0-----:R-:W-:-:S04]  /*8550*/  IMAD.WIDE R20, R18, 0x2, R4 ;  /* 0x0000000212147825 */ /* 0x001fc800078e0204 */
[--C-:B------:R-:W-:Y:S01]  /*8560*/  IMAD.WIDE R18, R19, 0x2, R4.reuse ;  /* 0x0000000213127825 */ /* 0x100fe200078e0204 */
[----:B------:R0:W-:Y:S04]  /*8570*/  STL.64 [R1+0x330], R20 ;  /* 0x0003301401007387 */ /* 0x0001e80000100a00 */
[----:B0-----:R-:W2:Y:S04]  /*8580*/  LDL.LU.64 R20, [R1+0x21b0] ;  /* 0x0021b00001147983 */ /* 0x001ea80000300a00 */
        /* <DEDUP_REMOVED lines=11> */
[----:B0-----:R-:W-:-:S05]  /*8640*/  IMAD.WIDE R14, R12, 0x2, R4 ;  /* 0x000000020c0e7825 */ /* 0x001fca00078e0204 */
[----:B------:R0:W-:Y:S02]  /*8650*/  STL.64 [R1+0x360], R14 ;  /* 0x0003600e01007387 */ /* 0x0001e40000100a00 */
[----:B0-----:R-:W-:-:S04]  /*8660*/  IMAD.WIDE R14, R3, 0x2, R4 ;  /* 0x00000002030e7825 */ /* 0x001fc800078e0204 */
[--C-:B------:R-:W-:Y:S01]  /*8670*/  IMAD.WIDE R2, R2, 0x2, R4.reuse ;  /* 0x0000000202027825 */ /* 0x100fe200078e0204 */
[----:B------:R0:W-:Y:S04]  /*8680*/  STL.64 [R1+0x368], R14 ;  /* 0x0003680e01007387 */ /* 0x0001e80000100a00 */
[----:B0-----:R-:W2:Y:S04]  /*8690*/  LDL.LU.64 R14, [R1+0x2198] ;  /* 0x00219800010e7983 */ /* 0x001ea80000300a00 */
        /* <DEDUP_REMOVED lines=9> */
[----:B------:R0:W-:Y:S02]  /*8730*/  STL.64 [R1+0x388], R12 ;  /* 0x0003880c01007387 */ /* 0x0001e40000100a00 */
[----:B0-----:R-:W-:-:S02]  /*8740*/  IMAD.WIDE R12, R0, 0x2, R4 ;  /* 0x00000002000c7825 */ /* 0x001fc400078e0204 */
[----:B------:R-:W3:Y:S04]  /*8750*/  LDL.LU R5, [R1+0x1ac] ;  /* 0x0001ac0001057983 */ /* 0x000ee80000300800 */
[----:B------:R2:W-:Y:S02]  /*8760*/  STL.64 [R1+0x390], R12 ;  /* 0x0003900c01007387 */ /* 0x0005e40000100a00 */
[----:B--2---:R-:W-:-:S04]  /*8770*/  IMAD.WIDE R12, R28, 0x2, R2 ;  /* 0x000000021c0c7825 */ /* 0x004fc800078e0202 */
        /* <DEDUP_REMOVED lines=18> */
[----:B------:R0:W-:Y:S04]  /*88a0*/  STL.64 [R1+0x60], R6 ;  /* 0x0000600601007387 */ /* 0x0001e80000100a00 */
[----:B0-----:R-:W2:Y:S01]  /*88b0*/  LDL.LU.64 R6, [R1+0x2160] ;  /* 0x0021600001067983 */ /* 0x001ea20000300a00 */
[----:B---3--:R-:W-:-:S05]  /*88c0*/  IMAD.WIDE R4, R5, 0x2, R2 ;  /* 0x0000000205047825 */ /* 0x008fca00078e0202 */
[----:B------:R4:W-:Y:S02]  /*88d0*/  STL.64 [R1+0x58], R4 ;  /* 0x0000580401007387 */ /* 0x0009e40000100a00 */
[----:B----4-:R-:W-:-:S05]  /*88e0*/  IMAD.WIDE R4, R23, 0x2, R2 ;  /* 0x0000000217047825 */ /* 0x010fca00078e0202 */
[----:B------:R2:W-:Y:S02]  /*88f0*/  STL.64 [R1+0x50], R4 ;  /* 0x0000500401007387 */ /* 0x0005e40000100a00 */
[----:B--2---:R-:W-:-:S05]  /*8900*/  IMAD.WIDE R4, R28, 0x2, R2 ;  /* 0x000000021c047825 */ /* 0x004fca00078e0202 */
[----:B------:R0:W-:Y:S02]  /*8910*/  STL.64 [R1+0x48], R4 ;  /* 0x0000480401007387 */ /* 0x0001e40000100a00 */
[----:B0-----:R-:W-:-:S05]  /*8920*/  IMAD.WIDE R4, R26, 0x2, R2 ;  /* 0x000000021a047825 */ /* 0x001fca00078e0202 */
[----:B------:R0:W-:Y:S02]  /*8930*/  STL.64 [R1+0x40], R4 ;  /* 0x0000400401007387 */ /* 0x0001e40000100a00 */
[----:B0-----:R-:W-:-:S05]  /*8940*/  IMAD.WIDE R4, R25, 0x2, R2 ;  /* 0x0000000219047825 */ /* 0x001fca00078e0202 */
[----:B------:R0:W-:Y:S01]  /*8950*/  STL.64 [R1+0x38], R4 ;  /* 0x0000380401007387 */ /* 0x0001e20000100a00 */
[----:B------:R-:W-:-:S04]  /*8960*/  IMAD.WIDE R28, R29, 0x2, R2 ;  /* 0x000000021d1c7825 */ /* 0x000fc800078e0202 */
[----:B0-----:R-:W-:-:S05]  /*8970*/  IMAD.WIDE R4, R6, 0x2, R2 ;  /* 0x0000000206047825 */ /* 0x001fca00078e0202 */
[----:B------:R0:W-:Y:S02]  /*8980*/  STL.64 [R1+0x30], R4 ;  /* 0x0000300401007387 */ /* 0x0001e40000100a00 */
[----:B0-----:R-:W-:-:S04]  /*8990*/  IMAD.WIDE R4, R7, 0x2, R2 ;  /* 0x0000000207047825 */ /* 0x001fc800078e0202 */
[--C-:B------:R-:W-:Y:S01]  /*89a0*/  IMAD.WIDE R6, R8, 0x2, R2.reuse ;  /* 0x0000000208067825 */ /* 0x100fe200078e0202 */
[----:B------:R0:W-:Y:S04]  /*89b0*/  STL.64 [R1+0x28], R4 ;  /* 0x0000280401007387 */ /* 0x0001e80000100a00 */
[----:B------:R1:W-:Y:S01]  /*89c0*/  STL.64 [R1+0x20], R6 ;  /* 0x0000200601007387 */ /* 0x0003e20000100a00 */
[----:B0-----:R-:W-:-:S04]  /*89d0*/  IMAD.WIDE R4, R9, 0x2, R2 ;  /* 0x0000000209047825 */ /* 0x001fc800078e0202 */
[--C-:B------:R-:W-:Y:S01]  /*89e0*/  IMAD.WIDE R8, R10, 0x2, R2.reuse ;  /* 0x000000020a087825 */ /* 0x100fe200078e0202 */
[----:B------:R0:W-:Y:S03]  /*89f0*/  STL.64 [R1+0x18], R4 ;  /* 0x0000180401007387 */ /* 0x0001e60000100a00 */
[--C-:B-1----:R-:W-:Y:S01]  /*8a00*/  IMAD.WIDE R6, R11, 0x2, R2.reuse ;  /* 0x000000020b067825 */ /* 0x102fe200078e0202 */
[----:B------:R-:W-:Y:S04]  /*8a10*/  STL.64 [R1+0x10], R8 ;  /* 0x0000100801007387 */ /* 0x000fe80000100a00 */
[----:B------:R1:W-:Y:S01]  /*8a20*/  STL.64 [R1+0x8], R6 ;  /* 0x0000080601007387 */ /* 0x0003e20000100a00 */
[----:B0-----:R-:W-:-:S03]  /*8a30*/  IMAD.WIDE R4, R12, 0x2, R2 ;  /* 0x000000020c047825 */ /* 0x001fc600078e0202 */
[----:B------:R-:W-:Y:S04]  /*8a40*/  STL.64 [R1+0x2100], R28 ;  /* 0x0021001c01007387 */ /* 0x000fe80000100a00 */
[----:B------:R0:W-:Y:S01]  /*8a50*/  STL.64 [R1], R4 ;  /* 0x0000000401007387 */ /* 0x0001e20000100a00 */
[----:B-1----:R-:W-:-:S04]  /*8a60*/  IMAD.WIDE R6, R14, 0x2, R2 ;  /* 0x000000020e067825 */ /* 0x002fc800078e0202 */
[----:B0-----:R-:W-:-:S05]  /*8a70*/  IMAD.WIDE R4, R13, 0x2, R2 ;  /* 0x000000020d047825 */ /* 0x001fca00078e0202 */
[----:B------:R0:W-:Y:S01]  /*8a80*/  STL.64 [R1+0x20f8], R4 ;  /* 0x0020f80401007387 */ /* 0x0001e20000100a00 */
[----:B------:R-:W-:-:S03]  /*8a90*/  IMAD.WIDE R8, R15, 0x2, R2 ;  /* 0x000000020f087825 */ /* 0x000fc600078e0202 */
[----:B------:R-:W-:Y:S04]  /*8aa0*/  STL.64 [R1+0x2108], R6 ;  /* 0x0021080601007387 */ /* 0x000fe80000100a00 */
[----:B------:R-:W2:Y:S01]  /*8ab0*/  LDL.LU R28, [R1+0x24c] ;  /* 0x00024c00011c7983 */ /* 0x000ea20000300800 */
[----:B------:R-:W-:-:S03]  /*8ac0*/  IMAD.WIDE R10, R16, 0x2, R2 ;  /* 0x00000002100a7825 */ /* 0x000fc600078e0202 */
[----:B------:R-:W-:Y:S04]  /*8ad0*/  STL.64 [R1+0x2110], R8 ;  /* 0x0021100801007387 */ /* 0x000fe80000100a00 */
[----:B------:R-:W3:Y:S01]  /*8ae0*/  LDL.LU R29, [R1+0x258] ;  /* 0x00025800011d7983 */ /* 0x000ee20000300800 */
[----:B------:R-:W-:-:S03]  /*8af0*/  IMAD.WIDE R12, R17, 0x2, R2 ;  /* 0x00000002110c7825 */ /* 0x000fc600078e0202 */
[----:B------:R-:W-:Y:S04]  /*8b00*/  STL.64 [R1+0x20f0], R10 ;  /* 0x0020f00a01007387 */ /* 0x000fe80000100a00 */
[----:B0-----:R-:W4:Y:S04]  /*8b10*/  LDL.LU R4, [R1+0x25c] ;  /* 0x00025c0001047983 */ /* 0x001f280000300800 */
[----:B------:R-:W-:Y:S04]  /*8b20*/  STL.64 [R1+0x2118], R12 ;  /* 0x0021180c01007387 */ /* 0x000fe80000100a00 */
[----:B------:R-:W4:Y:S01]  /*8b30*/  LDL.LU R5, [R1+0x260] ;  /* 0x0002600001057983 */ /* 0x000f220000300800 */
[----:B------:R-:W-:-:S04]  /*8b40*/  IMAD.WIDE R14, R18, 0x2, R2 ;  /* 0x00000002120e7825 */ /* 0x000fc800078e0202 */
[--C-:B------:R-:W-:Y:S01]  /*8b50*/  IMAD.WIDE R16, R19, 0x2, R2.reuse ;  /* 0x0000000213107825 */ /* 0x100fe200078e0202 */
[----:B------:R0:W-:Y:S04]  /*8b60*/  STL.64 [R1+0x2120], R14 ;  /* 0x0021200e01007387 */ /* 0x0001e80000100a00 */
[----:B------:R-:W-:Y:S01]  /*8b70*/  STL.64 [R1+0x2128], R16 ;  /* 0x0021281001007387 */ /* 0x000fe20000100a00 */
[----:B------:R-:W-:-:S03]  /*8b80*/  IMAD.WIDE R18, R20, 0x2, R2 ;  /* 0x0000000214127825 */ /* 0x000fc600078e0202 */
[----:B0-----:R-:W4:Y:S01]  /*8b90*/  LDL.LU R15, [R1+0x264] ;  /* 0x00026400010f7983 */ /* 0x001f220000300800 */
[----:B------:R-:W-:-:S03]  /*8ba0*/  IMAD.WIDE R20, R21, 0x2, R2 ;  /* 0x0000000215147825 */ /* 0x000fc600078e0202 */
[----:B------:R-:W-:Y:S04]  /*8bb0*/  STL.64 [R1+0x2130], R18 ;  /* 0x0021301201007387 */ /* 0x000fe80000100a00 */
[----:B------:R-:W4:Y:S04]  /*8bc0*/  LDL.LU R12, [R1+0x270] ;  /* 0x00027000010c7983 */ /* 0x000f280000300800 */
[----:B------:R0:W-:Y:S01]  /*8bd0*/  STL.64 [R1+0x2138], R20 ;  /* 0x0021381401007387 */ /* 0x0001e20000100a00 */
[----:B------:R-:W-:-:S03]  /*8be0*/  IMAD.WIDE R22, R22, 0x2, R2 ;  /* 0x0000000216167825 */ /* 0x000fc600078e0202 */
[----:B------:R-:W4:Y:S04]  /*8bf0*/  LDL.LU R13, [R1+0x274] ;  /* 0x00027400010d7983 */ /* 0x000f280000300800 */
[----:B------:R-:W4:Y:S01]  /*8c00*/  LDL.LU R10, [R1+0x278] ;  /* 0x00027800010a7983 */ /* 0x000f220000300800 */
[----:B------:R-:W-:-:S03]  /*8c10*/  IMAD.WIDE R24, R24, 0x2, R2 ;  /* 0x0000000218187825 */ /* 0x000fc600078e0202 */
[----:B------:R-:W-:Y:S04]  /*8c20*/  STL.64 [R1+0x2140], R22 ;  /* 0x0021401601007387 */ /* 0x000fe80000100a00 */
[----:B------:R-:W4:Y:S04]  /*8c30*/  LDL.LU R11, [R1+0x27c] ;  /* 0x00027c00010b7983 */ /* 0x000f280000300800 */
[----:B------:R-:W-:Y:S04]  /*8c40*/  STL.64 [R1+0x2148], R24 ;  /* 0x0021481801007387 */ /* 0x000fe80000100a00 */
[----:B0-----:R-:W4:Y:S04]  /*8c50*/  LDL.LU R20, [R1+0x288] ;  /* 0x0002880001147983 */ /* 0x001f280000300800 */
[----:B------:R-:W4:Y:S01]  /*8c60*/  LDL.LU R21, [R1+0x28c] ;  /* 0x00028c0001157983 */ /* 0x000f220000300800 */
[----:B------:R-:W-:-:S03]  /*8c70*/  IMAD.WIDE R26, R27, 0x2, R2 ;  /* 0x000000021b1a7825 */ /* 0x000fc600078e0202 */
[----:B------:R-:W4:Y:S04]  /*8c80*/  LDL.LU R8, [R1+0x298] ;  /* 0x0002980001087983 */ /* 0x000f280000300800 */
[----:B------:R-:W4:Y:S04]  /*8c90*/  LDL.LU R9, [R1+0x29c] ;  /* 0x00029c0001097983 */ /* 0x000f280000300800 */
[----:B------:R-:W-:Y:S04]  /*8ca0*/  STL.64 [R1+0x2150], R26 ;  /* 0x0021501a01007387 */ /* 0x000fe80000100a00 */
[----:B------:R-:W4:Y:S04]  /*8cb0*/  LDL.LU R6, [R1+0x2a0] ;  /* 0x0002a00001067983 */ /* 0x000f280000300800 */
[----:B------:R-:W4:Y:S01]  /*8cc0*/  LDL.LU R7, [R1+0x2a4] ;  /* 0x0002a40001077983 */ /* 0x000f220000300800 */
[----:B--2---:R-:W-:-:S05]  /*8cd0*/  IMAD.WIDE R16, R28, 0x2, R2 ;  /* 0x000000021c107825 */ /* 0x004fca00078e0202 */
[----:B------:R3:W-:Y:S04]  /*8ce0*/  STL.64 [R1+0x180], R16 ;  /* 0x0001801001007387 */ /* 0x0007e80000100a00 */
[----:B------:R-:W2:Y:S01]  /*8cf0*/  LDL.LU R28, [R1+0x2b4] ;  /* 0x0002b400011c7983 */ /* 0x000ea20000300800 */
[----:B---3--:R-:W-:-:S03]  /*8d00*/  IMAD.WIDE R16, R29, 0x2, R2 ;  /* 0x000000021d107825 */ /* 0x008fc600078e0202 */
[----:B------:R-:W3:Y:S04]  /*8d10*/  LDL.LU R29, [R1+0x2b8] ;  /* 0x0002b800011d7983 */ /* 0x000ee80000300800 */
[----:B------:R4:W-:Y:S04]  /*8d20*/  STL.64 [R1+0x1e8], R16 ;  /* 0x0001e81001007387 */ /* 0x0009e80000100a00 */
[----:B------:R-:W3:Y:S04]  /*8d30*/  LDL.LU R18, [R1+0x2b0] ;  /* 0x0002b00001127983 */ /* 0x000ee80000300800 */
[----:B------:R-:W3:Y:S01]  /*8d40*/  LDL.LU R19, [R1+0x1e0] ;  /* 0x0001e00001137983 */ /* 0x000ee20000300800 */
[----:B----4-:R-:W-:-:S05]  /*8d50*/  IMAD.WIDE R16, R4, 0x2, R2 ;  /* 0x0000000204107825 */ /* 0x010fca00078e0202 */
[----:B------:R0:W-:Y:S04]  /*8d60*/  STL.64 [R1+0x1f0], R16 ;  /* 0x0001f01001007387 */ /* 0x0001e80000100a00 */
[----:B------:R-:W4:Y:S04]  /*8d70*/  LDL.LU R23, [R1+0x1d8] ;  /* 0x0001d80001177983 */ /* 0x000f280000300800 */
[----:B------:R-:W4:Y:S01]  /*8d80*/  LDL.LU R4, [R1+0x1d0] ;  /* 0x0001d00001047983 */ /* 0x000f220000300800 */
[----:B0-----:R-:W-:-:S05]  /*8d90*/  IMAD.WIDE R16, R5, 0x2, R2 ;  /* 0x0000000205107825 */ /* 0x001fca00078e0202 */
[----:B------:R0:W-:Y:S04]  /*8da0*/  STL.64 [R1+0x1f8], R16 ;  /* 0x0001f81001007387 */ /* 0x0001e80000100a00 */
[----:B------:R-:W4:Y:S01]  /*8db0*/  LDL.LU R5, [R1+0x1c8] ;  /* 0x0001c80001057983 */ /* 0x000f220000300800 */
[----:B------:R-:W-:-:S03]  /*8dc0*/  IMAD.WIDE R14, R15, 0x2, R2 ;  /* 0x000000020f0e7825 */ /* 0x000fc600078e0202 */
[----:B0-----:R-:W4:Y:S04]  /*8dd0*/  LDL.LU R16, [R1+0x1c0] ;  /* 0x0001c00001107983 */ /* 0x001f280000300800 */
[----:B------:R-:W4:Y:S04]  /*8de0*/  LDL.LU R17, [R1+0x1b8] ;  /* 0x0001b80001117983 */ /* 0x000f280000300800 */
[----:B------:R0:W-:Y:S01]  /*8df0*/  STL.64 [R1+0x208], R14 ;  /* 0x0002080e01007387 */ /* 0x0001e20000100a00 */
[----:B------:R-:W-:-:S04]  /*8e00*/  IMAD.WIDE R24, R12, 0x2, R2 ;  /* 0x000000020c187825 */ /* 0x000fc800078e0202 */
[--C-:B------:R-:W-:Y:S01]  /*8e10*/  IMAD.WIDE R26, R13, 0x2, R2.reuse ;  /* 0x000000020d1a7825 */ /* 0x100fe200078e0202 */
[----:B0-----:R-:W4:Y:S04]  /*8e20*/  LDL.LU R14, [R1+0x1b0] ;  /* 0x0001b000010e7983 */ /* 0x001f280000300800 */
[----:B------:R-:W4:Y:S04]  /*8e30*/  LDL.LU R15, [R1+0x1a8] ;  /* 0x0001a800010f7983 */ /* 0x000f280000300800 */
[----:B------:R0:W-:Y:S04]  /*8e40*/  STL.64 [R1+0x218], R24 ;  /* 0x0002181801007387 */ /* 0x0001e80000100a00 */
[----:B------:R-:W4:Y:S04]  /*8e50*/  LDL.LU R12, [R1+0x1a0] ;  /* 0x0001a000010c7983 */ /* 0x000f280000300800 */
[----:B------:R1:W-:Y:S01]  /*8e60*/  STL.64 [R1+0x220], R26 ;  /* 0x0002201a01007387 */ /* 0x0003e20000100a00 */
[----:B0-----:R-:W-:-:S03]  /*8e70*/  IMAD.WIDE R24, R10, 0x2, R2 ;  /* 0x000000020a187825 */ /* 0x001fc600078e0202 */
[----:B------:R-:W4:Y:S04]  /*8e80*/  LDL.LU R13, [R1+0x198] ;  /* 0x00019800010d7983 */ /* 0x000f280000300800 */
[----:B------:R-:W4:Y:S04]  /*8e90*/  LDL.LU R10, [R1+0x190] ;  /* 0x00019000010a7983 */ /* 0x000f280000300800 */
[----:B------:R0:W-:Y:S01]  /*8ea0*/  STL.64 [R1+0x230], R24 ;  /* 0x0002301801007387 */ /* 0x0001e20000100a00 */
[----:B-1----:R-:W-:-:S04]  /*8eb0*/  IMAD.WIDE R26, R20, 0x2, R2 ;  /* 0x00000002141a7825 */ /* 0x002fc800078e0202 */
[--C-:B0-----:R-:W-:Y:S02]  /*8ec0*/  IMAD.WIDE R24, R11, 0x2, R2.reuse ;  /* 0x000000020b187825 */ /* 0x101fe400078e0202 */
[----:B------:R-:W4:Y:S04]  /*8ed0*/  LDL.LU R11, [R1+0x188] ;  /* 0x00018800010b7983 */ /* 0x000f280000300800 */
[----:B------:R0:W-:Y:S02]  /*8ee0*/  STL.64 [R1+0x240], R24 ;  /* 0x0002401801007387 */ /* 0x0001e40000100a00 */
[--C-:B0-----:R-:W-:Y:S02]  /*8ef0*/  IMAD.WIDE R24, R21, 0x2, R2.reuse ;  /* 0x0000000215187825 */ /* 0x101fe400078e0202 */
[----:B------:R-:W4:Y:S04]  /*8f00*/  LDL.LU.64 R20, [R1+0x178] ;  /* 0x0001780001147983 */ /* 0x000f280000300a00 */
[----:B------:R0:W-:Y:S04]  /*8f10*/  STL.64 [R1+0x248], R26 ;  /* 0x0002481a01007387 */ /* 0x0001e80000100a00 */
[----:B------:R1:W-:Y:S01]  /*8f20*/  STL.64 [R1+0x258], R24 ;  /* 0x0002581801007387 */ /* 0x0003e20000100a00 */
[----:B0-----:R-:W-:-:S04]  /*8f30*/  IMAD.WIDE R26, R8, 0x2, R2 ;  /* 0x00000002081a7825 */ /* 0x001fc800078e0202 */
[--C-:B-1----:R-:W-:Y:S02]  /*8f40*/  IMAD.WIDE R24, R9, 0x2, R2.reuse ;  /* 0x0000000209187825 */ /* 0x102fe400078e0202 */
        /* <DEDUP_REMOVED lines=8> */
[----:B--2---:R-:W-:-:S04]  /*8fd0*/  IMAD.WIDE R26, R28, 0x2, R2 ;  /* 0x000000021c1a7825 */ /* 0x004fc800078e0202 */
[--C-:B---3--:R-:W-:Y:S02]  /*8fe0*/  IMAD.WIDE R24, R29, 0x2, R2.reuse ;  /* 0x000000021d187825 */ /* 0x108fe400078e0202 */
[----:B------:R-:W2:Y:S04]  /*8ff0*/  LDL.LU.64 R28, [R1+0x90] ;  /* 0x00009000011c7983 */ /* 0x000ea80000300a00 */
[----:B------:R0:W-:Y:S04]  /*9000*/  STL.64 [R1+0x298], R26 ;  /* 0x0002981a01007387 */ /* 0x0001e80000100a00 */
[----:B------:R1:W-:Y:S01]  /*9010*/  STL.64 [R1+0x2a0], R24 ;  /* 0x0002a01801007387 */ /* 0x0003e20000100a00 */
[----:B0-----:R-:W-:-:S04]  /*9020*/  IMAD.WIDE R26, R18, 0x2, R2 ;  /* 0x00000002121a7825 */ /* 0x001fc800078e0202 */
[--C-:B-1----:R-:W-:Y:S02]  /*9030*/  IMAD.WIDE R24, R19, 0x2, R2.reuse ;  /* 0x0000000213187825 */ /* 0x102fe400078e0202 */
[----:B------:R-:W3:Y:S04]  /*9040*/  LDL.LU.64 R18, [R1+0x168] ;  /* 0x0001680001127983 */ /* 0x000ee80000300a00 */
[----:B------:R4:W-:Y:S04]  /*9050*/  STL.64 [R1+0x2b0], R26 ;  /* 0x0002b01a01007387 */ /* 0x0009e80000100a00 */
[----:B------:R0:W-:Y:S01]  /*9060*/  STL.64 [R1+0x1e0], R24 ;  /* 0x0001e01801007387 */ /* 0x0001e20000100a00 */
[----:B----4-:R-:W-:-:S04]  /*9070*/  IMAD.WIDE R26, R23, 0x2, R2 ;  /* 0x00000002171a7825 */ /* 0x010fc800078e0202 */
[--C-:B------:R-:W-:Y:S01]  /*9080*/  IMAD.WIDE R22, R4, 0x2, R2.reuse ;  /* 0x0000000204167825 */ /* 0x100fe200078e0202 */
[----:B------:R1:W-:Y:S03]  /*9090*/  STL.64 [R1+0x1d8], R26 ;  /* 0x0001d81a01007387 */ /* 0x0003e60000100a00 */
[--C-:B0-----:R-:W-:Y:S02]  /*90a0*/  IMAD.WIDE R24, R5, 0x2, R2.reuse ;  /* 0x0000000205187825 */ /* 0x101fe400078e0202 */
[----:B------:R-:W4:Y:S04]  /*90b0*/  LDL.LU.64 R4, [R1+0x88] ;  /* 0x0000880001047983 */ /* 0x000f280000300a00 */
[----:B------:R0:W-:Y:S04]  /*90c0*/  STL.64 [R1+0x1d0], R22 ;  /* 0x0001d01601007387 */ /* 0x0001e80000100a00 */
[----:B------:R0:W-:Y:S04]  /*90d0*/  STL.64 [R1+0x1c8], R24 ;  /* 0x0001c81801007387 */ /* 0x0001e80000100a00 */
[----:B-1----:R-:W4:Y:S01]  /*90e0*/  LDL.LU.64 R26, [R1+0x160] ;  /* 0x00016000011a7983 */ /* 0x002f220000300a00 */
[----:B0-----:R-:W-:-:S04]  /*90f0*/  IMAD.WIDE R22, R16, 0x2, R2 ;  /* 0x0000000210167825 */ /* 0x001fc800078e0202 */
[--C-:B------:R-:W-:Y:S01]  /*9100*/  IMAD.WIDE R16, R17, 0x2, R2.reuse ;  /* 0x0000000211107825 */ /* 0x100fe200078e0202 */
[----:B------:R0:W-:Y:S04]  /*9110*/  STL.64 [R1+0x1c0], R22 ;  /* 0x0001c01601007387 */ /* 0x0001e80000100a00 */
[----:B------:R1:W-:Y:S04]  /*9120*/  STL.64 [R1+0x1b8], R16 ;  /* 0x0001b81001007387 */ /* 0x0003e80000100a00 */
[----:B------:R-:W4:Y:S01]  /*9130*/  LDL.LU.64 R24, [R1+0x80] ;  /* 0x0000800001187983 */ /* 0x000f220000300a00 */
[----:B0-----:R-:W-:-:S04]  /*9140*/  IMAD.WIDE R22, R14, 0x2, R2 ;  /* 0x000000020e167825 */ /* 0x001fc800078e0202 */
[--C-:B-1----:R-:W-:Y:S01]  /*9150*/  IMAD.WIDE R16, R15, 0x2, R2.reuse ;  /* 0x000000020f107825 */ /* 0x102fe200078e0202 */
[----:B------:R-:W-:Y:S04]  /*9160*/  STL.64 [R1+0x1b0], R22 ;  /* 0x0001b01601007387 */ /* 0x000fe80000100a00 */
[----:B------:R0:W-:Y:S01]  /*9170*/  STL.64 [R1+0x1a8], R16 ;  /* 0x0001a81001007387 */ /* 0x0001e20000100a00 */
[----:B------:R-:W-:-:S03]  /*9180*/  IMAD.WIDE R14, R12, 0x2, R2 ;  /* 0x000000020c0e7825 */ /* 0x000fc600078e0202 */
[----:B0-----:R-:W4:Y:S01]  /*9190*/  LDL.LU.64 R16, [R1+0x158] ;  /* 0x0001580001107983 */ /* 0x001f220000300a00 */
[----:B------:R-:W-:-:S03]  /*91a0*/  IMAD.WIDE R22, R13, 0x2, R2 ;  /* 0x000000020d167825 */ /* 0x000fc600078e0202 */
[----:B------:R0:W-:Y:S01]  /*91b0*/  STL.64 [R1+0x1a0], R14 ;  /* 0x0001a00e01007387 */ /* 0x0001e20000100a00 */
[----:B------:R-:W-:-:S04]  /*91c0*/  IMAD.WIDE R12, R10, 0x2, R2 ;  /* 0x000000020a0c7825 */ /* 0x000fc800078e0202 */
[----:B------:R-:W-:-:S04]  /*91d0*/  IMAD.WIDE R10, R11, 0x2, R2 ;  /* 0x000000020b0a7825 */ /* 0x000fc800078e0202 */
[----:B------:R-:W-:Y:S01]  /*91e0*/  IMAD.WIDE R2, R0, 0x2, R2 ;  /* 0x0000000200027825 */ /* 0x000fe200078e0202 */
[----:B0-----:R-:W4:Y:S04]  /*91f0*/  LDL.LU.64 R14, [R1+0x78] ;  /* 0x00007800010e7983 */ /* 0x001f280000300a00 */
[----:B------:R-:W-:Y:S04]  /*9200*/  STL.64 [R1+0x198], R22 ;  /* 0x0001981601007387 */ /* 0x000fe80000100a00 */
[----:B------:R0:W-:Y:S01]  /*9210*/  STL.64 [R1+0x190], R12 ;  /* 0x0001900c01007387 */ /* 0x0001e20000100a00 */
[----:B------:R-:W-:-:S03]  /*9220*/  IMAD.MOV.U32 R0, RZ, RZ, R21 ;  /* 0x000000ffff007224 */ /* 0x000fc600078e0015 */
[----:B0-----:R-:W4:Y:S04]  /*9230*/  LDL.LU.64 R12, [R1+0x150] ;  /* 0x00015000010c7983 */ /* 0x001f280000300a00 */
[----:B------:R0:W-:Y:S04]  /*9240*/  STL.64 [R1+0x188], R10 ;  /* 0x0001880a01007387 */ /* 0x0001e80000100a00 */
[----:B------:R-:W-:Y:S04]  /*9250*/  STL.64 [R1+0x2b8], R2 ;  /* 0x0002b80201007387 */ /* 0x000fe80000100a00 */
[----:B------:R-:W-:Y:S04]  /*9260*/  STL [R1+0x1fc8], R20 ;  /* 0x001fc81401007387 */ /* 0x000fe80000100800 */
[----:B0-----:R-:W4:Y:S04]  /*9270*/  LDL.LU.64 R10, [R1+0x70] ;  /* 0x00007000010a7983 */ /* 0x001f280000300a00 */
[----:B------:R-:W-:Y:S04]  /*9280*/  STL [R1+0x1fc4], R8 ;  /* 0x001fc40801007387 */ /* 0x000fe80000100800 */
[----:B------:R0:W-:Y:S04]  /*9290*/  STL [R1+0x1fc0], R0 ;  /* 0x001fc00001007387 */ /* 0x0001e80000100800 */
[----:B------:R-:W4:Y:S01]  /*92a0*/  LDL.LU.64 R22, [R1+0x148] ;  /* 0x0001480001167983 */ /* 0x000f220000300a00 */
[----:B0-----:R-:W-:-:S03]  /*92b0*/  IMAD.MOV.U32 R0, RZ, RZ, R9 ;  /* 0x000000ffff007224 */ /* 0x001fc600078e0009 */
[----:B------:R-:W-:Y:S04]  /*92c0*/  STL [R1+0x1fbc], R6 ;  /* 0x001fbc0601007387 */ /* 0x000fe80000100800 */
[----:B------:R0:W-:Y:S04]  /*92d0*/  STL [R1+0x1fb8], R0 ;  /* 0x001fb80001007387 */ /* 0x0001e80000100800 */
[----:B------:R-:W4:Y:S01]  /*92e0*/  LDL.LU.64 R8, [R1+0x68] ;  /* 0x0000680001087983 */ /* 0x000f220000300a00 */
[----:B0-----:R-:W-:-:S03]  /*92f0*/  IMAD.MOV.U32 R0, RZ, RZ, R7 ;  /* 0x000000ffff007224 */ /* 0x001fc600078e0007 */
[----:B--2---:R-:W-:Y:S04]  /*9300*/  STL [R1+0x1fb4], R28 ;  /* 0x001fb41c01007387 */ /* 0x004fe80000100800 */
[----:B------:R0:W-:Y:S04]  /*9310*/  STL [R1+0x1fb0], R0 ;  /* 0x001fb00001007387 */ /* 0x0001e80000100800 */
[----:B------:R-:W2:Y:S01]  /*9320*/  LDL.LU.64 R6, [R1+0x140] ;  /* 0x0001400001067983 */ /* 0x000ea20000300a00 */
[----:B0-----:R-:W-:-:S03]  /*9330*/  IMAD.MOV.U32 R0, RZ, RZ, R29 ;  /* 0x000000ffff007224 */ /* 0x001fc600078e001d */
[----:B---3--:R-:W-:Y:S04]  /*9340*/  STL [R1+0x1fac], R18 ;  /* 0x001fac1201007387 */ /* 0x008fe80000100800 */
[----:B------:R0:W-:Y:S04]  /*9350*/  STL [R1+0x1fa8], R0 ;  /* 0x001fa80001007387 */ /* 0x0001e80000100800 */
[----:B------:R-:W3:Y:S04]  /*9360*/  LDL.LU.64 R28, [R1+0x60] ;  /* 0x00006000011c7983 */ /* 0x000ee80000300a00 */
[----:B------:R-:W3:Y:S01]  /*9370*/  LDL.LU.64 R20, [R1+0x138] ;  /* 0x0001380001147983 */ /* 0x000ee20000300a00 */
[----:B0-----:R-:W-:-:S05]  /*9380*/  IMAD.MOV.U32 R0, RZ, RZ, R19 ;  /* 0x000000ffff007224 */ /* 0x001fca00078e0013 */
[----:B------:R0:W-:Y:S04]  /*9390*/  STL [R1+0x1fa0], R0 ;  /* 0x001fa00001007387 */ /* 0x0001e80000100800 */
[----:B----4-:R1:W-:Y:S01]  /*93a0*/  STL [R1+0x1fa4], R4 ;  /* 0x001fa40401007387 */ /* 0x0103e20000100800 */
[----:B0-----:R-:W-:-:S03]  /*93b0*/  IMAD.MOV.U32 R0, RZ, RZ, R5 ;  /* 0x000000ffff007224 */ /* 0x001fc600078e0005 */
[----:B-1----:R-:W4:Y:S04]  /*93c0*/  LDL.LU.64 R4, [R1+0x58] ;  /* 0x0000580001047983 */ /* 0x002f280000300a00 */
[----:B------:R0:W-:Y:S04]  /*93d0*/  STL [R1+0x1f98], R0 ;  /* 0x001f980001007387 */ /* 0x0001e80000100800 */
[----:B------:R-:W-:Y:S04]  /*93e0*/  STL [R1+0x1f9c], R26 ;  /* 0x001f9c1a01007387 */ /* 0x000fe80000100800 */
[----:B------:R-:W4:Y:S01]  /*93f0*/  LDL.LU.64 R18, [R1+0x130] ;  /* 0x0001300001127983 */ /* 0x000f220000300a00 */
[----:B0-----:R-:W-:-:S03]  /*9400*/  IMAD.MOV.U32 R0, RZ, RZ, R27 ;  /* 0x000000ffff007224 */ /* 0x001fc600078e001b */
[----:B------:R-:W-:Y:S04]  /*9410*/  STL [R1+0x1f94], R24 ;  /* 0x001f941801007387 */ /* 0x000fe80000100800 */
[----:B------:R0:W-:Y:S02]  /*9420*/  STL [R1+0x1f90], R0 ;  /* 0x001f900001007387 */ /* 0x0001e40000100800 */
[----:B0-----:R-:W-:Y:S02]  /*9430*/  IMAD.MOV.U32 R0, RZ, RZ, R25 ;  /* 0x000000ffff007224 */ /* 0x001fe400078e0019 */
[----:B------:R-:W-:Y:S04]  /*9440*/  STL [R1+0x1f8c], R16 ;  /* 0x001f8c1001007387 */ /* 0x000fe80000100800 */
[----:B------:R0:W-:Y:S02]  /*9450*/  STL [R1+0x1f88], R0 ;  /* 0x001f880001007387 */ /* 0x0001e40000100800 */
[----:B0-----:R-:W-:-:S02]  /*9460*/  IMAD.MOV.U32 R0, RZ, RZ, R17 ;  /* 0x000000ffff007224 */ /* 0x001fc400078e0011 */
[----:B------:R-:W4:Y:S04]  /*9470*/  LDL.LU.64 R16, [R1+0x50] ;  /* 0x0000500001107983 */ /* 0x000f280000300a00 */
[----:B------:R0:W-:Y:S04]  /*9480*/  STL [R1+0x1f80], R0 ;  /* 0x001f800001007387 */ /* 0x0001e80000100800 */
[----:B------:R1:W-:Y:S01]  /*9490*/  STL [R1+0x1f84], R14 ;  /* 0x001f840e01007387 */ /* 0x0003e20000100800 */
[----:B0-----:R-:W-:-:S03]  /*94a0*/  IMAD.MOV.U32 R0, RZ, RZ, R15 ;  /* 0x000000ffff007224 */ /* 0x001fc600078e000f */
[----:B-1----:R-:W4:Y:S04]  /*94b0*/  LDL.LU.64 R14, [R1+0x128] ;  /* 0x00012800010e7983 */ /* 0x002f280000300a00 */
[----:B------:R0:W-:Y:S04]  /*94c0*/  STL [R1+0x1f78], R0 ;  /* 0x001f780001007387 */ /* 0x0001e80000100800 */
[----:B------:R1:W-:Y:S01]  /*94d0*/  STL [R1+0x1f7c], R12 ;  /* 0x001f7c0c01007387 */ /* 0x0003e20000100800 */
[----:B0-----:R-:W-:-:S03]  /*94e0*/  IMAD.MOV.U32 R0, RZ, RZ, R13 ;  /* 0x000000ffff007224 */ /* 0x001fc600078e000d */
[----:B------:R-:W-:Y:S04]  /*94f0*/  STL [R1+0x1f74], R10 ;  /* 0x001f740a01007387 */ /* 0x000fe80000100800 */
[----:B------:R0:W-:Y:S04]  /*9500*/  STL [R1+0x1f70], R0 ;  /* 0x001f700001007387 */ /* 0x0001e80000100800 */
[----:B-1----:R-:W4:Y:S01]  /*9510*/  LDL.LU.64 R12, [R1+0x48] ;  /* 0x00004800010c7983 */ /* 0x002f220000300a00 */
[----:B0-----:R-:W-:-:S03]  /*9520*/  IMAD.MOV.U32 R0, RZ, RZ, R11 ;  /* 0x000000ffff007224 */ /* 0x001fc600078e000b */
[----:B------:R-:W-:Y:S04]  /*9530*/  STL [R1+0x1f6c], R22 ;  /* 0x001f6c1601007387 */ /* 0x000fe80000100800 */
[----:B------:R0:W-:Y:S04]  /*9540*/  STL [R1+0x1f68], R0 ;  /* 0x001f680001007387 */ /* 0x0001e80000100800 */
[----:B------:R-:W4:Y:S01]  /*9550*/  LDL.LU.64 R10, [R1+0x120] ;  /* 0x00012000010a7983 */ /* 0x000f220000300a00 */
[----:B0-----:R-:W-:-:S03]  /*9560*/  IMAD.MOV.U32 R0, RZ, RZ, R23 ;  /* 0x000000ffff007224 */ /* 0x001fc600078e0017 */
[----:B------:R-:W-:Y:S04]  /*9570*/  STL [R1+0x1f64], R8 ;  /* 0x001f640801007387 */ /* 0x000fe80000100800 */
[----:B------:R0:W-:Y:S02]  /*9580*/  STL [R1+0x1f60], R0 ;  /* 0x001f600001007387 */ /* 0x0001e40000100800 */
[----:B0-----:R-:W-:Y:S02]  /*9590*/  IMAD.MOV.U32 R0, RZ, RZ, R9 ;  /* 0x000000ffff007224 */ /* 0x001fe400078e0009 */
[----:B------:R-:W4:Y:S04]  /*95a0*/  LDL.LU.64 R8, [R1+0x40] ;  /* 0x0000400001087983 */ /* 0x000f280000300a00 */
[----:B------:R2:W-:Y:S02]  /*95b0*/  STL [R1+0x1f58], R0 ;  /* 0x001f580001007387 */ /* 0x0005e40000100800 */
[----:B--2---:R-:W-:-:S02]  /*95c0*/  IMAD.MOV.U32 R0, RZ, RZ, R7 ;  /* 0x000000ffff007224 */ /* 0x004fc400078e0007 */
[----:B------:R0:W-:Y:S04]  /*95d0*/  STL [R1+0x1f5c], R6 ;  /* 0x001f5c0601007387 */ /* 0x0001e80000100800 */
[----:B0-----:R-:W2:Y:S04]  /*95e0*/  LDL.LU.64 R6, [R1+0x118] ;  /* 0x0001180001067983 */ /* 0x001ea80000300a00 */
[----:B------:R0:W-:Y:S04]  /*95f0*/  STL [R1+0x1f50], R0 ;  /* 0x001f500001007387 */ /* 0x0001e80000100800 */
[----:B---3--:R1:W-:Y:S01]  /*9600*/  STL [R1+0x1f54], R28 ;  /* 0x001f541c01007387 */ /* 0x0083e20000100800 */
[----:B0-----:R-:W-:-:S03]  /*9610*/  IMAD.MOV.U32 R0, RZ, RZ, R29 ;  /* 0x000000ffff007224 */ /* 0x001fc600078e001d */
[----:B------:R-:W-:Y:S04]  /*9620*/  STL [R1+0x1f4c], R20 ;  /* 0x001f4c1401007387 */ /* 0x000fe80000100800 */
[----:B------:R0:W-:Y:S04]  /*9630*/  STL [R1+0x1f48], R0 ;  /* 0x001f480001007387 */ /* 0x0001e80000100800 */
[----:B-1----:R-:W3:Y:S01]  /*9640*/  LDL.LU.64 R28, [R1+0x38] ;  /* 0x00003800011c7983 */ /* 0x002ee20000300a00 */
[----:B0-----:R-:W-:-:S03]  /*9650*/  IMAD.MOV.U32 R0, RZ, RZ, R21 ;  /* 0x000000ffff007224 */ /* 0x001fc600078e0015 */
[----:B----4-:R-:W-:Y:S04]  /*9660*/  STL [R1+0x1f44], R4 ;  /* 0x001f440401007387 */ /* 0x010fe80000100800 */
[----:B------:R0:W-:Y:S02]  /*9670*/  STL [R1+0x1f40], R0 ;  /* 0x001f400001007387 */ /* 0x0001e40000100800 */
[----:B0-----:R-:W-:Y:S02]  /*9680*/  IMAD.MOV.U32 R0, RZ, RZ, R5 ;  /* 0x000000ffff007224 */ /* 0x001fe400078e0005 */
[----:B------:R-:W-:Y:S04]  /*9690*/  STL [R1+0x1f3c], R18 ;  /* 0x001f3c1201007387 */ /* 0x000fe80000100800 */
[----:B------:R0:W-:Y:S04]  /*96a0*/  STL [R1+0x1f38], R0 ;  /* 0x001f380001007387 */ /* 0x0001e80000100800 */
[----:B------:R-:W4:Y:S01]  /*96b0*/  LDL.LU.64 R4, [R1+0x30] ;  /* 0x0000300001047983 */ /* 0x000f220000300a00 */
[----:B0-----:R-:W-:-:S03]  /*96c0*/  IMAD.MOV.U32 R0, RZ, RZ, R19 ;  /* 0x000000ffff007224 */ /* 0x001fc600078e0013 */
[----:B----4-:R0:W-:Y:S04]  /*96d0*/  STL.64 [R1+0x2158], R4 ;  /* 0x0021580401007387 */ /* 0x0101e80000100a00 */
[----:B0-----:R-:W4:Y:S04]  /*96e0*/  LDL.LU.64 R4, [R1+0x110] ;  /* 0x0001100001047983 */ /* 0x001f280000300a00 */
[----:B------:R-:W4:Y:S04]  /*96f0*/  LDL.LU.64 R26, [R1+0x108] ;  /* 0x00010800011a7983 */ /* 0x000f280000300a00 */
[----:B------:R0:W-:Y:S04]  /*9700*/  STL [R1+0x1f30], R0 ;  /* 0x001f300001007387 */ /* 0x0001e80000100800 */
[----:B------:R-:W-:Y:S04]  /*9710*/  STL [R1+0x1f34], R16 ;  /* 0x001f341001007387 */ /* 0x000fe80000100800 */
[----:B------:R-:W4:Y:S01]  /*9720*/  LDL.LU.64 R24, [R1+0x28] ;  /* 0x0000280001187983 */ /* 0x000f220000300a00 */
[----:B0-----:R-:W-:-:S05]  /*9730*/  IMAD.MOV.U32 R0, RZ, RZ, R17 ;  /* 0x000000ffff007224 */ /* 0x001fca00078e0011 */
[----:B------:R0:W-:Y:S04]  /*9740*/  STL [R1+0x1f28], R0 ;  /* 0x001f280001007387 */ /* 0x0001e80000100800 */
[----:B------:R-:W-:Y:S04]  /*9750*/  STL [R1+0x1f2c], R14 ;  /* 0x001f2c0e01007387 */ /* 0x000fe80000100800 */
[----:B------:R-:W4:Y:S01]  /*9760*/  LDL.LU.64 R22, [R1+0x100] ;  /* 0x0001000001167983 */ /* 0x000f220000300a00 */
[----:B0-----:R-:W-:-:S03]  /*9770*/  IMAD.MOV.U32 R0, RZ, RZ, R15 ;  /* 0x000000ffff007224 */ /* 0x001fc600078e000f */
[----:B------:R-:W4:Y:S04]  /*9780*/  LDL.LU.64 R20, [R1+0x20] ;  /* 0x0000200001147983 */ /* 0x000f280000300a00 */
[----:B------:R0:W-:Y:S04]  /*9790*/  STL [R1+0x1f20], R0 ;  /* 0x001f200001007387 */ /* 0x0001e80000100800 */
[----:B------:R-:W-:Y:S04]  /*97a0*/  STL [R1+0x1f24], R12 ;  /* 0x001f240c01007387 */ /* 0x000fe80000100800 */
[----:B------:R-:W4:Y:S01]  /*97b0*/  LDL.LU.64 R2, [R1+0xf8] ;  /* 0x0000f80001027983 */ /* 0x000f220000300a00 */
[----:B0-----:R-:W-:-:S03]  /*97c0*/  IMAD.MOV.U32 R0, RZ, RZ, R13 ;  /* 0x000000ffff007224 */ /* 0x001fc600078e000d */
[----:B------:R-:W-:Y:S04]  /*97d0*/  STL [R1+0x1f1c], R10 ;  /* 0x001f1c0a01007387 */ /* 0x000fe80000100800 */
[----:B------:R0:W-:Y:S04]  /*97e0*/  STL [R1+0x1f18], R0 ;  /* 0x001f180001007387 */ /* 0x0001e80000100800 */
[----:B------:R-:W4:Y:S01]  /*97f0*/  LDL.LU.64 R18, [R1+0x18] ;  /* 0x0000180001127983 */ /* 0x000f220000300a00 */
[----:B0-----:R-:W-:-:S03]  /*9800*/  IMAD.MOV.U32 R0, RZ, RZ, R11 ;  /* 0x000000ffff007224 */ /* 0x001fc600078e000b */
[----:B------:R-:W4:Y:S04]  /*9810*/  LDL.LU.64 R10, [R1+0xf0] ;  /* 0x0000f000010a7983 */ /* 0x000f280000300a00 */
[----:B------:R0:W-:Y:S04]  /*9820*/  STL [R1+0x1f10], R0 ;  /* 0x001f100001007387 */ /* 0x0001e80000100800 */
[----:B------:R-:W-:Y:S04]  /*9830*/  STL [R1+0x1f14], R8 ;  /* 0x001f140801007387 */ /* 0x000fe80000100800 */
[----:B------:R-:W4:Y:S01]  /*9840*/  LDL.LU.64 R16, [R1+0x10] ;  /* 0x0000100001107983 */ /* 0x000f220000300a00 */
[----:B0-----:R-:W-:-:S05]  /*9850*/  IMAD.MOV.U32 R0, RZ, RZ, R9 ;  /* 0x000000ffff007224 */ /* 0x001fca00078e0009 */
[----:B------:R0:W-:Y:S04]  /*9860*/  STL [R1+0x1f08], R0 ;  /* 0x001f080001007387 */ /* 0x0001e80000100800 */
[----:B--2---:R-:W-:Y:S04]  /*9870*/  STL [R1+0x1f0c], R6 ;  /* 0x001f0c0601007387 */ /* 0x004fe80000100800 */
[----:B------:R-:W2:Y:S01]  /*9880*/  LDL.LU.64 R14, [R1+0xe8] ;  /* 0x0000e800010e7983 */ /* 0x000ea20000300a00 */
[----:B0-----:R-:W-:-:S03]  /*9890*/  IMAD.MOV.U32 R0, RZ, RZ, R7 ;  /* 0x000000ffff007224 */ /* 0x001fc600078e0007 */
[----:B------:R-:W2:Y:S04]  /*98a0*/  LDL.LU.64 R12, [R1+0x8] ;  /* 0x00000800010c7983 */ /* 0x000ea80000300a00 */
[----:B------:R0:W-:Y:S04]  /*98b0*/  STL [R1+0x1f00], R0 ;  /* 0x001f000001007387 */ /* 0x0001e80000100800 */
[----:B---3--:R-:W-:Y:S04]  /*98c0*/  STL [R1+0x1f04], R28 ;  /* 0x001f041c01007387 */ /* 0x008fe80000100800 */
[----:B------:R-:W3:Y:S01]  /*98d0*/  LDL.LU.64 R8, [R1+0xe0] ;  /* 0x0000e00001087983 */ /* 0x000ee20000300a00 */
[----:B0-----:R-:W-:-:S03]  /*98e0*/  IMAD.MOV.U32 R0, RZ, RZ, R29 ;  /* 0x000000ffff007224 */ /* 0x001fc600078e001d */
[----:B------:R-:W2:Y:S04]  /*98f0*/  LDL.LU.64 R6, [R1] ;  /* 0x0000000001067983 */ /* 0x000ea80000300a00 */
[----:B------:R0:W-:Y:S04]  /*9900*/  STL [R1+0x1ef8], R0 ;  /* 0x001ef80001007387 */ /* 0x0001e80000100800 */
[----:B----4-:R1:W-:Y:S01]  /*9910*/  STL [R1+0x1efc], R4 ;  /* 0x001efc0401007387 */ /* 0x0103e20000100800 */
[----:B0-----:R-:W-:-:S03]  /*9920*/  IMAD.MOV.U32 R0, RZ, RZ, R5 ;  /* 0x000000ffff007224 */ /* 0x001fc600078e0005 */
[----:B------:R-:W4:Y:S04]  /*9930*/  LDL.LU.64 R28, [R1+0xd8] ;  /* 0x0000d800011c7983 */ /* 0x000f280000300a00 */
[----:B-1----:R-:W2:Y:S04]  /*9940*/  LDL.LU.64 R4, [R1+0x2158] ;  /* 0x0021580001047983 */ /* 0x002ea80000300a00 */
[----:B--2---:R-:W-:Y:S04]  /*9950*/  STL [R1+0x1ef4], R4 ;  /* 0x001ef40401007387 */ /* 0x004fe80000100800 */
[----:B------:R0:W-:Y:S04]  /*9960*/  STL [R1+0x1ef0], R0 ;  /* 0x001ef00001007387 */ /* 0x0001e80000100800 */
[----:B------:R-:W-:Y:S01]  /*9970*/  STL [R1+0x1eec], R26 ;  /* 0x001eec1a01007387 */ /* 0x000fe20000100800 */
[----:B0-----:R-:W-:-:S05]  /*9980*/  IMAD.MOV.U32 R0, RZ, RZ, R5 ;  /* 0x000000ffff007224 */ /* 0x001fca00078e0005 */
[----:B------:R0:W-:Y:S04]  /*9990*/  STL [R1+0x1ee8], R0 ;  /* 0x001ee80001007387 */ /* 0x0001e80000100800 */
[----:B------:R-:W2:Y:S01]  /*99a0*/  LDL.LU.64 R4, [R1+0xd0] ;  /* 0x0000d00001047983 */ /* 0x000ea20000300a00 */
[----:B0-----:R-:W-:-:S03]  /*99b0*/  IMAD.MOV.U32 R0, RZ, RZ, R27 ;  /* 0x000000ffff007224 */ /* 0x001fc600078e001b */
[----:B------:R-:W2:Y:S04]  /*99c0*/  LDL.LU.64 R26, [R1+0x2150] ;  /* 0x00215000011a7983 */ /* 0x000ea80000300a00 */
[----:B------:R-:W-:Y:S04]  /*99d0*/  STL [R1+0x1ee4], R24 ;  /* 0x001ee41801007387 */ /* 0x000fe80000100800 */
[----:B------:R0:W-:Y:S02]  /*99e0*/  STL [R1+0x1ee0], R0 ;  /* 0x001ee00001007387 */ /* 0x0001e40000100800 */
[----:B0-----:R-:W-:-:S02]  /*99f0*/  IMAD.MOV.U32 R0, RZ, RZ, R25 ;  /* 0x000000ffff007224 */ /* 0x001fc400078e0019 */
        /* <DEDUP_REMOVED lines=13> */
[----:B------:R0:W-:Y:S04]  /*9ad0*/  STL [R1+0x1ec0], R0 ;  /* 0x001ec00001007387 */ /* 0x0001e80000100800 */
[----:B------:R1:W-:Y:S01]  /*9ae0*/  STL [R1+0x1ec4], R18 ;  /* 0x001ec41201007387 */ /* 0x0003e20000100800 */
[----:B0-----:R-:W-:-:S03]  /*9af0*/  IMAD.MOV.U32 R0, RZ, RZ, R19 ;  /* 0x000000ffff007224 */ /* 0x001fc600078e0013 */
[----:B-1----:R-:W2:Y:S04]  /*9b00*/  LDL.LU.64 R18, [R1+0x2130] ;  /* 0x0021300001127983 */ /* 0x002ea80000300a00 */
        /* <DEDUP_REMOVED lines=16> */
[----:B---3--:R-:W-:Y:S04]  /*9c10*/  STL [R1+0x1e9c], R8 ;  /* 0x001e9c0801007387 */ /* 0x008fe80000100800 */
[----:B------:R0:W-:Y:S02]  /*9c20*/  STL [R1+0x1e98], R0 ;  /* 0x001e980001007387 */ /* 0x0001e40000100800 */
[----:B0-----:R-:W-:-:S02]  /*9c30*/  IMAD.MOV.U32 R0, RZ, RZ, R9 ;  /* 0x000000ffff007224 */ /* 0x001fc400078e0009 */
[----:B------:R-:W3:Y:S04]  /*9c40*/  LDL.LU.64 R8, [R1+0x2110] ;  /* 0x0021100001087983 */ /* 0x000ee80000300a00 */
[----:B------:R-:W-:Y:S04]  /*9c50*/  STL [R1+0x1e94], R6 ;  /* 0x001e940601007387 */ /* 0x000fe80000100800 */
[----:B------:R0:W-:Y:S02]  /*9c60*/  STL [R1+0x1e90], R0 ;  /* 0x001e900001007387 */ /* 0x0001e40000100800 */
[----:B0-----:R-:W-:-:S02]  /*9c70*/  IMAD.MOV.U32 R0, RZ, RZ, R7 ;  /* 0x000000ffff007224 */ /* 0x001fc400078e0007 */
[----:B------:R-:W2:Y:S04]  /*9c80*/  LDL.LU.64 R6, [R1+0x2108] ;  /* 0x0021080001067983 */ /* 0x000ea80000300a00 */
[----:B----4-:R-:W-:Y:S04]  /*9c90*/  STL [R1+0x1e8c], R28 ;  /* 0x001e8c1c01007387 */ /* 0x010fe80000100800 */
[----:B------:R0:W-:Y:S02]  /*9ca0*/  STL [R1+0x1e88], R0 ;  /* 0x001e880001007387 */ /* 0x0001e40000100800 */
[----:B0-----:R-:W-:-:S02]  /*9cb0*/  IMAD.MOV.U32 R0, RZ, RZ, R29 ;  /* 0x000000ffff007224 */ /* 0x001fc400078e001d */
[----:B------:R-:W4:Y:S04]  /*9cc0*/  LDL.LU.64 R28, [R1+0x2100] ;  /* 0x00210000011c7983 */ /* 0x000f280000300a00 */
[----:B----4-:R-:W-:Y:S04]  /*9cd0*/  STL [R1+0x1e84], R28 ;  /* 0x001e841c01007387 */ /* 0x010fe80000100800 */
[----:B------:R2:W-:Y:S04]  /*9ce0*/  STL [R1+0x1e80], R0 ;  /* 0x001e800001007387 */ /* 0x0005e80000100800 */
[----:B------:R0:W-:Y:S01]  /*9cf0*/  STL [R1+0x1e78], R29 ;  /* 0x001e781d01007387 */ /* 0x0001e20000100800 */
[----:B--2---:R-:W-:-:S03]  /*9d00*/  IMAD.MOV.U32 R0, RZ, RZ, R5 ;  /* 0x000000ffff007224 */ /* 0x004fc600078e0005 */
[----:B0-----:R-:W2:Y:S04]  /*9d10*/  LDL.LU.64 R28, [R1+0xb0] ;  /* 0x0000b000011c7983 */ /* 0x001ea80000300a00 */
[----:B------:R0:W-:Y:S04]  /*9d20*/  STL [R1+0x1e7c], R4 ;  /* 0x001e7c0401007387 */ /* 0x0001e80000100800 */
[----:B0-----:R-:W4:Y:S04]  /*9d30*/  LDL.LU.64 R4, [R1+0x20f8] ;  /* 0x0020f80001047983 */ /* 0x001f280000300a00 */
[----:B----4-:R-:W-:Y:S04]  /*9d40*/  STL [R1+0x1e74], R4 ;  /* 0x001e740401007387 */ /* 0x010fe80000100800 */
[----:B------:R-:W-:Y:S04]  /*9d50*/  STL [R1+0x1e70], R0 ;  /* 0x001e700001007387 */ /* 0x000fe80000100800 */
[----:B------:R0:W-:Y:S04]  /*9d60*/  STL [R1+0x1e68], R5 ;  /* 0x001e680501007387 */ /* 0x0001e80000100800 */
[----:B0-----:R-:W4:Y:S02]  /*9d70*/  LDL.LU.64 R4, [R1+0xc8] ;  /* 0x0000c80001047983 */ /* 0x001f240000300a00 */
[----:B----4-:R-:W-:-:S02]  /*9d80*/  IMAD.MOV.U32 R0, RZ, RZ, R5 ;  /* 0x000000ffff007224 */ /* 0x010fc400078e0005 */
[----:B------:R-:W-:Y:S04]  /*9d90*/  STL [R1+0x1e6c], R4 ;  /* 0x001e6c0401007387 */ /* 0x000fe80000100800 */
[----:B------:R-:W-:Y:S04]  /*9da0*/  STL [R1+0x1e64], R6 ;  /* 0x001e640601007387 */ /* 0x000fe80000100800 */
[----:B------:R0:W-:Y:S04]  /*9db0*/  STL [R1+0x1e60], R0 ;  /* 0x001e600001007387 */ /* 0x0001e80000100800 */
[----:B------:R1:W-:Y:S01]  /*9dc0*/  STL [R1+0x1e58], R7 ;  /* 0x001e580701007387 */ /* 0x0003e20000100800 */
[----:B0-----:R-:W-:-:S03]  /*9dd0*/  IMAD.MOV.U32 R0, RZ, RZ, R3 ;  /* 0x000000ffff007224 */ /* 0x001fc600078e0003 */
[----:B-1----:R-:W4:Y:S04]  /*9de0*/  LDL.LU.64 R6, [R1+0x200] ;  /* 0x0002000001067983 */ /* 0x002f280000300a00 */
[----:B------:R-:W2:Y:S04]  /*9df0*/  LDL.LU.64 R4, [R1+0x210] ;  /* 0x0002100001047983 */ /* 0x000ea80000300a00 */
[----:B------:R-:W-:Y:S04]  /*9e00*/  STL [R1+0x1e5c], R2 ;  /* 0x001e5c0201007387 */ /* 0x000fe80000100800 */
[----:B---3--:R-:W-:Y:S04]  /*9e10*/  STL [R1+0x1e54], R8 ;  /* 0x001e540801007387 */ /* 0x008fe80000100800 */
[----:B------:R0:W-:Y:S04]  /*9e20*/  STL [R1+0x1e50], R0 ;  /* 0x001e500001007387 */ /* 0x0001e80000100800 */
[----:B------:R1:W-:Y:S01]  /*9e30*/  STL [R1+0x1e48], R9 ;  /* 0x001e480901007387 */ /* 0x0003e20000100800 */
[----:B0-----:R-:W-:-:S03]  /*9e40*/  IMAD.MOV.U32 R0, RZ, RZ, R11 ;  /* 0x000000ffff007224 */ /* 0x001fc600078e000b */
[----:B-1----:R-:W3:Y:S04]  /*9e50*/  LDL.LU.64 R8, [R1+0xa0] ;  /* 0x0000a00001087983 */ /* 0x002ee80000300a00 */
[----:B------:R0:W-:Y:S04]  /*9e60*/  STL [R1+0x1e4c], R10 ;  /* 0x001e4c0a01007387 */ /* 0x0001e80000100800 */
[----:B------:R-:W2:Y:S04]  /*9e70*/  LDL.LU.64 R2, [R1+0x228] ;  /* 0x0002280001027983 */ /* 0x000ea80000300a00 */
[----:B0-----:R-:W2:Y:S04]  /*9e80*/  LDL.LU.64 R10, [R1+0x20f0] ;  /* 0x0020f000010a7983 */ /* 0x001ea80000300a00 */
[----:B--2---:R-:W-:Y:S04]  /*9e90*/  STL [R1+0x1e44], R10 ;  /* 0x001e440a01007387 */ /* 0x004fe80000100800 */
[----:B------:R-:W-:Y:S04]  /*9ea0*/  STL [R1+0x1e40], R0 ;  /* 0x001e400001007387 */ /* 0x000fe80000100800 */
[----:B------:R0:W-:Y:S04]  /*9eb0*/  STL [R1+0x1e38], R11 ;  /* 0x001e380b01007387 */ /* 0x0001e80000100800 */
[----:B0-----:R-:W2:Y:S01]  /*9ec0*/  LDL.LU.64 R10, [R1+0xa8] ;  /* 0x0000a800010a7983 */ /* 0x001ea20000300a00 */
[----:B------:R-:W-:-:S03]  /*9ed0*/  IMAD.MOV.U32 R0, RZ, RZ, R29 ;  /* 0x000000ffff007224 */ /* 0x000fc600078e001d */
[----:B------:R0:W-:Y:S04]  /*9ee0*/  STL [R1+0x1e3c], R28 ;  /* 0x001e3c1c01007387 */ /* 0x0001e80000100800 */
[----:B0-----:R-:W3:Y:S04]  /*9ef0*/  LDL.LU.64 R28, [R1+0x238] ;  /* 0x00023800011c7983 */ /* 0x001ee80000300a00 */
[----:B------:R2:W-:Y:S04]  /*9f00*/  STL [R1+0x1e30], R0 ;  /* 0x001e300001007387 */ /* 0x0005e80000100800 */
[----:B------:R-:W-:Y:S04]  /*9f10*/  STL [R1+0x1e34], R12 ;  /* 0x001e340c01007387 */ /* 0x000fe80000100800 */
[----:B------:R0:W-:Y:S01]  /*9f20*/  STL [R1+0x1e28], R13 ;  /* 0x001e280d01007387 */ /* 0x0001e20000100800 */
[----:B--2---:R-:W-:-:S03]  /*9f30*/  IMAD.MOV.U32 R0, RZ, RZ, R11 ;  /* 0x000000ffff007224 */ /* 0x004fc600078e000b */
[----:B------:R-:W-:Y:S04]  /*9f40*/  STL [R1+0x1e2c], R10 ;  /* 0x001e2c0a01007387 */ /* 0x000fe80000100800 */
[----:B------:R-:W-:Y:S04]  /*9f50*/  STL [R1+0x1e24], R14 ;  /* 0x001e240e01007387 */ /* 0x000fe80000100800 */
[----:B------:R3:W-:Y:S04]  /*9f60*/  STL [R1+0x1e20], R0 ;  /* 0x001e200001007387 */ /* 0x0007e80000100800 */
[----:B0-----:R-:W2:Y:S04]  /*9f70*/  LDL.LU.64 R12, [R1+0x250] ;  /* 0x00025000010c7983 */ /* 0x001ea80000300a00 */
[----:B------:R-:W-:Y:S01]  /*9f80*/  STL [R1+0x1e18], R15 ;  /* 0x001e180f01007387 */ /* 0x000fe20000100800 */
[----:B---3--:R-:W-:-:S03]  /*9f90*/  IMAD.MOV.U32 R0, RZ, RZ, R9 ;  /* 0x000000ffff007224 */ /* 0x008fc600078e0009 */
[----:B------:R-:W-:Y:S04]  /*9fa0*/  STL [R1+0x1e1c], R8 ;  /* 0x001e1c0801007387 */ /* 0x000fe80000100800 */
[----:B------:R-:W-:Y:S04]  /*9fb0*/  STL [R1+0x1e14], R16 ;  /* 0x001e141001007387 */ /* 0x000fe80000100800 */
[----:B------:R4:W-:Y:S04]  /*9fc0*/  STL [R1+0x1e10], R0 ;  /* 0x001e100001007387 */ /* 0x0009e80000100800 */
[----:B------:R-:W-:Y:S01]  /*9fd0*/  STL [R1+0x1e00], R17 ;  /* 0x001e001101007387 */ /* 0x000fe20000100800 */
[----:B----4-:R-:W-:-:S03]  /*9fe0*/  IMAD.MOV.U32 R0, RZ, RZ, R7 ;  /* 0x000000ffff007224 */ /* 0x010fc600078e0007 */
[----:B------:R-:W-:Y:S04]  /*9ff0*/  STL [R1+0x1e08], R6 ;  /* 0x001e080601007387 */ /* 0x000fe80000100800 */
[----:B------:R-:W3:Y:S04]  /*a000*/  LDL.LU.64 R10, [R1+0x180] ;  /* 0x00018000010a7983 */ /* 0x000ee80000300a00 */
[----:B------:R-:W-:Y:S04]  /*a010*/  STL [R1+0x1e04], R0 ;  /* 0x001e040001007387 */ /* 0x000fe80000100800 */
[----:B------:R-:W-:Y:S04]  /*a020*/  STL [R1+0x1e0c], R18 ;  /* 0x001e0c1201007387 */ /* 0x000fe80000100800 */
[----:B------:R0:W-:Y:S04]  /*a030*/  STL [R1+0x1df0], R19 ;  /* 0x001df01301007387 */ /* 0x0001e80000100800 */
[----:B0-----:R-:W4:Y:S04]  /*a040*/  LDL.LU.64 R18, [R1+0x268] ;  /* 0x0002680001127983 */ /* 0x001f280000300a00 */
[----:B------:R-:W3:Y:S01]  /*a050*/  LDL.LU.64 R8, [R1+0x280] ;  /* 0x0002800001087983 */ /* 0x000ee20000300a00 */
[----:B------:R-:W-:-:S03]  /*a060*/  IMAD.MOV.U32 R0, RZ, RZ, R5 ;  /* 0x000000ffff007224 */ /* 0x000fc600078e0005 */
[----:B------:R0:W-:Y:S04]  /*a070*/  STL [R1+0x1df8], R4 ;  /* 0x001df80401007387 */ /* 0x0001e80000100800 */
[----:B------:R-:W3:Y:S04]  /*a080*/  LDL.LU.64 R6, [R1+0x1e8] ;  /* 0x0001e80001067983 */ /* 0x000ee80000300a00 */
[----:B------:R1:W-:Y:S04]  /*a090*/  STL [R1+0x1df4], R0 ;  /* 0x001df40001007387 */ /* 0x0003e80000100800 */
[----:B------:R-:W-:Y:S04]  /*a0a0*/  STL [R1+0x1dfc], R20 ;  /* 0x001dfc1401007387 */ /* 0x000fe80000100800 */
[----:B------:R-:W-:Y:S04]  /*a0b0*/  STL [R1+0x1de0], R21 ;  /* 0x001de01501007387 */ /* 0x000fe80000100800 */
[----:B0-----:R-:W3:Y:S01]  /*a0c0*/  LDL.LU.64 R4, [R1+0x290] ;  /* 0x0002900001047983 */ /* 0x001ee20000300a00 */
[----:B-1----:R-:W-:-:S03]  /*a0d0*/  IMAD.MOV.U32 R0, RZ, RZ, R3 ;  /* 0x000000ffff007224 */ /* 0x002fc600078e0003 */
[----:B------:R0:W-:Y:S04]  /*a0e0*/  STL [R1+0x1de8], R2 ;  /* 0x001de80201007387 */ /* 0x0001e80000100800 */
[----:B0-----:R-:W3:Y:S04]  /*a0f0*/  LDL.LU.64 R2, [R1+0x1f0] ;  /* 0x0001f00001027983 */ /* 0x001ee80000300a00 */
[----:B------:R0:W-:Y:S04]  /*a100*/  STL [R1+0x1de4], R0 ;  /* 0x001de40001007387 */ /* 0x0001e80000100800 */
[----:B------:R-:W-:Y:S04]  /*a110*/  STL [R1+0x1dec], R22 ;  /* 0x001dec1601007387 */ /* 0x000fe80000100800 */
[----:B------:R-:W-:Y:S04]  /*a120*/  STL [R1+0x1dd0], R23 ;  /* 0x001dd01701007387 */ /* 0x000fe80000100800 */
[----:B------:R-:W3:Y:S01]  /*a130*/  LDL.LU.64 R16, [R1+0x2a8] ;  /* 0x0002a80001107983 */ /* 0x000ee20000300a00 */
[----:B0-----:R-:W-:-:S03]  /*a140*/  IMAD.MOV.U32 R0, RZ, RZ, R29 ;  /* 0x000000ffff007224 */ /* 0x001fc600078e001d */
[----:B------:R0:W-:Y:S04]  /*a150*/  STL [R1+0x1dd8], R28 ;  /* 0x001dd81c01007387 */ /* 0x0001e80000100800 */
[----:B0-----:R-:W3:Y:S04]  /*a160*/  LDL.LU.64 R28, [R1+0x1f8] ;  /* 0x0001f800011c7983 */ /* 0x001ee80000300a00 */
[----:B------:R2:W-:Y:S04]  /*a170*/  STL [R1+0x1dd4], R0 ;  /* 0x001dd40001007387 */ /* 0x0005e80000100800 */
[----:B------:R-:W-:Y:S04]  /*a180*/  STL [R1+0x1ddc], R24 ;  /* 0x001ddc1801007387 */ /* 0x000fe80000100800 */
[----:B------:R-:W-:Y:S04]  /*a190*/  STL [R1+0x1dc0], R25 ;  /* 0x001dc01901007387 */ /* 0x000fe80000100800 */
[----:B------:R-:W3:Y:S01]  /*a1a0*/  LDL.LU.64 R14, [R1+0x2c0] ;  /* 0x0002c000010e7983 */ /* 0x000ee20000300a00 */
[----:B--2---:R-:W-:-:S03]  /*a1b0*/  IMAD.MOV.U32 R0, RZ, RZ, R13 ;  /* 0x000000ffff007224 */ /* 0x004fc600078e000d */
[----:B------:R0:W-:Y:S04]  /*a1c0*/  STL [R1+0x1dc8], R12 ;  /* 0x001dc80c01007387 */ /* 0x0001e80000100800 */
[----:B0-----:R-:W2:Y:S04]  /*a1d0*/  LDL.LU.64 R12, [R1+0x208] ;  /* 0x00020800010c7983 */ /* 0x001ea80000300a00 */
[----:B------:R0:W-:Y:S04]  /*a1e0*/  STL [R1+0x1dc4], R0 ;  /* 0x001dc40001007387 */ /* 0x0001e80000100800 */
[----:B------:R-:W-:Y:S04]  /*a1f0*/  STL [R1+0x1dcc], R26 ;  /* 0x001dcc1a01007387 */ /* 0x000fe80000100800 */
[----:B------:R-:W-:Y:S04]  /*a200*/  STL [R1+0x1bc0], R27 ;  /* 0x001bc01b01007387 */ /* 0x000fe80000100800 */
[----:B------:R-:W2:Y:S04]  /*a210*/  LDL.LU.64 R20, [R1+0x2c8] ;  /* 0x0002c80001147983 */ /* 0x000ea80000300a00 */
[----:B----4-:R-:W-:Y:S01]  /*a220*/  STL [R1+0x1bd0], R18 ;  /* 0x001bd01201007387 */ /* 0x010fe20000100800 */
[----:B0-----:R-:W-:-:S03]  /*a230*/  IMAD.MOV.U32 R0, RZ, RZ, R19 ;  /* 0x000000ffff007224 */ /* 0x001fc600078e0013 */
[----:B------:R-:W4:Y:S04]  /*a240*/  LDL.LU.64 R22, [R1+0x218] ;  /* 0x0002180001167983 */ /* 0x000f280000300a00 */
[----:B------:R0:W-:Y:S04]  /*a250*/  STL [R1+0x1bc4], R0 ;  /* 0x001bc40001007387 */ /* 0x0001e80000100800 */
[----:B---3--:R1:W-:Y:S01]  /*a260*/  STL [R1+0x1bd8], R10 ;  /* 0x001bd80a01007387 */ /* 0x0083e20000100800 */
[----:B0-----:R-:W-:-:S03]  /*a270*/  IMAD.MOV.U32 R0, RZ, RZ, R11 ;  /* 0x000000ffff007224 */ /* 0x001fc600078e000b */
[----:B-1----:R-:W3:Y:S04]  /*a280*/  LDL.LU.64 R10, [R1+0x2d0] ;  /* 0x0002d000010a7983 */ /* 0x002ee80000300a00 */
[----:B------:R0:W-:Y:S04]  /*a290*/  STL [R1+0x1bd4], R0 ;  /* 0x001bd40001007387 */ /* 0x0001e80000100800 */
[----:B------:R1:W-:Y:S01]  /*a2a0*/  STL [R1+0x1be0], R8 ;  /* 0x001be00801007387 */ /* 0x0003e20000100800 */
        /* <DEDUP_REMOVED lines=15> */
[----:B------:R-:W-:Y:S04]  /*a3a0*/  STL [R1+0x1c00], R16 ;  /* 0x001c001001007387 */ /* 0x000fe80000100800 */
[----:B------:R-:W3:Y:S01]  /*a3b0*/  LDL.LU.64 R18, [R1+0x240] ;  /* 0x0002400001127983 */ /* 0x000ee20000300a00 */
[----:B0-----:R-:W-:-:S03]  /*a3c0*/  IMAD.MOV.U32 R0, RZ, RZ, R17 ;  /* 0x000000ffff007224 */ /* 0x001fc600078e0011 */
[----:B------:R-:W-:Y:S04]  /*a3d0*/  STL [R1+0x1c08], R28 ;  /* 0x001c081c01007387 */ /* 0x000fe80000100800 */
[----:B------:R0:W-:Y:S02]  /*a3e0*/  STL [R1+0x1bfc], R0 ;  /* 0x001bfc0001007387 */ /* 0x0001e40000100800 */
[----:B0-----:R-:W-:Y:S02]  /*a3f0*/  IMAD.MOV.U32 R0, RZ, RZ, R29 ;  /* 0x000000ffff007224 */ /* 0x001fe400078e001d */
[----:B------:R-:W3:Y:S04]  /*a400*/  LDL.LU.64 R28, [R1+0x2e8] ;  /* 0x0002e800011c7983 */ /* 0x000ee80000300a00 */
[----:B------:R0:W-:Y:S04]  /*a410*/  STL [R1+0x1c04], R0 ;  /* 0x001c040001007387 */ /* 0x0001e80000100800 */
[----:B------:R1:W-:Y:S04]  /*a420*/  STL [R1+0x1c10], R14 ;  /* 0x001c100e01007387 */ /* 0x0003e80000100800 */
[----:B------:R-:W3:Y:S01]  /*a430*/  LDL.LU.64 R16, [R1+0x248] ;  /* 0x0002480001107983 */ /* 0x000ee20000300a00 */
[----:B0-----:R-:W-:-:S03]  /*a440*/  IMAD.MOV.U32 R0, RZ, RZ, R15 ;  /* 0x000000ffff007224 */ /* 0x001fc600078e000f */
[----:B--2---:R-:W-:Y:S04]  /*a450*/  STL [R1+0x1c18], R12 ;  /* 0x001c180c01007387 */ /* 0x004fe80000100800 */
[----:B------:R0:W-:Y:S04]  /*a460*/  STL [R1+0x1c0c], R0 ;  /* 0x001c0c0001007387 */ /* 0x0001e80000100800 */
[----:B-1----:R-:W2:Y:S01]  /*a470*/  LDL.LU.64 R14, [R1+0x2f0] ;  /* 0x0002f000010e7983 */ /* 0x002ea20000300a00 */
[----:B0-----:R-:W-:-:S03]  /*a480*/  IMAD.MOV.U32 R0, RZ, RZ, R13 ;  /* 0x000000ffff007224 */ /* 0x001fc600078e000d */
[----:B------:R-:W-:Y:S04]  /*a490*/  STL [R1+0x1c20], R20 ;  /* 0x001c201401007387 */ /* 0x000fe80000100800 */
[----:B------:R0:W-:Y:S04]  /*a4a0*/  STL [R1+0x1c14], R0 ;  /* 0x001c140001007387 */ /* 0x0001e80000100800 */
[----:B------:R-:W2:Y:S01]  /*a4b0*/  LDL.LU.64 R12, [R1+0x258] ;  /* 0x00025800010c7983 */ /* 0x000ea20000300a00 */
[----:B0-----:R-:W-:-:S03]  /*a4c0*/  IMAD.MOV.U32 R0, RZ, RZ, R21 ;  /* 0x000000ffff007224 */ /* 0x001fc600078e0015 */
[----:B----4-:R-:W-:Y:S04]  /*a4d0*/  STL [R1+0x1c28], R22 ;  /* 0x001c281601007387 */ /* 0x010fe80000100800 */
[----:B------:R0:W-:Y:S04]  /*a4e0*/  STL [R1+0x1c1c], R0 ;  /* 0x001c1c0001007387 */ /* 0x0001e80000100800 */
[----:B------:R-:W4:Y:S01]  /*a4f0*/  LDL.LU.64 R20, [R1+0x2f8] ;  /* 0x0002f80001147983 */ /* 0x000f220000300a00 */
[----:B0-----:R-:W-:-:S03]  /*a500*/  IMAD.MOV.U32 R0, RZ, RZ, R23 ;  /* 0x000000ffff007224 */ /* 0x001fc600078e0017 */
[----:B---3--:R-:W-:Y:S04]  /*a510*/  STL [R1+0x1c30], R10 ;  /* 0x001c300a01007387 */ /* 0x008fe80000100800 */
[----:B------:R0:W-:Y:S02]  /*a520*/  STL [R1+0x1c24], R0 ;  /* 0x001c240001007387 */ /* 0x0001e40000100800 */
[----:B0-----:R-:W-:Y:S02]  /*a530*/  IMAD.MOV.U32 R0, RZ, RZ, R11 ;  /* 0x000000ffff007224 */ /* 0x001fe400078e000b */
[----:B------:R-:W3:Y:S04]  /*a540*/  LDL.LU.64 R10, [R1+0x260] ;  /* 0x00026000010a7983 */ /* 0x000ee80000300a00 */
        /* <DEDUP_REMOVED lines=15> */
[----:B------:R-:W-:Y:S04]  /*a640*/  STL [R1+0x1c58], R18 ;  /* 0x001c581201007387 */ /* 0x000fe80000100800 */
[----:B------:R0:W-:Y:S04]  /*a650*/  STL [R1+0x1c4c], R0 ;  /* 0x001c4c0001007387 */ /* 0x0001e80000100800 */
[----:B-1----:R-:W3:Y:S01]  /*a660*/  LDL.LU.64 R2, [R1+0x278] ;  /* 0x0002780001027983 */ /* 0x002ee20000300a00 */
[----:B0-----:R-:W-:-:S03]  /*a670*/  IMAD.MOV.U32 R0, RZ, RZ, R19 ;  /* 0x000000ffff007224 */ /* 0x001fc600078e0013 */
[----:B------:R-:W3:Y:S04]  /*a680*/  LDL.LU.64 R18, [R1+0x310] ;  /* 0x0003100001127983 */ /* 0x000ee80000300a00 */
[----:B------:R0:W-:Y:S04]  /*a690*/  STL [R1+0x1c54], R0 ;  /* 0x001c540001007387 */ /* 0x0001e80000100800 */
[----:B------:R1:W-:Y:S01]  /*a6a0*/  STL [R1+0x1c60], R28 ;  /* 0x001c601c01007387 */ /* 0x0003e20000100800 */
[----:B0-----:R-:W-:-:S03]  /*a6b0*/  IMAD.MOV.U32 R0, RZ, RZ, R29 ;  /* 0x000000ffff007224 */ /* 0x001fc600078e001d */
[----:B------:R-:W-:Y:S04]  /*a6c0*/  STL [R1+0x1c68], R16 ;  /* 0x001c681001007387 */ /* 0x000fe80000100800 */
[----:B------:R0:W-:Y:S04]  /*a6d0*/  STL [R1+0x1c5c], R0 ;  /* 0x001c5c0001007387 */ /* 0x0001e80000100800 */
[----:B-1----:R-:W3:Y:S01]  /*a6e0*/  LDL.LU.64 R28, [R1+0x288] ;  /* 0x00028800011c7983 */ /* 0x002ee20000300a00 */
[----:B0-----:R-:W-:-:S03]  /*a6f0*/  IMAD.MOV.U32 R0, RZ, RZ, R17 ;  /* 0x000000ffff007224 */ /* 0x001fc600078e0011 */
[----:B--2---:R-:W-:Y:S04]  /*a700*/  STL [R1+0x1c70], R14 ;  /* 0x001c700e01007387 */ /* 0x004fe80000100800 */
[----:B------:R0:W-:Y:S04]  /*a710*/  STL [R1+0x1c64], R0 ;  /* 0x001c640001007387 */ /* 0x0001e80000100800 */
[----:B------:R-:W2:Y:S01]  /*a720*/  LDL.LU.64 R16, [R1+0x318] ;  /* 0x0003180001107983 */ /* 0x000ea20000300a00 */
[----:B0-----:R-:W-:-:S03]  /*a730*/  IMAD.MOV.U32 R0, RZ, RZ, R15 ;  /* 0x000000ffff007224 */ /* 0x001fc600078e000f */
[----:B------:R-:W-:Y:S04]  /*a740*/  STL [R1+0x1c78], R12 ;  /* 0x001c780c01007387 */ /* 0x000fe80000100800 */
[----:B------:R0:W-:Y:S04]  /*a750*/  STL [R1+0x1c6c], R0 ;  /* 0x001c6c0001007387 */ /* 0x0001e80000100800 */
[----:B------:R-:W2:Y:S01]  /*a760*/  LDL.LU.64 R14, [R1+0x298] ;  /* 0x00029800010e7983 */ /* 0x000ea20000300a00 */
[----:B0-----:R-:W-:-:S03]  /*a770*/  IMAD.MOV.U32 R0, RZ, RZ, R13 ;  /* 0x000000ffff007224 */ /* 0x001fc600078e000d */
[----:B----4-:R-:W-:Y:S04]  /*a780*/  STL [R1+0x1c80], R20 ;  /* 0x001c801401007387 */ /* 0x010fe80000100800 */
[----:B------:R0:W-:Y:S04]  /*a790*/  STL [R1+0x1c74], R0 ;  /* 0x001c740001007387 */ /* 0x0001e80000100800 */
[----:B------:R-:W4:Y:S04]  /*a7a0*/  LDL.LU.64 R12, [R1+0x320] ;  /* 0x00032000010c7983 */ /* 0x000f280000300a00 */
[----:B------:R-:W4:Y:S01]  /*a7b0*/  LDL.LU.64 R22, [R1+0x2a0] ;  /* 0x0002a00001167983 */ /* 0x000f220000300a00 */
[----:B0-----:R-:W-:-:S05]  /*a7c0*/  IMAD.MOV.U32 R0, RZ, RZ, R21 ;  /* 0x000000ffff007224 */ /* 0x001fca00078e0015 */
        /* <DEDUP_REMOVED lines=9> */
[----:B------:R1:W-:Y:S04]  /*a860*/  STL [R1+0x1c98], R6 ;  /* 0x001c980601007387 */ /* 0x0003e80000100800 */
[----:B------:R-:W3:Y:S01]  /*a870*/  LDL.LU.64 R20, [R1+0x330] ;  /* 0x0003300001147983 */ /* 0x000ee20000300a00 */
        /* <DEDUP_REMOVED lines=17> */
[----:B-1----:R-:W3:Y:S04]  /*a990*/  LDL.LU.64 R28, [R1+0x1d0] ;  /* 0x0001d000011c7983 */ /* 0x002ee80000300a00 */
[----:B------:R2:W-:Y:S02]  /*a9a0*/  STL [R1+0x1cb4], R0 ;  /* 0x001cb40001007387 */ /* 0x0005e40000100800 */
[----:B--2---:R-:W-:Y:S02]  /*a9b0*/  IMAD.MOV.U32 R0, RZ, RZ, R17 ;  /* 0x000000ffff007224 */ /* 0x004fe400078e0011 */
[----:B------:R0:W-:Y:S04]  /*a9c0*/  STL [R1+0x1cc0], R16 ;  /* 0x001cc01001007387 */ /* 0x0001e80000100800 */
[----:B0-----:R-:W2:Y:S04]  /*a9d0*/  LDL.LU.64 R16, [R1+0x348] ;  /* 0x0003480001107983 */ /* 0x001ea80000300a00 */
[----:B------:R0:W-:Y:S04]  /*a9e0*/  STL [R1+0x1cbc], R0 ;  /* 0x001cbc0001007387 */ /* 0x0001e80000100800 */
[----:B------:R1:W-:Y:S01]  /*a9f0*/  STL [R1+0x1cc8], R14 ;  /* 0x001cc80e01007387 */ /* 0x0003e20000100800 */
[----:B0-----:R-:W-:-:S03]  /*aa00*/  IMAD.MOV.U32 R0, RZ, RZ, R15 ;  /* 0x000000ffff007224 */ /* 0x001fc600078e000f */
[----:B-1----:R-:W2:Y:S04]  /*aa10*/  LDL.LU.64 R14, [R1+0x1c8] ;  /* 0x0001c800010e7983 */ /* 0x002ea80000300a00 */
[----:B------:R0:W-:Y:S04]  /*aa20*/  STL [R1+0x1cc4], R0 ;  /* 0x001cc40001007387 */ /* 0x0001e80000100800 */
[----:B----4-:R1:W-:Y:S01]  /*aa30*/  STL [R1+0x1cd0], R12 ;  /* 0x001cd00c01007387 */ /* 0x0103e20000100800 */
[----:B0-----:R-:W-:-:S03]  /*aa40*/  IMAD.MOV.U32 R0, RZ, RZ, R13 ;  /* 0x000000ffff007224 */ /* 0x001fc600078e000d */
[----:B------:R-:W-:Y:S04]  /*aa50*/  STL [R1+0x1cd8], R22 ;  /* 0x001cd81601007387 */ /* 0x000fe80000100800 */
[----:B------:R0:W-:Y:S04]  /*aa60*/  STL [R1+0x1ccc], R0 ;  /* 0x001ccc0001007387 */ /* 0x0001e80000100800 */
[----:B-1----:R-:W4:Y:S01]  /*aa70*/  LDL.LU.64 R12, [R1+0x350] ;  /* 0x00035000010c7983 */ /* 0x002f220000300a00 */
        /* <DEDUP_REMOVED lines=12> */
[----:B------:R-:W-:Y:S04]  /*ab40*/  STL [R1+0x1cf8], R6 ;  /* 0x001cf80601007387 */ /* 0x000fe80000100800 */
[----:B------:R0:W-:Y:S04]  /*ab50*/  STL [R1+0x1cec], R0 ;  /* 0x001cec0001007387 */ /* 0x0001e80000100800 */
[----:B------:R-:W-:Y:S01]  /*ab60*/  STL [R1+0x1d00], R4 ;  /* 0x001d000401007387 */ /* 0x000fe20000100800 */
[----:B0-----:R-:W-:-:S05]  /*ab70*/  IMAD.MOV.U32 R0, RZ, RZ, R7 ;  /* 0x000000ffff007224 */ /* 0x001fca00078e0007 */
[----:B------:R0:W-:Y:S04]  /*ab80*/  STL [R1+0x1cf4], R0 ;  /* 0x001cf40001007387 */ /* 0x0001e80000100800 */
[----:B------:R-:W3:Y:S01]  /*ab90*/  LDL.LU.64 R6, [R1+0x1b8] ;  /* 0x0001b80001067983 */ /* 0x000ee20000300a00 */
        /* <DEDUP_REMOVED lines=10> */
[----:B------:R0:W-:Y:S02]  /*ac40*/  STL [R1+0x1d0c], R0 ;  /* 0x001d0c0001007387 */ /* 0x0001e40000100800 */
[----:B0-----:R-:W-:Y:S02]  /*ac50*/  IMAD.MOV.U32 R0, RZ, RZ, R29 ;  /* 0x000000ffff007224 */ /* 0x001fe400078e001d */
[----:B------:R-:W3:Y:S04]  /*ac60*/  LDL.LU.64 R28, [R1+0x368] ;  /* 0x00036800011c7983 */ /* 0x000ee80000300a00 */
[----:B------:R2:W-:Y:S02]  /*ac70*/  STL [R1+0x1d14], R0 ;  /* 0x001d140001007387 */ /* 0x0005e40000100800 */
[----:B--2---:R-:W-:-:S02]  /*ac80*/  IMAD.MOV.U32 R0, RZ, RZ, R17 ;  /* 0x000000ffff007224 */ /* 0x004fc400078e0011 */
[----:B------:R-:W-:Y:S04]  /*ac90*/  STL [R1+0x1d20], R16 ;  /* 0x001d201001007387 */ /* 0x000fe80000100800 */
[----:B------:R-:W2:Y:S04]  /*aca0*/  LDL.LU.64 R24, [R1+0x1a8] ;  /* 0x0001a80001187983 */ /* 0x000ea80000300a00 */
[----:B------:R0:W-:Y:S04]  /*acb0*/  STL [R1+0x1d1c], R0 ;  /* 0x001d1c0001007387 */ /* 0x0001e80000100800 */
[----:B------:R-:W-:Y:S04]  /*acc0*/  STL [R1+0x1d28], R14 ;  /* 0x001d280e01007387 */ /* 0x000fe80000100800 */
[----:B------:R-:W2:Y:S01]  /*acd0*/  LDL.LU.64 R22, [R1+0x370] ;  /* 0x0003700001167983 */ /* 0x000ea20000300a00 */
[----:B0-----:R-:W-:-:S03]  /*ace0*/  IMAD.MOV.U32 R0, RZ, RZ, R15 ;  /* 0x000000ffff007224 */ /* 0x001fc600078e000f */
[----:B------:R-:W2:Y:S04]  /*acf0*/  LDL.LU.64 R20, [R1+0x1a0] ;  /* 0x0001a00001147983 */ /* 0x000ea80000300a00 */
[----:B------:R0:W-:Y:S04]  /*ad00*/  STL [R1+0x1d24], R0 ;  /* 0x001d240001007387 */ /* 0x0001e80000100800 */
[----:B----4-:R-:W-:Y:S04]  /*ad10*/  STL [R1+0x1d30], R12 ;  /* 0x001d300c01007387 */ /* 0x010fe80000100800 */
[----:B------:R-:W4:Y:S01]  /*ad20*/  LDL.LU.64 R18, [R1+0x378] ;  /* 0x0003780001127983 */ /* 0x000f220000300a00 */
[----:B0-----:R-:W-:-:S03]  /*ad30*/  IMAD.MOV.U32 R0, RZ, RZ, R13 ;  /* 0x000000ffff007224 */ /* 0x001fc600078e000d */
[----:B------:R-:W4:Y:S04]  /*ad40*/  LDL.LU.64 R16, [R1+0x198] ;  /* 0x0001980001107983 */ /* 0x000f280000300a00 */
[----:B------:R0:W-:Y:S04]  /*ad50*/  STL [R1+0x1d2c], R0 ;  /* 0x001d2c0001007387 */ /* 0x0001e80000100800 */
[----:B---3--:R-:W-:Y:S04]  /*ad60*/  STL [R1+0x1d38], R10 ;  /* 0x001d380a01007387 */ /* 0x008fe80000100800 */
[----:B------:R-:W3:Y:S01]  /*ad70*/  LDL.LU.64 R14, [R1+0x380] ;  /* 0x00038000010e7983 */ /* 0x000ee20000300a00 */
[----:B0-----:R-:W-:-:S03]  /*ad80*/  IMAD.MOV.U32 R0, RZ, RZ, R11 ;  /* 0x000000ffff007224 */ /* 0x001fc600078e000b */
[----:B------:R-:W3:Y:S04]  /*ad90*/  LDL.LU.64 R12, [R1+0x190] ;  /* 0x00019000010c7983 */ /* 0x000ee80000300a00 */
[----:B------:R0:W-:Y:S01]  /*ada0*/  STL [R1+0x1d34], R0 ;  /* 0x001d340001007387 */ /* 0x0001e20000100800 */
[----:B------:R-:W-:-:S03]  /*adb0*/  IMAD.MOV.U32 R26, RZ, RZ, R9 ;  /* 0x000000ffff1a7224 */ /* 0x000fc600078e0009 */
[----:B------:R1:W-:Y:S04]  /*adc0*/  STL [R1+0x1d40], R8 ;  /* 0x001d400801007387 */ /* 0x0003e80000100800 */
[----:B0-----:R-:W3:Y:S04]  /*add0*/  LDL.LU R0, [R1+0x398] ;  /* 0x0003980001007983 */ /* 0x001ee80000300800 */
[----:B------:R-:W3:Y:S04]  /*ade0*/  LDL.LU.64 R10, [R1+0x388] ;  /* 0x00038800010a7983 */ /* 0x000ee80000300a00 */
[----:B-1----:R-:W3:Y:S04]  /*adf0*/  LDL.LU.64 R8, [R1+0x188] ;  /* 0x0001880001087983 */ /* 0x002ee80000300a00 */
[----:B------:R-:W-:Y:S04]  /*ae00*/  STL [R1+0x1d3c], R26 ;  /* 0x001d3c1a01007387 */ /* 0x000fe80000100800 */
[----:B------:R0:W-:Y:S04]  /*ae10*/  STL [R1+0x1d48], R6 ;  /* 0x001d480601007387 */ /* 0x0001e80000100800 */
[----:B------:R1:W-:Y:S01]  /*ae20*/  STL [R1+0x1d50], R4 ;  /* 0x001d500401007387 */ /* 0x0003e20000100800 */
[----:B0-----:R-:W-:-:S05]  /*ae30*/  IMAD.MOV.U32 R6, RZ, RZ, R7 ;  /* 0x000000ffff067224 */ /* 0x001fca00078e0007 */
[----:B------:R0:W-:Y:S01]  /*ae40*/  STL [R1+0x1d44], R6 ;  /* 0x001d440601007387 */ /* 0x0001e20000100800 */
[----:B-1----:R-:W-:-:S03]  /*ae50*/  IMAD.MOV.U32 R4, RZ, RZ, R5 ;  /* 0x000000ffff047224 */ /* 0x002fc600078e0005 */
[----:B0-----:R-:W3:Y:S04]  /*ae60*/  LDL.LU.64 R6, [R1+0x390] ;  /* 0x0003900001067983 */ /* 0x001ee80000300a00 */
[----:B------:R-:W3:Y:S04]  /*ae70*/  LDL.LU R5, [R1+0x39c] ;  /* 0x00039c0001057983 */ /* 0x000ee80000300800 */
[----:B------:R0:W-:Y:S04]  /*ae80*/  STL [R1+0x1d4c], R4 ;  /* 0x001d4c0401007387 */ /* 0x0001e80000100800 */
[----:B------:R1:W-:Y:S01]  /*ae90*/  STL [R1+0x1d58], R2 ;  /* 0x001d580201007387 */ /* 0x0003e20000100800 */
[----:B0-----:R-:W-:-:S03]  /*aea0*/  IMAD.MOV.U32 R4, RZ, RZ, R3 ;  /* 0x000000ffff047224 */ /* 0x001fc600078e0003 */
[----:B-1----:R-:W3:Y:S04]  /*aeb0*/  LDL.LU R2, [R1+0x3a4] ;  /* 0x0003a40001027983 */ /* 0x002ee80000300800 */
[----:B------:R-:W3:Y:S04]  /*aec0*/  LDL.LU R3, [R1+0x3a0] ;  /* 0x0003a00001037983 */ /* 0x000ee80000300800 */
[----:B------:R0:W-:Y:S04]  /*aed0*/  STL [R1+0x1d54], R4 ;  /* 0x001d540401007387 */ /* 0x0001e80000100800 */
[----:B------:R1:W-:Y:S01]  /*aee0*/  STL [R1+0x1d60], R28 ;  /* 0x001d601c01007387 */ /* 0x0003e20000100800 */
[----:B0-----:R-:W-:-:S03]  /*aef0*/  IMAD.MOV.U32 R4, RZ, RZ, R29 ;  /* 0x000000ffff047224 */ /* 0x001fc600078e001d */
[----:B-1----:R-:W3:Y:S04]  /*af00*/  LDL.LU.64 R28, [R1+0x2b8] ;  /* 0x0002b800011c7983 */ /* 0x002ee80000300a00 */
[----:B------:R2:W-:Y:S02]  /*af10*/  STL [R1+0x1d5c], R4 ;  /* 0x001d5c0401007387 */ /* 0x0005e40000100800 */
[----:B--2---:R-:W-:Y:S02]  /*af20*/  IMAD.MOV.U32 R4, RZ, RZ, R25 ;  /* 0x000000ffff047224 */ /* 0x004fe400078e0019 */
[----:B------:R-:W-:Y:S04]  /*af30*/  STL [R1+0x1d68], R24 ;  /* 0x001d681801007387 */ /* 0x000fe80000100800 */
[----:B------:R-:W-:Y:S04]  /*af40*/  STL [R1+0x1d70], R22 ;  /* 0x001d701601007387 */ /* 0x000fe80000100800 */
[----:B------:R0:W-:Y:S04]  /*af50*/  STL [R1+0x1d64], R4 ;  /* 0x001d640401007387 */ /* 0x0001e80000100800 */
[----:B------:R-:W-:Y:S01]  /*af60*/  STL [R1+0x1d78], R20 ;  /* 0x001d781401007387 */ /* 0x000fe20000100800 */
[----:B0-----:R-:W-:-:S05]  /*af70*/  IMAD.MOV.U32 R4, RZ, RZ, R23 ;  /* 0x000000ffff047224 */ /* 0x001fca00078e0017 */
[----:B------:R0:W-:Y:S04]  /*af80*/  STL [R1+0x1d6c], R4 ;  /* 0x001d6c0401007387 */ /* 0x0001e80000100800 */
[----:B----4-:R-:W-:Y:S01]  /*af90*/  STL [R1+0x1d80], R18 ;  /* 0x001d801201007387 */ /* 0x010fe20000100800 */
[----:B0-----:R-:W-:-:S05]  /*afa0*/  IMAD.MOV.U32 R4, RZ, RZ, R21 ;  /* 0x000000ffff047224 */ /* 0x001fca00078e0015 */
[----:B------:R0:W-:Y:S04]  /*afb0*/  STL [R1+0x1d74], R4 ;  /* 0x001d740401007387 */ /* 0x0001e80000100800 */
[----:B------:R-:W-:Y:S01]  /*afc0*/  STL [R1+0x1d88], R16 ;  /* 0x001d881001007387 */ /* 0x000fe20000100800 */
[----:B0-----:R-:W-:-:S05]  /*afd0*/  IMAD.MOV.U32 R4, RZ, RZ, R19 ;  /* 0x000000ffff047224 */ /* 0x001fca00078e0013 */
[----:B------:R0:W-:Y:S02]  /*afe0*/  STL [R1+0x1d7c], R4 ;  /* 0x001d7c0401007387 */ /* 0x0001e40000100800 */
[----:B0-----:R-:W-:Y:S02]  /*aff0*/  IMAD.MOV.U32 R4, RZ, RZ, R17 ;  /* 0x000000ffff047224 */ /* 0x001fe400078e0011 */
[----:B---3--:R-:W-:Y:S04]  /*b000*/  STL [R1+0x1d90], R14 ;  /* 0x001d900e01007387 */ /* 0x008fe80000100800 */
[----:B------:R0:W-:Y:S04]  /*b010*/  STL [R1+0x1d84], R4 ;  /* 0x001d840401007387 */ /* 0x0001e80000100800 */
[----:B------:R-:W-:Y:S01]  /*b020*/  STL [R1+0x1d98], R12 ;  /* 0x001d980c01007387 */ /* 0x000fe20000100800 */
[----:B0-----:R-:W-:-:S05]  /*b030*/  IMAD.MOV.U32 R4, RZ, RZ, R15 ;  /* 0x000000ffff047224 */ /* 0x001fca00078e000f */
[----:B------:R0:W-:Y:S02]  /*b040*/  STL [R1+0x1d8c], R4 ;  /* 0x001d8c0401007387 */ /* 0x0001e40000100800 */
[----:B0-----:R-:W-:-:S05]  /*b050*/  IMAD.MOV.U32 R4, RZ, RZ, R13 ;  /* 0x000000ffff047224 */ /* 0x001fca00078e000d */
[----:B------:R0:W-:Y:S01]  /*b060*/  STL [R1+0x1d94], R4 ;  /* 0x001d940401007387 */ /* 0x0001e20000100800 */
[----:B------:R-:W-:-:S03]  /*b070*/  IMAD R0, R0, c[0x0][0x184], RZ ;  /* 0x0000610000007a24 */ /* 0x000fc600078e02ff */
[----:B------:R1:W-:Y:S01]  /*b080*/  STL [R1+0x1da0], R10 ;  /* 0x001da00a01007387 */ /* 0x0003e20000100800 */
[----:B0-----:R-:W-:-:S03]  /*b090*/  IMAD.MOV.U32 R4, RZ, RZ, R11 ;  /* 0x000000ffff047224 */ /* 0x001fc600078e000b */
[----:B------:R-:W-:Y:S04]  /*b0a0*/  STL [R1+0x1da8], R8 ;  /* 0x001da80801007387 */ /* 0x000fe80000100800 */
[----:B------:R0:W-:Y:S01]  /*b0b0*/  STL [R1+0x1d9c], R4 ;  /* 0x001d9c0401007387 */ /* 0x0001e20000100800 */
[C---:B------:R-:W-:Y:S01]  /*b0c0*/  LEA R18, P0, R0.reuse, c[0x0][0x160], 0x1 ;  /* 0x0000580000127a11 */ /* 0x040fe200078008ff */
[----:B-1----:R-:W-:Y:S02]  /*b0d0*/  IMAD.MOV.U32 R10, RZ, RZ, c[0x0][0x188] ;  /* 0x00006200ff0a7624 */ /* 0x002fe400078e00ff */
[----:B0-----:R-:W-:Y:S01]  /*b0e0*/  IMAD.MOV.U32 R4, RZ, RZ, R9 ;  /* 0x000000ffff047224 */ /* 0x001fe200078e0009 */
[----:B------:R-:W-:-:S04]  /*b0f0*/  LEA.HI.X.SX32 R19, R0, c[0x0][0x164], 0x1, P0 ;  /* 0x0000590000137a11 */ /* 0x000fc800000f0eff */
[----:B------:R0:W-:Y:S01]  /*b100*/  STL [R1+0x1da4], R4 ;  /* 0x001da40401007387 */ /* 0x0001e20000100800 */
[----:B------:R-:W-:-:S03]  /*b110*/  IMAD R8, R10, 0x7f, RZ ;  /* 0x0000007f0a087824 */ /* 0x000fc600078e02ff */
[----:B------:R1:W-:Y:S01]  /*b120*/  STL [R1+0x1db0], R6 ;  /* 0x001db00601007387 */ /* 0x0003e20000100800 */
[----:B0-----:R-:W-:-:S05]  /*b130*/  IMAD R4, R5, c[0x0][0x184], RZ ;  /* 0x0000610005047a24 */ /* 0x001fca00078e02ff */
[----:B------:R-:W-:Y:S01]  /*b140*/  LEA R16, P2, R4, c[0x0][0x160], 0x1 ;  /* 0x0000580004107a11 */ /* 0x000fe200078408ff */
[----:B-1----:R-:W-:-:S03]  /*b150*/  IMAD.MOV.U32 R6, RZ, RZ, R7 ;  /* 0x000000ffff067224 */ /* 0x002fc600078e0007 */
[----:B------:R-:W-:Y:S02]  /*b160*/  LEA.HI.X.SX32 R17, R4, c[0x0][0x164], 0x1, P2 ;  /* 0x0000590004117a11 */ /* 0x000fe400010f0eff */
[----:B------:R0:W-:Y:S01]  /*b170*/  STL [R1+0x1dac], R6 ;  /* 0x001dac0601007387 */ /* 0x0001e20000100800 */
[----:B------:R-:W-:Y:S02]  /*b180*/  IMAD R5, R2, c[0x0][0x184], RZ ;  /* 0x0000610002057a24 */ /* 0x000fe400078e02ff */
[----:B------:R-:W-:-:S03]  /*b190*/  IMAD R0, R3, c[0x0][0x184], RZ ;  /* 0x0000610003007a24 */ /* 0x000fc600078e02ff */
[C---:B------:R-:W-:Y:S01]  /*b1a0*/  LEA R12, P0, R5.reuse, c[0x0][0x160], 0x1 ;  /* 0x00005800050c7a11 */ /* 0x040fe200078008ff */
[----:B------:R-:W-:Y:S01]  /*b1b0*/  IMAD.WIDE R2, R8, 0x2, R18 ;  /* 0x0000000208027825 */ /* 0x000fe200078e0212 */
[C---:B------:R-:W-:Y:S01]  /*b1c0*/  LEA R14, P1, R0.reuse, c[0x0][0x160], 0x1 ;  /* 0x00005800000e7a11 */ /* 0x040fe200078208ff */
[----:B------:R-:W-:Y:S01]  /*b1d0*/  STL.64 [R1+0x5d8], R18 ;  /* 0x0005d81201007387 */ /* 0x000fe20000100a00 */
[----:B------:R-:W-:Y:S02]  /*b1e0*/  LEA.HI.X.SX32 R13, R5, c[0x0][0x164], 0x1, P0 ;  /* 0x00005900050d7a11 */ /* 0x000fe400000f0eff */
[----:B------:R-:W-:Y:S01]  /*b1f0*/  LEA.HI.X.SX32 R15, R0, c[0x0][0x164], 0x1, P1 ;  /* 0x00005900000f7a11 */ /* 0x000fe200008f0eff */
[----:B------:R-:W-:-:S04]  /*b200*/  IMAD.WIDE R4, R8, 0x2, R16 ;  /* 0x0000000208047825 */ /* 0x000fc800078e0210 */
[----:B0-----:R-:W-:Y:S01]  /*b210*/  IMAD.MOV.U32 R6, RZ, RZ, R29 ;  /* 0x000000ffff067224 */ /* 0x001fe200078e001d */
[----:B------:R-:W-:Y:S04]  /*b220*/  STL [R1+0x1db8], R28 ;  /* 0x001db81c01007387 */ /* 0x000fe80000100800 */
[----:B------:R0:W-:Y:S04]  /*b230*/  STL [R1+0x1db4], R6 ;  /* 0x001db40601007387 */ /* 0x0001e80000100800 */
[----:B------:R-:W-:Y:S01]  /*b240*/  STL [R1+0x1dbc], R2 ;  /* 0x001dbc0201007387 */ /* 0x000fe20000100800 */
[----:B------:R-:W-:-:S03]  /*b250*/  IMAD R0, R10, 0x7e, RZ ;  /* 0x0000007e0a007824 */ /* 0x000fc600078e02ff */
[----:B------:R1:W-:Y:S01]  /*b260*/  STL [R1+0x1bc8], R3 ;  /* 0x001bc80301007387 */ /* 0x0003e20000100800 */
[----:B0-----:R-:W-:-:S03]  /*b270*/  IMAD.WIDE R6, R8, 0x2, R14 ;  /* 0x0000000208067825 */ /* 0x001fc600078e020e */
[----:B------:R-:W-:Y:S04]  /*b280*/  STL.64 [R1+0x5e0], R16 ;  /* 0x0005e01001007387 */ /* 0x000fe80000100a00 */
[----:B------:R-:W-:Y:S01]  /*b290*/  STL.64 [R1+0x5f0], R12 ;  /* 0x0005f00c01007387 */ /* 0x000fe20000100a00 */
[----:B-1----:R-:W-:-:S03]  /*b2a0*/  IMAD.WIDE R2, R8, 0x2, R12 ;  /* 0x0000000208027825 */ /* 0x002fc600078e020c */
[----:B------:R-:W-:Y:S04]  /*b2b0*/  STL.64 [R1+0x5e8], R14 ;  /* 0x0005e80e01007387 */ /* 0x000fe80000100a00 */
[----:B------:R-:W-:Y:S04]  /*b2c0*/  STL [R1+0x1bcc], R4 ;  /* 0x001bcc0401007387 */ /* 0x000fe80000100800 */
[----:B------:R0:W-:Y:S04]  /*b2d0*/  STL [R1+0x1bb8], R5 ;  /* 0x001bb80501007387 */ /* 0x0001e80000100800 */
[----:B------:R-:W-:Y:S04]  /*b2e0*/  STL [R1+0x1bbc], R6 ;  /* 0x001bbc0601007387 */ /* 0x000fe80000100800 */
[----:B------:R1:W-:Y:S01]  /*b2f0*/  STL [R1+0x1ba0], R7 ;  /* 0x001ba00701007387 */ /* 0x0003e20000100800 */
[----:B0-----:R-:W-:-:S03]  /*b300*/  IMAD.WIDE R4, R0, 0x2, R18 ;  /* 0x0000000200047825 */ /* 0x001fc600078e0212 */
[----:B------:R-:W-:Y:S04]  /*b310*/  STL [R1+0x1bb4], R2 ;  /* 0x001bb40201007387 */ /* 0x000fe80000100800 */
[----:B------:R0:W-:Y:S01]  /*b320*/  STL [R1+0x1bac], R3 ;  /* 0x001bac0301007387 */ /* 0x0001e20000100800 */
[----:B-1----:R-:W-:-:S03]  /*b330*/  IMAD.WIDE R6, R0, 0x2, R14 ;  /* 0x0000000200067825 */ /* 0x002fc600078e020e */
[----:B------:R-:W-:Y:S01]  /*b340*/  STL [R1+0x1bb0], R4 ;  /* 0x001bb00401007387 */ /* 0x000fe20000100800 */
[----:B------:R-:W-:Y:S02]  /*b350*/  IMAD R8, R10, 0x7d, RZ ;  /* 0x0000007d0a087824 */ /* 0x000fe400078e02ff */
[C---:B0-----:R-:W-:Y:S01]  /*b360*/  IMAD.WIDE R2, R0.reuse, 0x2, R16 ;  /* 0x0000000200027825 */ /* 0x041fe200078e0210 */
[----:B------:R0:W-:Y:S04]  /*b370*/  STL [R1+0x1ba4], R5 ;  /* 0x001ba40501007387 */ /* 0x0001e80000100800 */
[----:B------:R-:W-:Y:S04]  /*b380*/  STL [R1+0x1ba8], R2 ;  /* 0x001ba80201007387 */ /* 0x000fe80000100800 */
[----:B------:R1:W-:Y:S01]  /*b390*/  STL [R1+0x1b98], R3 ;  /* 0x001b980301007387 */ /* 0x0003e20000100800 */
[----:B0-----:R-:W-:-:S03]  /*b3a0*/  IMAD.WIDE R4, R0, 0x2, R12 ;  /* 0x0000000200047825 */ /* 0x001fc600078e020c */
[----:B------:R-:W-:Y:S04]  /*b3b0*/  STL [R1+0x1b9c], R6 ;  /* 0x001b9c0601007387 */ /* 0x000fe80000100800 */
[----:B------:R0:W-:Y:S01]  /*b3c0*/  STL [R1+0x1b80], R7 ;  /* 0x001b800701007387 */ /* 0x0001e20000100800 */
[----:B-1----:R-:W-:-:S03]  /*b3d0*/  IMAD.WIDE R2, R8, 0x2, R18 ;  /* 0x0000000208027825 */ /* 0x002fc600078e0212 */
[----:B------:R-:W-:Y:S04]  /*b3e0*/  STL [R1+0x1b94], R4 ;  /* 0x001b940401007387 */ /* 0x000fe80000100800 */
[----:B------:R1:W-:Y:S01]  /*b3f0*/  STL [R1+0x1b8c], R5 ;  /* 0x001b8c0501007387 */ /* 0x0003e20000100800 */
[----:B0-----:R-:W-:-:S03]  /*b400*/  IMAD.WIDE R6, R8, 0x2, R14 ;  /* 0x0000000208067825 */ /* 0x001fc600078e020e */
[----:B------:R-:W-:Y:S01]  /*b410*/  STL [R1+0x1b90], R2 ;  /* 0x001b900201007387 */ /* 0x000fe20000100800 */
[----:B------:R-:W-:Y:S02]  /*b420*/  IMAD R0, R10, 0x7c, RZ ;  /* 0x0000007c0a007824 */ /* 0x000fe400078e02ff */
[C---:B-1----:R-:W-:Y:S01]  /*b430*/  IMAD.WIDE R4, R8.reuse, 0x2, R16 ;  /* 0x0000000208047825 */ /* 0x042fe200078e0210 */
        /* <DEDUP_REMOVED lines=76> */
[----:B-1----:R-:W-:-:S03]  /*b900*/  IMAD.WIDE R4, R8, 0x2, R16 ;  /* 0x0000000208047825 */ /* 0x002fc600078e0210 */
[----:B------:R0:W-:Y:S01]  /*b910*/  STL [R1+0x1ac4], R3 ;  /* 0x001ac40301007387 */ /* 0x0001e20000100800 */
[----:B------:R-:W-:-:S03]  /*b920*/  IMAD R0, R10, 0x76, RZ ;  /* 0x000000760a007824 */ /* 0x000fc600078e02ff */
        /* <DEDUP_REMOVED lines=8> */
[----:B------:R-:W-:Y:S02]  /*b9b0*/  IMAD R8, R10, 0x75, RZ ;  /* 0x000000750a087824 */ /* 0x000fe400078e02ff */
[C---:B0-----:R-:W-:Y:S01]  /*b9c0*/  IMAD.WIDE R6, R0.reuse, 0x2, R14 ;  /* 0x0000000200067825 */ /* 0x041fe200078e020e */
[----:B------:R-:W-:Y:S03]  /*b9d0*/  STL [R1+0x1ab0], R4 ;  /* 0x001ab00401007387 */ /* 0x000fe60000100800 */
        /* <DEDUP_REMOVED lines=12> */
[----:B------:R-:W-:-:S03]  /*baa0*/  IMAD R0, R10, 0x74, RZ ;  /* 0x000000740a007824 */ /* 0x000fc600078e02ff */
[----:B------:R0:W-:Y:S01]  /*bab0*/  STL [R1+0x1a84], R3 ;  /* 0x001a840301007387 */ /* 0x0001e20000100800 */
[----:B-1----:R-:W-:-:S03]  /*bac0*/  IMAD.WIDE R4, R8, 0x2, R14 ;  /* 0x0000000208047825 */ /* 0x002fc600078e020e */
        /* <DEDUP_REMOVED lines=12> */
[----:B------:R0:W-:Y:S03]  /*bb90*/  STL [R1+0x1a6c], R7 ;  /* 0x001a6c0701007387 */ /* 0x0001e60000100800 */
[----:B------:R-:W-:Y:S01]  /*bba0*/  IMAD.WIDE R8, R11, 0x2, R18 ;  /* 0x000000020b087825 */ /* 0x000fe200078e0212 */
        /* <DEDUP_REMOVED lines=654> */
[----:B------:R-:W-:-:S03]  /*e490*/  IMAD.SHL.U32 R0, R10, 0x40, RZ ;  /* 0x000000400a007824 */ /* 0x000fc600078e00ff */
        /* <DEDUP_REMOVED lines=810> */
[----:B------:R0:W-:Y:S04]  /*11740*/  STL [R1+0x1a0c], R8 ;  /* 0x001a0c0801007387 */ /* 0x0001e80000100800 */
[----:B------:R-:W-:Y:S01]  /*11750*/  STL [R1+0x1a08], R9 ;  /* 0x001a080901007387 */ /* 0x000fe20000100800 */
[----:B-1----:R-:W-:-:S03]  /*11760*/  IMAD.WIDE R6, R11, 0x2, R12 ;  /* 0x000000020b067825 */ /* 0x002fc600078e020c */
[----:B------:R-:W-:Y:S01]  /*11770*/  STL [R1+0x1a14], R2 ;  /* 0x001a140201007387 */ /* 0x000fe20000100800 */
[----:B0-----:R-:W-:-:S03]  /*11780*/  IMAD.SHL.U32 R8, R10, 0x2, RZ ;  /* 0x000000020a087824 */ /* 0x001fc600078e00ff */
        /* <DEDUP_REMOVED lines=11> */
[----:B------:R-:W-:-:S03]  /*11840*/  IMAD.WIDE R8, R8, 0x2, R12 ;  /* 0x0000000208087825 */ /* 0x000fc600078e020c */
[----:B------:R0:W-:Y:S01]  /*11850*/  STL [R1+0x1a30], R5 ;  /* 0x001a300501007387 */ /* 0x0001e20000100800 */
[----:B-1----:R-:W-:-:S03]  /*11860*/  IMAD.WIDE R2, R10, 0x2, R18 ;  /* 0x000000020a027825 */ /* 0x002fc600078e0212 */
[----:B------:R-:W-:Y:S04]  /*11870*/  STL [R1+0x1a3c], R6 ;  /* 0x001a3c0601007387 */ /* 0x000fe80000100800 */
[----:B------:R1:W-:Y:S01]  /*11880*/  STL [R1+0x1a38], R7 ;  /* 0x001a380701007387 */ /* 0x0003e20000100800 */
[----:B0-----:R-:W-:-:S03]  /*11890*/  IMAD.WIDE R4, R10, 0x2, R16 ;  /* 0x000000020a047825 */ /* 0x001fc600078e0210 */
[----:B------:R-:W-:Y:S04]  /*118a0*/  STL [R1+0x1a44], R8 ;  /* 0x001a440801007387 */ /* 0x000fe80000100800 */
[----:B------:R-:W-:Y:S01]  /*118b0*/  STL [R1+0x1a40], R9 ;  /* 0x001a400901007387 */ /* 0x000fe20000100800 */
[----:B-1----:R-:W-:-:S03]  /*118c0*/  IMAD.WIDE R6, R10, 0x2, R14 ;  /* 0x000000020a067825 */ /* 0x002fc600078e020e */
[----:B------:R-:W-:Y:S04]  /*118d0*/  STL [R1+0x1a4c], R2 ;  /* 0x001a4c0201007387 */ /* 0x000fe80000100800 */
[----:B------:R0:W-:Y:S04]  /*118e0*/  STL [R1+0x1a48], R3 ;  /* 0x001a480301007387 */ /* 0x0001e80000100800 */
[----:B------:R-:W-:Y:S04]  /*118f0*/  STL [R1+0x1a54], R4 ;  /* 0x001a540401007387 */ /* 0x000fe80000100800 */
[----:B------:R-:W-:Y:S01]  /*11900*/  STL [R1+0x1a50], R5 ;  /* 0x001a500501007387 */ /* 0x000fe20000100800 */
[----:B0-----:R-:W-:-:S03]  /*11910*/  IMAD.WIDE R2, R10, 0x2, R12 ;  /* 0x000000020a027825 */ /* 0x001fc600078e020c */
[----:B------:R-:W-:Y:S04]  /*11920*/  STL [R1+0x1a5c], R6 ;  /* 0x001a5c0601007387 */ /* 0x000fe80000100800 */
[----:B------:R-:W-:Y:S04]  /*11930*/  STL [R1+0x1a58], R7 ;  /* 0x001a580701007387 */ /* 0x000fe80000100800 */
[----:B------:R-:W-:Y:S04]  /*11940*/  STL [R1+0x1a64], R2 ;  /* 0x001a640201007387 */ /* 0x000fe80000100800 */
[----:B------:R0:W-:Y:S04]  /*11950*/  STL [R1+0x1a60], R3 ;  /* 0x001a600301007387 */ /* 0x0001e80000100800 */
        /* <DEDUP_REMOVED lines=111> */
[----:B------:R-:W1:Y:S04]  /*12050*/  S2R R29, SR_TID.X ;  /* 0x00000000001d7919 */ /* 0x000e680000002100 */
        /* <DEDUP_REMOVED lines=20> */
[----:B------:R-:W-:Y:S01]  /*121a0*/  STL [R1+0x6f8], RZ ;  /* 0x0006f8ff01007387 */ /* 0x000fe20000100800 */
[----:B-1----:R-:W-:-:S03]  /*121b0*/  LOP3.LUT R29, R29, 0x3f, RZ, 0xc0, !PT ;  /* 0x0000003f1d1d7812 */ /* 0x002fc600078ec0ff */
[----:B------:R-:W-:Y:S04]  /*121c0*/  STL [R1+0x6fc], RZ ;  /* 0x0006fcff01007387 */ /* 0x000fe80000100800 */
[----:B------:R-:W-:Y:S04]  /*121d0*/  STL [R1+0x6d0], RZ ;  /* 0x0006d0ff01007387 */ /* 0x000fe80000100800 */
[----:B------:R-:W-:Y:S04]  /*121e0*/  STL [R1+0x6d4], RZ ;  /* 0x0006d4ff01007387 */ /* 0x000fe80000100800 */
[----:B------:R-:W-:Y:S04]  /*121f0*/  STL [R1+0x6d8], RZ ;  /* 0x0006d8ff01007387 */ /* 0x000fe80000100800 */
[----:B------:R-:W-:Y:S01]  /*12200*/  STL [R1+0x6dc], RZ ;  /* 0x0006dcff01007387 */ /* 0x000fe20000100800 */
[----:B0-----:R-:W-:-:S03]  /*12210*/  IMAD.SHL.U32 R3, R29, 0x2, RZ ;  /* 0x000000021d037824 */ /* 0x001fc600078e00ff */
[----:B------:R-:W-:Y:S04]  /*12220*/  STL [R1+0x6c0], RZ ;  /* 0x0006c0ff01007387 */ /* 0x000fe80000100800 */
[----:B------:R-:W-:Y:S04]  /*12230*/  STL [R1+0x6c4], RZ ;  /* 0x0006c4ff01007387 */ /* 0x000fe80000100800 */
[----:B------:R-:W-:Y:S04]  /*12240*/  STL [R1+0x6c8], RZ ;  /* 0x0006c8ff01007387 */ /* 0x000fe80000100800 */
[----:B------:R-:W-:Y:S04]  /*12250*/  STL [R1+0x6cc], RZ ;  /* 0x0006ccff01007387 */ /* 0x000fe80000100800 */
[----:B------:R-:W2:Y:S04]  /*12260*/  LDL.LU R29, [R1+0x3a8] ;  /* 0x0003a800011d7983 */ /* 0x000ea80000300800 */
        /* <DEDUP_REMOVED lines=29> */
[----:B--2---:R-:W-:-:S05]  /*12440*/  SHF.R.S32.HI R5, RZ, 0x7, R29 ;  /* 0x00000007ff057819 */ /* 0x004fca000001141d */
[----:B------:R0:W-:Y:S04]  /*12450*/  STL [R1+0x1fec], R5 ;  /* 0x001fec0501007387 */ /* 0x0001e80000100800 */
[----:B------:R1:W-:Y:S04]  /*12460*/  STL [R1+0x654], RZ ;  /* 0x000654ff01007387 */ /* 0x0003e80000100800 */
        /* <DEDUP_REMOVED lines=62> */
[----:B------:R-:W2:Y:S01]  /*12850*/  LDL R29, [R1+0x5d4] ;  /* 0x0005d400011d7983 */ /* 0x000ea20000100800 */
[----:B------:R-:W-:-:S03]  /*12860*/  IMAD.MOV.U32 R28, RZ, RZ, c[0x0][0x18c] ;  /* 0x00006300ff1c7624 */ /* 0x000fc600078e00ff */
[----:B------:R1:W-:Y:S04]  /*12870*/  STL [R1+0x560], RZ ;  /* 0x000560ff01007387 */ /* 0x0003e80000100800 */
[----:B------:R1:W-:Y:S01]  /*12880*/  STL [R1+0x564], RZ ;  /* 0x000564ff01007387 */ /* 0x0003e20000100800 */
[----:B------:R-:W-:-:S03]  /*12890*/  IMAD.SHL.U32 R4, R28, 0x80, RZ ;  /* 0x000000801c047824 */ /* 0x000fc600078e00ff */
[----:B------:R1:W-:Y:S04]  /*128a0*/  STL [R1+0x568], RZ ;  /* 0x000568ff01007387 */ /* 0x0003e80000100800 */
[----:B------:R1:W-:Y:S04]  /*128b0*/  STL [R1+0x56c], RZ ;  /* 0x00056cff01007387 */ /* 0x0003e80000100800 */
[----:B------:R1:W-:Y:S04]  /*128c0*/  STL [R1+0x540], RZ ;  /* 0x000540ff01007387 */ /* 0x0003e80000100800 */
[----:B------:R1:W-:Y:S04]  /*128d0*/  STL [R1+0x544], RZ ;  /* 0x000544ff01007387 */ /* 0x0003e80000100800 */
[----:B------:R1:W-:Y:S04]  /*128e0*/  STL [R1+0x548], RZ ;  /* 0x000548ff01007387 */ /* 0x0003e80000100800 */
[----:B------:R-:W3:Y:S04]  /*128f0*/  S2R R28, SR_TID.X ;  /* 0x00000000001c7919 */ /* 0x000ee80000002100 */
[----:B------:R1:W-:Y:S01]  /*12900*/  STL [R1+0x54c], RZ ;  /* 0x00054cff01007387 */ /* 0x0003e20000100800 */
[----:B------:R-:W-:-:S03]  /*12910*/  SHF.R.S32.HI R2, RZ, 0x1f, R4 ;  /* 0x0000001fff027819 */ /* 0x000fc60000011404 */
[----:B------:R1:W-:Y:S04]  /*12920*/  STL [R1+0x220], RZ ;  /* 0x000220ff01007387 */ /* 0x0003e80000100800 */
[----:B------:R1:W-:Y:S04]  /*12930*/  STL [R1+0x224], RZ ;  /* 0x000224ff01007387 */ /* 0x0003e80000100800 */
[----:B------:R1:W-:Y:S04]  /*12940*/  STL [R1+0x228], RZ ;  /* 0x000228ff01007387 */ /* 0x0003e80000100800 */
[----:B------:R1:W-:Y:S04]  /*12950*/  STL [R1+0x22c], RZ ;  /* 0x00022cff01007387 */ /* 0x0003e80000100800 */
[----:B------:R-:W4:Y:S01]  /*12960*/  S2R R13, SR_TID.X ;  /* 0x00000000000d7919 */ /* 0x000f220000002100 */
[----:B------:R-:W-:-:S03]  /*12970*/  SHF.L.U64.HI R2, R4, 0x1, R2 ;  /* 0x0000000104027819 */ /* 0x000fc60000010202 */
[----:B------:R1:W-:Y:S01]  /*12980*/  STL [R1+0x330], RZ ;  /* 0x000330ff01007387 */ /* 0x0003e20000100800 */
[----:B------:R-:W-:-:S03]  /*12990*/  LOP3.LUT R4, R3, 0x10, RZ, 0x3c, !PT ;  /* 0x0000001003047812 */ /* 0x000fc600078e3cff */
[----:B------:R1:W-:Y:S01]  /*129a0*/  STL [R1+0x334], RZ ;  /* 0x000334ff01007387 */ /* 0x0003e20000100800 */
[----:B------:R-:W-:-:S03]  /*129b0*/  LOP3.LUT R4, R3, 0x40, RZ, 0x3c, !PT ;  /* 0x0000004003047812 */ /* 0x000fc600078e3cff */
[----:B------:R1:W-:Y:S01]  /*129c0*/  STL [R1+0x338], RZ ;  /* 0x000338ff01007387 */ /* 0x0003e20000100800 */
[----:B------:R-:W-:-:S03]  /*129d0*/  LOP3.LUT R4, R3, 0x60, RZ, 0x3c, !PT ;  /* 0x0000006003047812 */ /* 0x000fc600078e3cff */
        /* <DEDUP_REMOVED lines=8> */
[----:B------:R1:W-:Y:S01]  /*12a60*/  STL [R1+0x46c], RZ ;  /* 0x00046cff01007387 */ /* 0x0003e20000100800 */
[----:B---3--:R-:W-:Y:S01]  /*12a70*/  LOP3.LUT R28, R28, 0x7, RZ, 0xc0, !PT ;  /* 0x000000071c1c7812 */ /* 0x008fe200078ec0ff */
[----:B------:R-:W-:-:S02]  /*12a80*/  IMAD.SHL.U32 R10, R10, 0x80, RZ ;  /* 0x000000800a0a7824 */ /* 0x000fc400078e00ff */
[----:B----4-:R-:W-:Y:S02]  /*12a90*/  IMAD.SHL.U32 R13, R13, 0x2, RZ ;  /* 0x000000020d0d7824 */ /* 0x010fe400078e00ff */
[----:B------:R-:W-:Y:S01]  /*12aa0*/  IMAD R28, R28, 0x110, RZ ;  /* 0x000001101c1c7824 */ /* 0x000fe200078e02ff */
[----:B------:R-:W-:Y:S02]  /*12ab0*/  SHF.R.S32.HI R0, RZ, 0x1f, R10 ;  /* 0x0000001fff007819 */ /* 0x000fe4000001140a */
[C---:B0-----:R-:W-:Y:S02]  /*12ac0*/  LOP3.LUT R5, R3.reuse, 0x30, RZ, 0x3c, !PT ;  /* 0x0000003003057812 */ /* 0x041fe400078e3cff */
[----:B------:R-:W-:Y:S02]  /*12ad0*/  LOP3.LUT R28, R28, 0x30, R13, 0x78, !PT ;  /* 0x000000301c1c7812 */ /* 0x000fe400078e780d */
[C---:B------:R-:W-:Y:S02]  /*12ae0*/  LOP3.LUT R6, R3.reuse, 0x20, RZ, 0x3c, !PT ;  /* 0x0000002003067812 */ /* 0x040fe400078e3cff */
[----:B------:R-:W-:-:S02]  /*12af0*/  LOP3.LUT R5, R3, 0x50, RZ, 0x3c, !PT ;  /* 0x0000005003057812 */ /* 0x000fc400078e3cff */
[----:B------:R-:W-:Y:S02]  /*12b00*/  SHF.L.U64.HI R0, R10, 0x1, R0 ;  /* 0x000000010a007819 */ /* 0x000fe40000010200 */
[----:B------:R-:W-:Y:S02]  /*12b10*/  LOP3.LUT R6, R3, 0x70, RZ, 0x3c, !PT ;  /* 0x0000007003067812 */ /* 0x000fe400078e3cff */
[----:B------:R-:W-:Y:S02]  /*12b20*/  LOP3.LUT R5, R28, 0x40, RZ, 0x3c, !PT ;  /* 0x000000401c057812 */ /* 0x000fe400078e3cff */
[----:B--2---:R-:W-:-:S05]  /*12b30*/  LOP3.LUT R4, R29, 0x40, RZ, 0x3c, !PT ;  /* 0x000000401d047812 */ /* 0x004fca00078e3cff */
[----:B------:R1:W-:Y:S02]  /*12b40*/  STL [R1+0x1fe8], R4 ;  /* 0x001fe80401007387 */ /* 0x0003e40000100800 */
.L_x_2:
[----:B01----:R-:W2:Y:S04]  /*12b50*/  LDL.64 R4, [R1+0x5f0] ;  /* 0x0005f00001047983 */ /* 0x003ea80000100a00 */
[----:B--2---:R0:W-:Y:S04]  /*12b60*/  STL [R1+0x4d80], R5 ;  /* 0x004d800501007387 */ /* 0x0041e80000100800 */
[----:B0-----:R-:W2:Y:S01]  /*12b70*/  LDL R5, [R1+0xbd4] ;  /* 0x000bd40001057983 */ /* 0x001ea20000100800 */
[----:B------:R-:W-:-:S03]  /*12b80*/  IMAD.MOV.U32 R13, RZ, RZ, c[0x0][0x180] ;  /* 0x00006000ff0d7624 */ /* 0x000fc600078e00ff */
        /* <DEDUP_REMOVED lines=74> */
[----:B------:R-:W-:Y:S01]  /*13030*/  STL [R1+0x47e0], R15 ;  /* 0x0047e00f01007387 */ /* 0x000fe20000100800 */
[----:B--2---:R-:W-:-:S03]  /*13040*/  IMAD R13, R5, -0x80, R13 ;  /* 0xffffff80050d7824 */ /* 0x004fc600078e020d */
        /* <DEDUP_REMOVED lines=438> */
[----:B------:R-:W2:Y:S01]  /*14bb0*/  LDL.LU R5, [R1+0x4d80] ;  /* 0x004d800001057983 */ /* 0x000ea20000300800 */
[----:B------:R-:W-:-:S02]  /*14bc0*/  ISETP.GT.AND P0, PT, R13, RZ, PT ;  /* 0x000000ff0d00720c */ /* 0x000fc40003f04270 */
[----:B0-----:R-:W-:Y:S02]  /*14bd0*/  PRMT R14, RZ, 0x7610, R14 ;  /* 0x00007610ff0e7816 */ /* 0x001fe4000000000e */
[----:B------:R-:W-:Y:S02]  /*14be0*/  PRMT R15, RZ, 0x7610, R15 ;  /* 0x00007610ff0f7816 */ /* 0x000fe4000000000f */
[----:B------:R-:W-:-:S07]  /*14bf0*/  ISETP.GT.AND P1, PT, R13, 0x1, PT ;  /* 0x000000010d00780c */ /* 0x000fce0003f24270 */
[----:B--2---:R-:W2:Y:S04]  /*14c00*/  @P0 LDG.E.U16 R14, [R4.64] ;  /* 0x00000004040e0981 */ /* 0x004ea8000c1e1500 */
[----:B--2---:R0:W-:Y:S04]  /*14c10*/  STL [R1+0xb90], R14 ;  /* 0x000b900e01007387 */ /* 0x0041e80000100800 */
[----:B0-----:R-:W2:Y:S04]  /*14c20*/  LDL.LU R14, [R1+0x4d7c] ;  /* 0x004d7c00010e7983 */ /* 0x001ea80000300800 */
[----:B------:R-:W3:Y:S01]  /*14c30*/  LDL.64 R4, [R1+0x5e8] ;  /* 0x0005e80001047983 */ /* 0x000ee20000100a00 */
[----:B--2---:R-:W-:-:S03]  /*14c40*/  PRMT R14, RZ, 0x7610, R14 ;  /* 0x00007610ff0e7816 */ /* 0x004fc6000000000e */
[----:B---3--:R-:W2:Y:S04]  /*14c50*/  @P0 LDG.E.U16 R15, [R4.64] ;  /* 0x00000004040f0981 */ /* 0x008ea8000c1e1500 */
        /* <DEDUP_REMOVED lines=12> */
[----:B------:R-:W3:Y:S04]  /*14d20*/  LDL R4, [R1+0x1a60] ;  /* 0x001a600001047983 */ /* 0x000ee80000100800 */
[----:B------:R-:W3:Y:S01]  /*14d30*/  LDL R5, [R1+0x1a64] ;  /* 0x001a640001057983 */ /* 0x000ee20000100800 */
[----:B------:R-:W-:-:S02]  /*14d40*/  ISETP.GT.AND P0, PT, R13, 0x2, PT ;  /* 0x000000020d00780c */ /* 0x000fc40003f04270 */
[----:B--2---:R-:W-:Y:S02]  /*14d50*/  PRMT R15, RZ, 0x7610, R15 ;  /* 0x00007610ff0f7816 */ /* 0x004fe4000000000f */
[----:B---3--:R-:W-:-:S04]  /*14d60*/  @P1 LOP3.LUT R5, R5, R4, RZ, 0x3c, !PT ;  /* 0x0000000405051212 */ /* 0x008fc800078e3cff */
[----:B------:R-:W-:-:S04]  /*14d70*/  @P1 LOP3.LUT R4, R5, R4, RZ, 0x3c, !PT ;  /* 0x0000000405041212 */ /* 0x000fc800078e3cff */
[----:B------:R-:W-:-:S05]  /*14d80*/  @P1 LOP3.LUT R5, R5, R4, RZ, 0x3c, !PT ;  /* 0x0000000405051212 */ /* 0x000fca00078e3cff */
[----:B------:R-:W2:Y:S04]  /*14d90*/  @P1 LDG.E.U16 R14, [R4.64] ;  /* 0x00000004040e1981 */ /* 0x000ea8000c1e1500 */
[----:B--2---:R0:W-:Y:S04]  /*14da0*/  STL [R1+0xb80], R14 ;  /* 0x000b800e01007387 */ /* 0x0041e80000100800 */
[----:B0-----:R-:W2:Y:S04]  /*14db0*/  LDL.LU R14, [R1+0x4d6c] ;  /* 0x004d6c00010e7983 */ /* 0x001ea80000300800 */
[----:B------:R-:W3:Y:S04]  /*14dc0*/  LDL R4, [R1+0x1a58] ;  /* 0x001a580001047983 */ /* 0x000ee80000100800 */
[----:B------:R-:W3:Y:S01]  /*14dd0*/  LDL R5, [R1+0x1a5c] ;  /* 0x001a5c0001057983 */ /* 0x000ee20000100800 */
[----:B--2---:R-:W-:-:S02]  /*14de0*/  PRMT R14, RZ, 0x7610, R14 ;  /* 0x00007610ff0e7816 */ /* 0x004fc4000000000e */
        /* <DEDUP_REMOVED lines=1062> */
[----:B------:R-:W-:-:S02]  /*19050*/  PRMT R2, RZ, 0x7610, R2 ;  /* 0x00007610ff027816 */ /* 0x000fc40000000002 */
[----:B------:R-:W-:Y:S02]  /*19060*/  ISETP.GT.AND P1, PT, R13, 0x1f, PT ;  /* 0x0000001f0d00780c */ /* 0x000fe40003f24270 */
        /* <DEDUP_REMOVED lines=8> */
[----:B------:R-:W3:Y:S02]  /*190f0*/  LDL R5, [R1+0x16bc] ;  /* 0x0016bc0001057983 */ /* 0x000ee40000100800 */
[----:B---3--:R-:W-:-:S04]  /*19100*/  @P0 LOP3.LUT R5, R5, R4, RZ, 0x3c, !PT ;  /* 0x0000000405050212 */ /* 0x008fc800078e3cff */
[----:B------:R-:W-:-:S04]  /*19110*/  @P0 LOP3.LUT R4, R5, R4, RZ, 0x3c, !PT ;  /* 0x0000000405040212 */ /* 0x000fc800078e3cff */
[----:B------:R-:W-:-:S05]  /*19120*/  @P0 LOP3.LUT R5, R5, R4, RZ, 0x3c, !PT ;  /* 0x0000000405050212 */ /* 0x000fca00078e3cff */
[----:B------:R-:W3:Y:S04]  /*19130*/  @P0 LDG.E.U16 R15, [R4.64] ;  /* 0x00000004040f0981 */ /* 0x000ee8000c1e1500 */
[----:B---3--:R0:W-:Y:S04]  /*19140*/  STL [R1+0x960], R15 ;  /* 0x0009600f01007387 */ /* 0x0081e80000100800 */
[----:B0-----:R-:W3:Y:S04]  /*19150*/  LDL.LU R15, [R1+0x4b98] ;  /* 0x004b9800010f7983 */ /* 0x001ee80000300800 */
[----:B------:R-:W4:Y:S04]  /*19160*/  LDL R4, [R1+0x16b0] ;  /* 0x0016b00001047983 */ /* 0x000f280000100800 */
[----:B------:R-:W4:Y:S01]  /*19170*/  LDL R5, [R1+0x16b4] ;  /* 0x0016b40001057983 */ /* 0x000f220000100800 */
[----:B---3--:R-:W-:-:S02]  /*19180*/  PRMT R15, RZ, 0x7610, R15 ;  /* 0x00007610ff0f7816 */ /* 0x008fc4000000000f */
[----:B----4-:R-:W-:-:S04]  /*19190*/  @P0 LOP3.LUT R5, R5, R4, RZ, 0x3c, !PT ;  /* 0x0000000405050212 */ /* 0x010fc800078e3cff */
[----:B------:R-:W-:-:S04]  /*191a0*/  @P0 LOP3.LUT R4, R5, R4, RZ, 0x3c, !PT ;  /* 0x0000000405040212 */ /* 0x000fc800078e3cff */
[----:B------:R-:W-:-:S05]  /*191b0*/  @P0 LOP3.LUT R5, R5, R4, RZ, 0x3c, !PT ;  /* 0x0000000405050212 */ /* 0x000fca00078e3cff */
[----:B------:R0:W3:Y:S04]  /*191c0*/  @P0 LDG.E.U16 R2, [R4.64] ;  /* 0x0000000404020981 */ /* 0x0000e8000c1e1500 */
[----:B0-----:R-:W4:Y:S04]  /*191d0*/  LDL R4, [R1+0x16a8] ;  /* 0x0016a80001047983 */ /* 0x001f280000100800 */
[----:B------:R-:W4:Y:S01]  /*191e0*/  LDL R5, [R1+0x16ac] ;  /* 0x0016ac0001057983 */ /* 0x000f220000100800 */
[----:B--2---:R-:W-:-:S03]  /*191f0*/  PRMT R14, RZ, 0x7610, R14 ;  /* 0x00007610ff0e7816 */ /* 0x004fc6000000000e */
[----:B---3--:R-:W-:Y:S01]  /*19200*/  STL [R1+0x4524], R2 ;  /* 0x0045240201007387 */ /* 0x008fe20000100800 */
[----:B----4-:R-:W-:-:S04]  /*19210*/  @P0 LOP3.LUT R5, R5, R4, RZ, 0x3c, !PT ;  /* 0x0000000405050212 */ /* 0x010fc800078e3cff */
        /* <DEDUP_REMOVED lines=266> */
[----:B--2---:R-:W-:-:S02]  /*1a2c0*/  PRMT R14, RZ, 0x7610, R14 ;  /* 0x00007610ff0e7816 */ /* 0x004fc4000000000e */
[----:B------:R-:W-:Y:S02]  /*1a2d0*/  ISETP.GT.AND P1, PT, R13, 0x27, PT ;  /* 0x000000270d00780c */ /* 0x000fe40003f24270 */
[----:B---3--:R-:W-:Y:S02]  /*1a2e0*/  PRMT R15, RZ, 0x7610, R15 ;  /* 0x00007610ff0f7816 */ /* 0x008fe4000000000f */
[----:B----4-:R-:W-:-:S04]  /*1a2f0*/  @P0 LOP3.LUT R5, R5, R4, RZ, 0x3c, !PT ;  /* 0x0000000405050212 */ /* 0x010fc800078e3cff */
[----:B------:R-:W-:-:S04]  /*1a300*/  @P0 LOP3.LUT R4, R5, R4, RZ, 0x3c, !PT ;  /* 0x0000000405040212 */ /* 0x000fc800078e3cff */
[----:B------:R-:W-:-:S05]  /*1a310*/  @P0 LOP3.LUT R5, R5, R4, RZ, 0x3c, !PT ;  /* 0x0000000405050212 */ /* 0x000fca00078e3cff */
[----:B------:R0:W2:Y:S04]  /*1a320*/  @P0 LDG.E.U16 R0, [R4.64] ;  /* 0x0000000404000981 */ /* 0x0000a8000c1e1500 */
[----:B0-----:R-:W3:Y:S04]  /*1a330*/  LDL R4, [R1+0x15b8] ;  /* 0x0015b80001047983 */ /* 0x001ee80000100800 */
[----:B------:R-:W3:Y:S04]  /*1a340*/  LDL R5, [R1+0x15bc] ;  /* 0x0015bc0001057983 */ /* 0x000ee80000100800 */
[----:B--2---:R-:W-:Y:S01]  /*1a350*/  STL [R1+0x451c], R0 ;  /* 0x00451c0001007387 */ /* 0x004fe20000100800 */
        /* <DEDUP_REMOVED lines=23> */
[----:B0-----:R-:W2:Y:S01]  /*1a4d0*/  LDL.LU R15, [R1+0x4b18] ;  /* 0x004b1800010f7983 */ /* 0x001ea20000300800 */
[----:B------:R-:W3:Y:S02]  /*1a4e0*/  LDL R4, [R1+0x15a0] ;  /* 0x0015a00001047983 */ /* 0x000ee40000100800 */
        /* <DEDUP_REMOVED lines=2118> */
[----:B------:R-:W3:Y:S02]  /*22950*/  LDL R5, [R1+0xe7c] ;  /* 0x000e7c0001057983 */ /* 0x000ee40000100800 */
[----:B---3--:R-:W-:-:S04]  /*22960*/  @P0 LOP3.LUT R5, R5, R4, RZ, 0x3c, !PT ;  /* 0x0000000405050212 */ /* 0x008fc800078e3cff */
[----:B------:R-:W-:-:S04]  /*22970*/  @P0 LOP3.LUT R4, R5, R4, RZ, 0x3c, !PT ;  /* 0x0000000405040212 */ /* 0x000fc800078e3cff */
[----:B------:R-:W-:-:S05]  /*22980*/  @P0 LOP3.LUT R5, R5, R4, RZ, 0x3c, !PT ;  /* 0x0000000405050212 */ /* 0x000fca00078e3cff */
[----:B------:R-:W3:Y:S04]  /*22990*/  @P0 LDG.E.U16 R15, [R4.64] ;  /* 0x00000004040f0981 */ /* 0x000ee8000c1e1500 */
[----:B---3--:R0:W-:Y:S04]  /*229a0*/  STL [R1+0x11c], R15 ;  /* 0x00011c0f01007387 */ /* 0x0081e80000100800 */
[----:B0-----:R-:W3:Y:S01]  /*229b0*/  LDL.LU R15, [R1+0x4780] ;  /* 0x00478000010f7983 */ /* 0x001ee20000300800 */
[----:B------:R-:W4:Y:S02]  /*229c0*/  LDL R4, [R1+0xe70] ;  /* 0x000e700001047983 */ /* 0x000f240000100800 */
[----:B------:R-:W4:Y:S01]  /*229d0*/  LDL R5, [R1+0xe74] ;  /* 0x000e740001057983 */ /* 0x000f220000100800 */
[----:B---3--:R-:W-:-:S02]  /*229e0*/  PRMT R15, RZ, 0x7610, R15 ;  /* 0x00007610ff0f7816 */ /* 0x008fc4000000000f */
[----:B----4-:R-:W-:-:S04]  /*229f0*/  @P0 LOP3.LUT R5, R5, R4, RZ, 0x3c, !PT ;  /* 0x0000000405050212 */ /* 0x010fc800078e3cff */
[----:B------:R-:W-:-:S04]  /*22a00*/  @P0 LOP3.LUT R4, R5, R4, RZ, 0x3c, !PT ;  /* 0x0000000405040212 */ /* 0x000fc800078e3cff */
[----:B------:R-:W-:-:S05]  /*22a10*/  @P0 LOP3.LUT R5, R5, R4, RZ, 0x3c, !PT ;  /* 0x0000000405050212 */ /* 0x000fca00078e3cff */
[----:B------:R-:W3:Y:S04]  /*22a20*/  @P0 LDG.E.U16 R15, [R4.64] ;  /* 0x00000004040f0981 */ /* 0x000ee8000c1e1500 */
[----:B---3--:R0:W-:Y:S04]  /*22a30*/  STL [R1+0x118], R15 ;  /* 0x0001180f01007387 */ /* 0x0081e80000100800 */
[----:B0-----:R-:W3:Y:S01]  /*22a40*/  LDL.LU R15, [R1+0x477c] ;  /* 0x00477c00010f7983 */ /* 0x001ee20000300800 */
[----:B------:R-:W4:Y:S02]  /*22a50*/  LDL R4, [R1+0xe68] ;  /* 0x000e680001047983 */ /* 0x000f240000100800 */
[----:B------:R-:W4:Y:S01]  /*22a60*/  LDL R5, [R1+0xe6c] ;  /* 0x000e6c0001057983 */ /* 0x000f220000100800 */
[----:B------:R-:W-:-:S02]  /*22a70*/  ISETP.GT.AND P1, PT, R13, 0x61, PT ;  /* 0x000000610d00780c */ /* 0x000fc40003f24270 */
[----:B---3--:R-:W-:Y:S02]  /*22a80*/  PRMT R15, RZ, 0x7610, R15 ;  /* 0x00007610ff0f7816 */ /* 0x008fe4000000000f */
        /* <DEDUP_REMOVED lines=183> */
[----:B------:R-:W-:-:S02]  /*23600*/  PRMT R2, RZ, 0x7610, R2 ;  /* 0x00007610ff027816 */ /* 0x000fc40000000002 */
[----:B------:R-:W-:Y:S02]  /*23610*/  ISETP.GT.AND P0, PT, R13, 0x66, PT ;  /* 0x000000660d00780c */ /* 0x000fe40003f04270 */
[----:B----4-:R-:W-:-:S04]  /*23620*/  @P1 LOP3.LUT R5, R5, R4, RZ, 0x3c, !PT ;  /* 0x0000000405051212 */ /* 0x010fc800078e3cff */
[----:B------:R-:W-:-:S04]  /*23630*/  @P1 LOP3.LUT R4, R5, R4, RZ, 0x3c, !PT ;  /* 0x0000000405041212 */ /* 0x000fc800078e3cff */
[----:B------:R-:W-:-:S05]  /*23640*/  @P1 LOP3.LUT R5, R5, R4, RZ, 0x3c, !PT ;  /* 0x0000000405051212 */ /* 0x000fca00078e3cff */
[----:B------:R0:W4:Y:S04]  /*23650*/  @P1 LDG.E.U16 R2, [R4.64] ;  /* 0x0000000404021981 */ /* 0x000128000c1e1500 */
[----:B0-----:R-:W2:Y:S04]  /*23660*/  LDL R4, [R1+0xdc0] ;  /* 0x000dc00001047983 */ /* 0x001ea80000100800 */
[----:B------:R-:W2:Y:S01]  /*23670*/  LDL R5, [R1+0xdc4] ;  /* 0x000dc40001057983 */ /* 0x000ea20000100800 */
[----:B---3--:R-:W-:-:S03]  /*23680*/  PRMT R15, RZ, 0x7610, R15 ;  /* 0x00007610ff0f7816 */ /* 0x008fc6000000000f */
[----:B----4-:R-:W-:Y:S01]  /*23690*/  STL [R1+0x4574], R2 ;  /* 0x0045740201007387 */ /* 0x010fe20000100800 */
[----:B--2---:R-:W-:-:S04]  /*236a0*/  @P0 LOP3.LUT R5, R5, R4, RZ, 0x3c, !PT ;  /* 0x0000000405050212 */ /* 0x004fc800078e3cff */
        /* <DEDUP_REMOVED lines=266> */
[----:B------:R-:W-:-:S02]  /*24750*/  PRMT R0, RZ, 0x7610, R0 ;  /* 0x00007610ff007816 */ /* 0x000fc40000000000 */
[----:B---3--:R-:W-:-:S04]  /*24760*/  @P1 LOP3.LUT R5, R5, R4, RZ, 0x3c, !PT ;  /* 0x0000000405051212 */ /* 0x008fc800078e3cff */
        /* <DEDUP_REMOVED lines=131> */
[----:B------:R-:W4:Y:S04]  /*24fa0*/  @P0 LDG.E.U16 R29, [R4.64] ;  /* 0x00000004041d0981 */ /* 0x000f28000c1e1500 */
[----:B----4-:R0:W-:Y:S04]  /*24fb0*/  STL [R1+0x54], R29 ;  /* 0x0000541d01007387 */ /* 0x0101e80000100800 */
[----:B0-----:R-:W4:Y:S01]  /*24fc0*/  LDL.LU R29, [R1+0x4680] ;  /* 0x00468000011d7983 */ /* 0x001f220000300800 */
[----:B------:R-:W2:Y:S02]  /*24fd0*/  LDL R4, [R1+0xc60] ;  /* 0x000c600001047983 */ /* 0x000ea40000100800 */
[----:B------:R-:W2:Y:S01]  /*24fe0*/  LDL R5, [R1+0xc64] ;  /* 0x000c640001057983 */ /* 0x000ea20000100800 */
[----:B------:R-:W-:-:S02]  /*24ff0*/  PRMT R28, RZ, 0x7610, R28 ;  /* 0x00007610ff1c7816 */ /* 0x000fc4000000001c */
[----:B--2---:R-:W-:-:S04]  /*25000*/  @P1 LOP3.LUT R5, R5, R4, RZ, 0x3c, !PT ;  /* 0x0000000405051212 */ /* 0x004fc800078e3cff */
[----:B------:R-:W-:-:S04]  /*25010*/  @P1 LOP3.LUT R4, R5, R4, RZ, 0x3c, !PT ;  /* 0x0000000405041212 */ /* 0x000fc800078e3cff */
[----:B------:R-:W-:-:S05]  /*25020*/  @P1 LOP3.LUT R5, R5, R4, RZ, 0x3c, !PT ;  /* 0x0000000405051212 */ /* 0x000fca00078e3cff */
[----:B------:R-:W2:Y:S04]  /*25030*/  @P1 LDG.E.U16 R28, [R4.64] ;  /* 0x00000004041c1981 */ /* 0x000ea8000c1e1500 */
[----:B--2---:R0:W-:Y:S04]  /*25040*/  STL [R1+0x50], R28 ;  /* 0x0000501c01007387 */ /* 0x0041e80000100800 */
[----:B0-----:R-:W2:Y:S01]  /*25050*/  LDL.LU R28, [R1+0x467c] ;  /* 0x00467c00011c7983 */ /* 0x001ea20000300800 */
        /* <DEDUP_REMOVED lines=21> */
[----:B------:R-:W-:Y:S02]  /*251b0*/  ISETP.GT.AND P0, PT, R13, 0x72, PT ;  /* 0x000000720d00780c */ /* 0x000fe40003f04270 */
        /* <DEDUP_REMOVED lines=104> */
[----:B------:R0:W2:Y:S04]  /*25840*/  @P0 LDG.E.U16 R2, [R4.64] ;  /* 0x0000000404020981 */ /* 0x0000a8000c1e1500 */
[----:B0-----:R-:W3:Y:S04]  /*25850*/  LDL R4, [R1+0x1a6c] ;  /* 0x001a6c0001047983 */ /* 0x001ee80000100800 */
[----:B------:R-:W3:Y:S01]  /*25860*/  LDL R5, [R1+0x1a70] ;  /* 0x001a700001057983 */ /* 0x000ee20000100800 */
[----:B------:R-:W-:Y:S02]  /*25870*/  PRMT R0, RZ, 0x7610, R0 ;  /* 0x00007610ff007816 */ /* 0x000fe40000000000 */
[----:B------:R-:W-:Y:S01]  /*25880*/  ISETP.GT.AND P1, PT, R13, 0x75, PT ;  /* 0x000000750d00780c */ /* 0x000fe20003f24270 */
[----:B--2---:R-:W-:Y:S01]  /*25890*/  STL [R1+0x4588], R2 ;  /* 0x0045880201007387 */ /* 0x004fe20000100800 */
[----:B---3--:R-:W-:-:S04]  /*258a0*/  @P0 LOP3.LUT R5, R5, R4, RZ, 0x3c, !PT ;  /* 0x0000000405050212 */ /* 0x008fc800078e3cff */
[----:B------:R-:W-:-:S04]  /*258b0*/  @P0 LOP3.LUT R4, R5, R4, RZ, 0x3c, !PT ;  /* 0x0000000405040212 */ /* 0x000fc800078e3cff */
[----:B------:R-:W-:-:S05]  /*258c0*/  @P0 LOP3.LUT R5, R5, R4, RZ, 0x3c, !PT ;  /* 0x0000000405050212 */ /* 0x000fca00078e3cff */
[----:B------:R0:W2:Y:S04]  /*258d0*/  @P0 LDG.E.U16 R0, [R4.64] ;  /* 0x0000000404000981 */ /* 0x0000a8000c1e1500 */
[----:B0-----:R-:W3:Y:S04]  /*258e0*/  LDL R4, [R1+0x1a68] ;  /* 0x001a680001047983 */ /* 0x001ee80000100800 */
[----:B------:R-:W3:Y:S01]  /*258f0*/  LDL R5, [R1+0x1a78] ;  /* 0x001a780001057983 */ /* 0x000ee20000100800 */
[----:B------:R-:W-:-:S03]  /*25900*/  PRMT R12, RZ, 0x7610, R12 ;  /* 0x00007610ff0c7816 */ /* 0x000fc6000000000c */
[----:B--2---:R-:W-:Y:S01]  /*25910*/  STL [R1+0x458c], R0 ;  /* 0x00458c0001007387 */ /* 0x004fe20000100800 */
        /* <DEDUP_REMOVED lines=13> */
[----:B0-----:R-:W2:Y:S04]  /*259f0*/  LDL R4, [R1+0xbec] ;  /* 0x000bec0001047983 */ /* 0x001ea80000100800 */
[----:B------:R-:W2:Y:S01]  /*25a00*/  LDL R5, [R1+0x1a88] ;  /* 0x001a880001057983 */ /* 0x000ea20000100800 */
[----:B------:R-:W-:-:S03]  /*25a10*/  PRMT R14, RZ, 0x7610, R14 ;  /* 0x00007610ff0e7816 */ /* 0x000fc6000000000e */
[----:B---3--:R0:W-:Y:S01]  /*25a20*/  STL [R1+0xc], R15 ;  /* 0x00000c0f01007387 */ /* 0x0081e20000100800 */
[----:B------:R-:W-:-:S03]  /*25a30*/  PRMT R11, RZ, 0x7610, R11 ;  /* 0x00007610ff0b7816 */ /* 0x000fc6000000000b */
[----:B0-----:R-:W3:Y:S01]  /*25a40*/  LDL R15, [R1+0x1adc] ;  /* 0x001adc00010f7983 */ /* 0x001ee20000100800 */
[----:B--2---:R-:W-:-:S04]  /*25a50*/  @P1 LOP3.LUT R5, R5, R4, RZ, 0x3c, !PT ;  /* 0x0000000405051212 */ /* 0x004fc800078e3cff */
[----:B------:R-:W-:-:S04]  /*25a60*/  @P1 LOP3.LUT R4, R5, R4, RZ, 0x3c, !PT ;  /* 0x0000000405041212 */ /* 0x000fc800078e3cff */
[----:B------:R-:W-:-:S05]  /*25a70*/  @P1 LOP3.LUT R5, R5, R4, RZ, 0x3c, !PT ;  /* 0x0000000405051212 */ /* 0x000fca00078e3cff */
[----:B------:R0:W2:Y:S04]  /*25a80*/  @P1 LDG.E.U16 R14, [R4.64] ;  /* 0x00000004040e1981 */ /* 0x0000a8000c1e1500 */
[----:B0-----:R-:W3:Y:S04]  /*25a90*/  LDL R4, [R1+0x1a84] ;  /* 0x001a840001047983 */ /* 0x001ee80000100800 */
[----:B------:R-:W3:Y:S04]  /*25aa0*/  LDL R5, [R1+0x1a90] ;  /* 0x001a900001057983 */ /* 0x000ee80000100800 */
[----:B--2---:R0:W-:Y:S04]  /*25ab0*/  STL [R1+0x8], R14 ;  /* 0x0000080e01007387 */ /* 0x0041e80000100800 */
[----:B0-----:R-:W2:Y:S01]  /*25ac0*/  LDL R14, [R1+0x1ae8] ;  /* 0x001ae800010e7983 */ /* 0x001ea20000100800 */
[----:B---3--:R-:W-:-:S02]  /*25ad0*/  @P1 LOP3.LUT R5, R5, R4, RZ, 0x3c, !PT ;  /* 0x0000000405051212 */ /* 0x008fc400078e3cff */
[----:B------:R-:W-:Y:S02]  /*25ae0*/  ISETP.GT.AND P0, PT, R13, 0x76, PT ;  /* 0x000000760d00780c */ /* 0x000fe40003f04270 */
[----:B------:R-:W-:-:S04]  /*25af0*/  @P1 LOP3.LUT R4, R5, R4, RZ, 0x3c, !PT ;  /* 0x0000000405041212 */ /* 0x000fc800078e3cff */
[----:B------:R-:W-:-:S05]  /*25b00*/  @P1 LOP3.LUT R5, R5, R4, RZ, 0x3c, !PT ;  /* 0x0000000405051212 */ /* 0x000fca00078e3cff */
[----:B------:R-:W3:Y:S04]  /*25b10*/  @P1 LDG.E.U16 R11, [R4.64] ;  /* 0x00000004040b1981 */ /* 0x000ee8000c1e1500 */
[----:B---3--:R0:W-:Y:S04]  /*25b20*/  STL [R1+0x4], R11 ;  /* 0x0000040b01007387 */ /* 0x0081e80000100800 */
[----:B0-----:R-:W3:Y:S01]  /*25b30*/  LDL.LU R11, [R1+0x4640] ;  /* 0x00464000010b7983 */ /* 0x001ee20000300800 */
        /* <DEDUP_REMOVED lines=17> */
[----:B0-----:R-:W3:Y:S01]  /*25c50*/  LDL R5, [R1+0x1ac0] ;  /* 0x001ac00001057983 */ /* 0x001ee20000100800 */
[----:B----4-:R-:W-:Y:S01]  /*25c60*/  PRMT R29, RZ, 0x7610, R29 ;  /* 0x00007610ff1d7816 */ /* 0x010fe2000000001d */
[----:B------:R-:W-:Y:S02]  /*25c70*/  @P1 IMAD.MOV.U32 R4, RZ, RZ, R15 ;  /* 0x000000ffff041224 */ /* 0x000fe400078e000f */
[----:B--2---:R-:W-:Y:S01]  /*25c80*/  STL [R1+0x460c], R0 ;  /* 0x00460c0001007387 */ /* 0x004fe20000100800 */
[----:B------:R-:W-:Y:S01]  /*25c90*/  PRMT R28, RZ, 0x7610, R28 ;  /* 0x00007610ff1c7816 */ /* 0x000fe2000000001c */
[----:B------:R-:W2:Y:S02]  /*25ca0*/  LDL R15, [R1+0x1aa8] ;  /* 0x001aa800010f7983 */ /* 0x000ea40000100800 */
[----:B---3--:R0:W3:Y:S04]  /*25cb0*/  @P1 LDG.E.U16 R29, [R4.64] ;  /* 0x00000004041d1981 */ /* 0x0080e8000c1e1500 */
[----:B0-----:R-:W4:Y:S01]  /*25cc0*/  LDL R5, [R1+0x1ad8] ;  /* 0x001ad80001057983 */ /* 0x001f220000100800 */
[----:B------:R-:W-:-:S03]  /*25cd0*/  @P1 IMAD.MOV.U32 R4, RZ, RZ, R14 ;  /* 0x000000ffff041224 */ /* 0x000fc600078e000e */
[----:B---3--:R0:W-:Y:S01]  /*25ce0*/  STL [R1+0x4610], R29 ;  /* 0x0046101d01007387 */ /* 0x0081e20000100800 */
[----:B------:R-:W-:Y:S01]  /*25cf0*/  PRMT R27, RZ, 0x7610, R27 ;  /* 0x00007610ff1b7816 */ /* 0x000fe2000000001b */
[----:B------:R-:W3:Y:S02]  /*25d00*/  LDL R14, [R1+0x1ab0] ;  /* 0x001ab000010e7983 */ /* 0x000ee40000100800 */
[----:B----4-:R1:W4:Y:S04]  /*25d10*/  @P1 LDG.E.U16 R28, [R4.64] ;  /* 0x00000004041c1981 */ /* 0x010328000c1e1500 */
[----:B0-----:R-:W2:Y:S04]  /*25d20*/  LDL R29, [R1+0x1ab4] ;  /* 0x001ab400011d7983 */ /* 0x001ea80000100800 */
[----:B-1----:R-:W2:Y:S04]  /*25d30*/  LDL R4, [R1+0x1ae4] ;  /* 0x001ae40001047983 */ /* 0x002ea80000100800 */
[----:B------:R-:W2:Y:S02]  /*25d40*/  LDL R5, [R1+0x1af0] ;  /* 0x001af00001057983 */ /* 0x000ea40000100800 */
[----:B--2---:R-:W-:-:S04]  /*25d50*/  @P1 LOP3.LUT R5, R5, R4, RZ, 0x3c, !PT ;  /* 0x0000000405051212 */ /* 0x004fc800078e3cff */
[----:B------:R-:W-:-:S04]  /*25d60*/  @P1 LOP3.LUT R4, R5, R4, RZ, 0x3c, !PT ;  /* 0x0000000405041212 */ /* 0x000fc800078e3cff */
[----:B------:R-:W-:Y:S01]  /*25d70*/  @P1 LOP3.LUT R5, R5, R4, RZ, 0x3c, !PT ;  /* 0x0000000405051212 */ /* 0x000fe200078e3cff */
[----:B----4-:R0:W-:Y:S04]  /*25d80*/  STL [R1+0x4614], R28 ;  /* 0x0046141c01007387 */ /* 0x0101e80000100800 */
[----:B------:R1:W2:Y:S01]  /*25d90*/  @P1 LDG.E.U16 R27, [R4.64] ;  /* 0x00000004041b1981 */ /* 0x0002a2000c1e1500 */
[----:B------:R-:W-:-:S03]  /*25da0*/  PRMT R9, RZ, 0x7610, R9 ;  /* 0x00007610ff097816 */ /* 0x000fc60000000009 */
[----:B0-----:R-:W4:Y:S04]  /*25db0*/  LDL R28, [R1+0x1aac] ;  /* 0x001aac00011c7983 */ /* 0x001f280000100800 */
[----:B-1----:R-:W2:Y:S04]  /*25dc0*/  LDL R4, [R1+0x1a80] ;  /* 0x001a800001047983 */ /* 0x002ea80000100800 */
[----:B------:R-:W2:Y:S02]  /*25dd0*/  LDL R5, [R1+0x1a9c] ;  /* 0x001a9c0001057983 */ /* 0x000ea40000100800 */
[----:B--2---:R-:W-:-:S04]  /*25de0*/  @P0 LOP3.LUT R5, R5, R4, RZ, 0x3c, !PT ;  /* 0x0000000405050212 */ /* 0x004fc800078e3cff */
[----:B------:R-:W-:-:S04]  /*25df0*/  @P0 LOP3.LUT R4, R5, R4, RZ, 0x3c, !PT ;  /* 0x0000000405040212 */ /* 0x000fc800078e3cff */
[----:B------:R-:W-:-:S05]  /*25e00*/  @P0 LOP3.LUT R5, R5, R4, RZ, 0x3c, !PT ;  /* 0x0000000405050212 */ /* 0x000fca00078e3cff */
[----:B------:R-:W2:Y:S04]  /*25e10*/  @P0 LDG.E.U16 R9, [R4.64] ;  /* 0x0000000404090981 */ /* 0x000ea8000c1e1500 */
[----:B------:R-:W-:Y:S01]  /*25e20*/  STL [R1+0x4618], R27 ;  /* 0x0046181b01007387 */ /* 0x000fe20000100800 */
[----:B------:R-:W-:-:S03]  /*25e30*/  PRMT R8, RZ, 0x7610, R8 ;  /* 0x00007610ff087816 */ /* 0x000fc60000000008 */
[----:B--2---:R0:W-:Y:S04]  /*25e40*/  STL [R1+0x1bc], R9 ;  /* 0x0001bc0901007387 */ /* 0x0041e80000100800 */
[----:B0-----:R-:W2:Y:S01]  /*25e50*/  LDL.LU R9, [R1+0x4638] ;  /* 0x0046380001097983 */ /* 0x001ea20000300800 */
[----:B------:R-:W2:Y:S02]  /*25e60*/  LDL R5, [R1+0x1a98] ;  /* 0x001a980001057983 */ /* 0x000ea40000100800 */
[----:B------:R-:W-:Y:S02]  /*25e70*/  @P0 IMAD.MOV.U32 R4, RZ, RZ, R15 ;  /* 0x000000ffff040224 */ /* 0x000fe400078e000f */
[----:B------:R-:W3:Y:S04]  /*25e80*/  LDL R15, [R1+0x1af4] ;  /* 0x001af400010f7983 */ /* 0x000ee80000100800 */
[----:B--2---:R-:W2:Y:S01]  /*25e90*/  @P0 LDG.E.U16 R8, [R4.64] ;  /* 0x0000000404080981 */ /* 0x004ea2000c1e1500 */
[----:B------:R-:W-:-:S02]  /*25ea0*/  ISETP.GT.AND P1, PT, R13, 0x77, PT ;  /* 0x000000770d00780c */ /* 0x000fc40003f24270 */
[----:B------:R-:W-:Y:S01]  /*25eb0*/  PRMT R7, RZ, 0x7610, R7 ;  /* 0x00007610ff077816 */ /* 0x000fe20000000007 */
[----:B--2---:R0:W-:Y:S04]  /*25ec0*/  STL [R1+0x1b8], R8 ;  /* 0x0001b80801007387 */ /* 0x0041e80000100800 */
[----:B0-----:R-:W2:Y:S01]  /*25ed0*/  LDL.LU R8, [R1+0x4634] ;  /* 0x0046340001087983 */ /* 0x001ea20000300800 */
[----:B------:R-:W2:Y:S02]  /*25ee0*/  LDL R5, [R1+0x1aa4] ;  /* 0x001aa40001057983 */ /* 0x000ea40000100800 */
[----:B---3--:R-:W-:Y:S01]  /*25ef0*/  @P0 IMAD.MOV.U32 R4, RZ, RZ, R14 ;  /* 0x000000ffff040224 */ /* 0x008fe200078e000e */
[----:B------:R-:W-:Y:S01]  /*25f00*/  PRMT R6, RZ, 0x7610, R6 ;  /* 0x00007610ff067816 */ /* 0x000fe20000000006 */
[----:B------:R-:W3:Y:S04]  /*25f10*/  LDL R14, [R1+0x1afc] ;  /* 0x001afc00010e7983 */ /* 0x000ee80000100800 */
[----:B--2---:R0:W2:Y:S02]  /*25f20*/  @P0 LDG.E.U16 R7, [R4.64] ;  /* 0x0000000404070981 */ /* 0x0040a4000c1e1500 */
[----:B0-----:R-:W-:-:S02]  /*25f30*/  @P1 IMAD.MOV.U32 R4, RZ, RZ, R29 ;  /* 0x000000ffff041224 */ /* 0x001fc400078e001d */
[----:B----4-:R-:W-:-:S05]  /*25f40*/  @P1 IMAD.MOV.U32 R5, RZ, RZ, R28 ;  /* 0x000000ffff051224 */ /* 0x010fca00078e001c */
[----:B------:R-:W4:Y:S04]  /*25f50*/  @P1 LDG.E.U16 R6, [R4.64] ;  /* 0x0000000404061981 */ /* 0x000f28000c1e1500 */
[----:B--2---:R0:W-:Y:S04]  /*25f60*/  STL [R1+0x1b4], R7 ;  /* 0x0001b40701007387 */ /* 0x0041e80000100800 */
[----:B0-----:R-:W2:Y:S01]  /*25f70*/  LDL.LU R7, [R1+0x4630] ;  /* 0x0046300001077983 */ /* 0x001ea20000300800 */
[----:B------:R-:W2:Y:S02]  /*25f80*/  LDL R29, [R1+0x1af8] ;  /* 0x001af800011d7983 */ /* 0x000ea40000100800 */
[----:B------:R-:W2:Y:S01]  /*25f90*/  LDL R28, [R1+0x1b08] ;  /* 0x001b0800011c7983 */ /* 0x000ea20000100800 */
        /* <DEDUP_REMOVED lines=8> */
[----:B------:R-:W2:Y:S01]  /*26020*/  @P1 LDG.E.U16 R3, [R4.64] ;  /* 0x0000000404031981 */ /* 0x000ea2000c1e1500 */
[----:B------:R-:W-:Y:S02]  /*26030*/  ISETP.GT.AND P0, PT, R13, 0x79, PT ;  /* 0x000000790d00780c */ /* 0x000fe40003f04270 */
[----:B------:R-:W-:Y:S01]  /*26040*/  PRMT R26, RZ, 0x7610, R26 ;  /* 0x00007610ff1a7816 */ /* 0x000fe2000000001a */
[----:B--2---:R-:W-:Y:S01]  /*26050*/  STL [R1+0x1ac], R3 ;  /* 0x0001ac0301007387 */ /* 0x004fe20000100800 */
[----:B------:R-:W2:Y:S09]  /*26060*/  LDL R5, [R1+0x1aec] ;  /* 0x001aec0001057983 */ /* 0x000eb20000100800 */
[----:B------:R-:W-:Y:S01]  /*26070*/  @P0 IMAD.MOV.U32 R4, RZ, RZ, R15 ;  /* 0x000000ffff040224 */ /* 0x000fe200078e000f */
[----:B------:R-:W-:-:S02]  /*26080*/  PRMT R25, RZ, 0x7610, R25 ;  /* 0x00007610ff197816 */ /* 0x000fc40000000019 */
[----:B------:R-:W-:Y:S01]  /*26090*/  PRMT R24, RZ, 0x7610, R24 ;  /* 0x00007610ff187816 */ /* 0x000fe20000000018 */
[----:B------:R-:W3:Y:S04]  /*260a0*/  LDL R15, [R1+0x1b10] ;  /* 0x001b1000010f7983 */ /* 0x000ee80000100800 */
[----:B--2---:R0:W2:Y:S04]  /*260b0*/  @P0 LDG.E.U16 R26, [R4.64] ;  /* 0x00000004041a0981 */ /* 0x0040a8000c1e1500 */
[----:B0-----:R-:W2:Y:S01]  /*260c0*/  LDL R5, [R1+0x1ae0] ;  /* 0x001ae00001057983 */ /* 0x001ea20000100800 */
[----:B---3--:R-:W-:-:S05]  /*260d0*/  @P0 IMAD.MOV.U32 R4, RZ, RZ, R14 ;  /* 0x000000ffff040224 */ /* 0x008fca00078e000e */
[----:B--2---:R0:W2:Y:S04]  /*260e0*/  @P0 LDG.E.U16 R25, [R4.64] ;  /* 0x0000000404190981 */ /* 0x0040a8000c1e1500 */
[----:B------:R1:W-:Y:S01]  /*260f0*/  STL [R1+0x45f0], R26 ;  /* 0x0045f01a01007387 */ /* 0x0003e20000100800 */
[----:B------:R-:W3:Y:S02]  /*26100*/  LDL R14, [R1+0x1ac8] ;  /* 0x001ac800010e7983 */ /* 0x000ee40000100800 */
[----:B0-----:R-:W-:Y:S02]  /*26110*/  @P0 IMAD.MOV.U32 R4, RZ, RZ, R28 ;  /* 0x000000ffff040224 */ /* 0x001fe400078e001c */
[----:B------:R-:W-:-:S05]  /*26120*/  @P0 IMAD.MOV.U32 R5, RZ, RZ, R29 ;  /* 0x000000ffff050224 */ /* 0x000fca00078e001d */
[----:B------:R0:W3:Y:S04]  /*26130*/  @P0 LDG.E.U16 R24, [R4.64] ;  /* 0x0000000404180981 */ /* 0x0000e8000c1e1500 */
[----:B--2---:R2:W-:Y:S01]  /*26140*/  STL [R1+0x45f4], R25 ;  /* 0x0045f41901007387 */ /* 0x0045e20000100800 */
[----:B0-----:R-:W4:Y:S01]  /*26150*/  LDL R5, [R1+0x1b04] ;  /* 0x001b040001057983 */ /* 0x001f220000100800 */
[----:B------:R-:W-:Y:S01]  /*26160*/  PRMT R23, RZ, 0x7610, R23 ;  /* 0x00007610ff177816 */ /* 0x000fe20000000017 */
[----:B------:R-:W-:Y:S01]  /*26170*/  @P0 IMAD.MOV.U32 R4, RZ, RZ, R15 ;  /* 0x000000ffff040224 */ /* 0x000fe200078e000f */
[----:B------:R-:W4:Y:S04]  /*26180*/  LDL R29, [R1+0x1ac4] ;  /* 0x001ac400011d7983 */ /* 0x000f280000100800 */
[----:B------:R-:W4:Y:S04]  /*26190*/  LDL R28, [R1+0x1ad0] ;  /* 0x001ad000011c7983 */ /* 0x000f280000100800 */
[----:B-1----:R-:W4:Y:S04]  /*261a0*/  LDL R26, [R1+0x1b0c] ;  /* 0x001b0c00011a7983 */ /* 0x002f280000100800 */
[----:B--2---:R-:W2:Y:S04]  /*261b0*/  LDL R25, [R1+0x1b14] ;  /* 0x001b140001197983 */ /* 0x004ea80000100800 */
[----:B---3--:R0:W-:Y:S01]  /*261c0*/  STL [R1+0x45f8], R24 ;  /* 0x0045f81801007387 */ /* 0x0081e20000100800 */
[----:B------:R-:W-:-:S02]  /*261d0*/  PRMT R2, RZ, 0x7610, R2 ;  /* 0x00007610ff027816 */ /* 0x000fc40000000002 */
[----:B------:R-:W-:Y:S02]  /*261e0*/  PRMT R27, RZ, 0x7610, R27 ;  /* 0x00007610ff1b7816 */ /* 0x000fe4000000001b */
[----:B------:R-:W-:Y:S01]  /*261f0*/  PRMT R22, RZ, 0x7610, R22 ;  /* 0x00007610ff167816 */ /* 0x000fe20000000016 */
[----:B------:R-:W3:Y:S04]  /*26200*/  LDL R15, [R1+0x1b1c] ;  /* 0x001b1c00010f7983 */ /* 0x000ee80000100800 */
[----:B0-----:R-:W2:Y:S04]  /*26210*/  LDL R24, [R1+0x1b00] ;  /* 0x001b000001187983 */ /* 0x001ea80000100800 */
[----:B----4-:R0:W4:Y:S04]  /*26220*/  @P0 LDG.E.U16 R23, [R4.64] ;  /* 0x0000000404170981 */ /* 0x010128000c1e1500 */
[----:B0-----:R-:W2:Y:S01]  /*26230*/  LDL R5, [R1+0x1ab8] ;  /* 0x001ab80001057983 */ /* 0x001ea20000100800 */
[----:B------:R-:W-:Y:S01]  /*26240*/  @P1 IMAD.MOV.U32 R4, RZ, RZ, R14 ;  /* 0x000000ffff041224 */ /* 0x000fe200078e000e */
[----:B------:R-:W-:-:S04]  /*26250*/  ISETP.GT.AND P0, PT, R13, 0x7a, PT ;  /* 0x0000007a0d00780c */ /* 0x000fc80003f04270 */
[----:B--2---:R0:W2:Y:S02]  /*26260*/  @P1 LDG.E.U16 R2, [R4.64] ;  /* 0x0000000404021981 */ /* 0x0040a4000c1e1500 */
[----:B0-----:R-:W-:Y:S02]  /*26270*/  @P1 IMAD.MOV.U32 R4, RZ, RZ, R28 ;  /* 0x000000ffff041224 */ /* 0x001fe400078e001c */
[----:B------:R-:W-:-:S05]  /*26280*/  @P1 IMAD.MOV.U32 R5, RZ, RZ, R29 ;  /* 0x000000ffff051224 */ /* 0x000fca00078e001d */
[----:B------:R0:W2:Y:S02]  /*26290*/  @P1 LDG.E.U16 R27, [R4.64] ;  /* 0x00000004041b1981 */ /* 0x0000a4000c1e1500 */
[----:B0-----:R-:W-:Y:S02]  /*262a0*/  @P0 IMAD.MOV.U32 R4, RZ, RZ, R25 ;  /* 0x000000ffff040224 */ /* 0x001fe400078e0019 */
[----:B------:R-:W-:-:S05]  /*262b0*/  @P0 IMAD.MOV.U32 R5, RZ, RZ, R26 ;  /* 0x000000ffff050224 */ /* 0x000fca00078e001a */
[----:B------:R0:W2:Y:S04]  /*262c0*/  @P0 LDG.E.U16 R22, [R4.64] ;  /* 0x0000000404160981 */ /* 0x0000a8000c1e1500 */
[----:B----4-:R-:W-:Y:S01]  /*262d0*/  STL [R1+0x45fc], R23 ;  /* 0x0045fc1701007387 */ /* 0x010fe20000100800 */
[----:B------:R-:W4:Y:S01]  /*262e0*/  LDL R14, [R1+0x1b18] ;  /* 0x001b1800010e7983 */ /* 0x000f220000100800 */
[----:B------:R-:W-:Y:S01]  /*262f0*/  PRMT R21, RZ, 0x7610, R21 ;  /* 0x00007610ff157816 */ /* 0x000fe20000000015 */
[----:B0-----:R-:W-:Y:S02]  /*26300*/  @P0 IMAD.MOV.U32 R5, RZ, RZ, R24 ;  /* 0x000000ffff050224 */ /* 0x001fe400078e0018 */
[----:B---3--:R-:W-:-:S05]  /*26310*/  @P0 IMAD.MOV.U32 R4, RZ, RZ, R15 ;  /* 0x000000ffff040224 */ /* 0x008fca00078e000f */
[----:B------:R4:W3:Y:S04]  /*26320*/  @P0 LDG.E.U16 R21, [R4.64] ;  /* 0x0000000404150981 */ /* 0x0008e8000c1e1500 */
[----:B--2---:R0:W-:Y:S01]  /*26330*/  STL [R1+0x1a8], R2 ;  /* 0x0001a80201007387 */ /* 0x0041e20000100800 */
[----:B------:R-:W2:Y:S02]  /*26340*/  LDL R26, [R1+0x1b24] ;  /* 0x001b2400011a7983 */ /* 0x000ea40000100800 */
[----:B------:R-:W2:Y:S01]  /*26350*/  LDL R25, [R1+0x1b30] ;  /* 0x001b300001197983 */ /* 0x000ea20000100800 */
[----:B0-----:R-:W2:Y:S04]  /*26360*/  LDL R2, [R1+0x1b28] ;  /* 0x001b280001027983 */ /* 0x001ea80000100800 */
[----:B------:R0:W-:Y:S01]  /*26370*/  STL [R1+0x45c8], R22 ;  /* 0x0045c81601007387 */ /* 0x0001e20000100800 */
[----:B------:R-:W2:Y:S03]  /*26380*/  LDL R24, [R1+0x1b2c] ;  /* 0x001b2c0001187983 */ /* 0x000ea60000100800 */
[----:B0-----:R-:W2:Y:S01]  /*26390*/  LDL R22, [R1+0x1b34] ;  /* 0x001b340001167983 */ /* 0x001ea20000100800 */
[----:B------:R-:W-:Y:S01]  /*263a0*/  PRMT R20, RZ, 0x7610, R20 ;  /* 0x00007610ff147816 */ /* 0x000fe20000000014 */
[----:B----4-:R-:W-:Y:S01]  /*263b0*/  @P0 IMAD.MOV.U32 R5, RZ, RZ, R14 ;  /* 0x000000ffff050224 */ /* 0x010fe200078e000e */
[----:B------:R-:W-:-:S02]  /*263c0*/  PRMT R19, RZ, 0x7610, R19 ;  /* 0x00007610ff137816 */ /* 0x000fc40000000013 */
[----:B------:R-:W-:Y:S02]  /*263d0*/  ISETP.GT.AND P1, PT, R13, 0x7b, PT ;  /* 0x0000007b0d00780c */ /* 0x000fe40003f24270 */
[----:B------:R-:W-:Y:S01]  /*263e0*/  PRMT R18, RZ, 0x7610, R18 ;  /* 0x00007610ff127816 */ /* 0x000fe20000000012 */
[----:B---3--:R0:W-:Y:S01]  /*263f0*/  STL [R1+0x45cc], R21 ;  /* 0x0045cc1501007387 */ /* 0x0081e20000100800 */
[----:B------:R-:W3:Y:S02]  /*26400*/  LDL R15, [R1+0x1b3c] ;  /* 0x001b3c00010f7983 */ /* 0x000ee40000100800 */
[----:B------:R-:W4:Y:S01]  /*26410*/  LDL R14, [R1+0x1b38] ;  /* 0x001b3800010e7983 */ /* 0x000f220000100800 */
[----:B0-----:R-:W4:Y:S01]  /*26420*/  LDL R21, [R1+0x1b20] ;  /* 0x001b200001157983 */ /* 0x001f220000100800 */
[----:B--2---:R-:W-:-:S03]  /*26430*/  @P0 IMAD.MOV.U32 R4, RZ, RZ, R2 ;  /* 0x000000ffff040224 */ /* 0x004fc600078e0002 */
[----:B------:R-:W2:Y:S04]  /*26440*/  LDL R2, [R1+0x1b48] ;  /* 0x001b480001027983 */ /* 0x000ea80000100800 */
[----:B------:R0:W2:Y:S02]  /*26450*/  @P0 LDG.E.U16 R20, [R4.64] ;  /* 0x0000000404140981 */ /* 0x0000a4000c1e1500 */
[----:B0-----:R-:W-:Y:S02]  /*26460*/  @P0 IMAD.MOV.U32 R4, RZ, RZ, R25 ;  /* 0x000000ffff040224 */ /* 0x001fe400078e0019 */
[----:B------:R-:W-:-:S05]  /*26470*/  @P0 IMAD.MOV.U32 R5, RZ, RZ, R26 ;  /* 0x000000ffff050224 */ /* 0x000fca00078e001a */
[----:B------:R0:W2:Y:S02]  /*26480*/  @P0 LDG.E.U16 R19, [R4.64] ;  /* 0x0000000404130981 */ /* 0x0000a4000c1e1500 */
[----:B0-----:R-:W-:Y:S02]  /*26490*/  @P1 IMAD.MOV.U32 R5, RZ, RZ, R24 ;  /* 0x000000ffff051224 */ /* 0x001fe400078e0018 */
[----:B------:R-:W-:-:S05]  /*264a0*/  @P1 IMAD.MOV.U32 R4, RZ, RZ, R22 ;  /* 0x000000ffff041224 */ /* 0x000fca00078e0016 */
[----:B------:R3:W2:Y:S01]  /*264b0*/  @P1 LDG.E.U16 R18, [R4.64] ;  /* 0x0000000404121981 */ /* 0x0006a2000c1e1500 */
[----:B------:R-:W-:Y:S01]  /*264c0*/  PRMT R17, RZ, 0x7610, R17 ;  /* 0x00007610ff117816 */ /* 0x000fe20000000011 */
[----:B---3--:R-:W-:Y:S02]  /*264d0*/  @P1 IMAD.MOV.U32 R4, RZ, RZ, R15 ;  /* 0x000000ffff041224 */ /* 0x008fe400078e000f */
[----:B----4-:R-:W-:-:S05]  /*264e0*/  @P1 IMAD.MOV.U32 R5, RZ, RZ, R21 ;  /* 0x000000ffff051224 */ /* 0x010fca00078e0015 */
[----:B------:R0:W3:Y:S04]  /*264f0*/  @P1 LDG.E.U16 R17, [R4.64] ;  /* 0x0000000404111981 */ /* 0x0000e8000c1e1500 */
[----:B--2---:R-:W-:Y:S04]  /*26500*/  STL [R1+0x45d0], R20 ;  /* 0x0045d01401007387 */ /* 0x004fe80000100800 */
[----:B------:R1:W-:Y:S01]  /*26510*/  STL [R1+0x45d4], R19 ;  /* 0x0045d41301007387 */ /* 0x0003e20000100800 */
[----:B------:R-:W2:Y:S02]  /*26520*/  LDL R24, [R1+0x1b44] ;  /* 0x001b440001187983 */ /* 0x000ea40000100800 */
[----:B------:R-:W4:Y:S01]  /*26530*/  LDL R22, [R1+0x1b50] ;  /* 0x001b500001167983 */ /* 0x000f220000100800 */
[----:B------:R0:W-:Y:S01]  /*26540*/  STL [R1+0x45a4], R18 ;  /* 0x0045a41201007387 */ /* 0x0001e20000100800 */
[----:B------:R-:W-:Y:S03]  /*26550*/  STL [R1+0x1a0], R27 ;  /* 0x0001a01b01007387 */ /* 0x000fe60000100800 */
[----:B-1----:R-:W4:Y:S04]  /*26560*/  LDL R19, [R1+0x1b4c] ;  /* 0x001b4c0001137983 */ /* 0x002f280000100800 */
[----:B0-----:R-:W4:Y:S01]  /*26570*/  LDL R18, [R1+0x1b54] ;  /* 0x001b540001127983 */ /* 0x001f220000100800 */
[----:B------:R-:W-:Y:S01]  /*26580*/  PRMT R16, RZ, 0x7610, R16 ;  /* 0x00007610ff107816 */ /* 0x000fe20000000010 */
[----:B------:R-:W-:-:S02]  /*26590*/  @P1 IMAD.MOV.U32 R4, RZ, RZ, R2 ;  /* 0x000000ffff041224 */ /* 0x000fc400078e0002 */
[----:B------:R-:W-:Y:S01]  /*265a0*/  @P1 IMAD.MOV.U32 R5, RZ, RZ, R14 ;  /* 0x000000ffff051224 */ /* 0x000fe200078e000e */
[----:B------:R-:W-:-:S04]  /*265b0*/  PRMT R12, RZ, 0x7610, R12 ;  /* 0x00007610ff0c7816 */ /* 0x000fc8000000000c */
[----:B------:R2:W4:Y:S01]  /*265c0*/  @P1 LDG.E.U16 R16, [R4.64] ;  /* 0x0000000404101981 */ /* 0x000522000c1e1500 */
[----:B------:R-:W-:Y:S02]  /*265d0*/  ISETP.GT.AND P0, PT, R13, 0x7c, PT ;  /* 0x0000007c0d00780c */ /* 0x000fe40003f04270 */
[----:B------:R-:W-:Y:S01]  /*265e0*/  PRMT R11, RZ, 0x7610, R11 ;  /* 0x00007610ff0b7816 */ /* 0x000fe2000000000b */
[----:B---3--:R-:W-:Y:S01]  /*265f0*/  STL [R1+0x45a8], R17 ;  /* 0x0045a81101007387 */ /* 0x008fe20000100800 */
[----:B------:R-:W3:Y:S02]  /*26600*/  LDL R21, [R1+0x1b40] ;  /* 0x001b400001157983 */ /* 0x000ee40000100800 */
[----:B------:R-:W3:Y:S02]  /*26610*/  LDL R15, [R1+0x1b5c] ;  /* 0x001b5c00010f7983 */ /* 0x000ee40000100800 */
[----:B------:R-:W3:Y:S01]  /*26620*/  LDL R14, [R1+0x1b58] ;  /* 0x001b5800010e7983 */ /* 0x000ee20000100800 */
[----:B------:R-:W3:Y:S01]  /*26630*/  LDL R2, [R1+0x1b68] ;  /* 0x001b680001027983 */ /* 0x000ee20000100800 */
[----:B--2---:R-:W-:-:S02]  /*26640*/  @P1 IMAD.MOV.U32 R5, RZ, RZ, R24 ;  /* 0x000000ffff051224 */ /* 0x004fc400078e0018 */
[----:B----4-:R-:W-:-:S05]  /*26650*/  @P1 IMAD.MOV.U32 R4, RZ, RZ, R22 ;  /* 0x000000ffff041224 */ /* 0x010fca00078e0016 */
[----:B------:R0:W2:Y:S02]  /*26660*/  @P1 LDG.E.U16 R12, [R4.64] ;  /* 0x00000004040c1981 */ /* 0x0000a4000c1e1500 */
[----:B0-----:R-:W-:Y:S02]  /*26670*/  @P0 IMAD.MOV.U32 R5, RZ, RZ, R19 ;  /* 0x000000ffff050224 */ /* 0x001fe400078e0013 */
[----:B------:R-:W-:-:S05]  /*26680*/  @P0 IMAD.MOV.U32 R4, RZ, RZ, R18 ;  /* 0x000000ffff040224 */ /* 0x000fca00078e0012 */
[----:B------:R3:W4:Y:S04]  /*26690*/  @P0 LDG.E.U16 R11, [R4.64] ;  /* 0x00000004040b0981 */ /* 0x000728000c1e1500 */
[----:B------:R0:W-:Y:S01]  /*266a0*/  STL [R1+0x45ac], R16 ;  /* 0x0045ac1001007387 */ /* 0x0001e20000100800 */
[----:B------:R-:W-:Y:S01]  /*266b0*/  PRMT R10, RZ, 0x7610, R10 ;  /* 0x00007610ff0a7816 */ /* 0x000fe2000000000a */
[----:B---3--:R-:W-:Y:S02]  /*266c0*/  @P0 IMAD.MOV.U32 R4, RZ, RZ, R15 ;  /* 0x000000ffff040224 */ /* 0x008fe400078e000f */
[----:B------:R-:W-:-:S05]  /*266d0*/  @P0 IMAD.MOV.U32 R5, RZ, RZ, R21 ;  /* 0x000000ffff050224 */ /* 0x000fca00078e0015 */
[----:B------:R1:W2:Y:S04]  /*266e0*/  @P0 LDG.E.U16 R10, [R4.64] ;  /* 0x00000004040a0981 */ /* 0x0002a8000c1e1500 */
[----:B--2---:R2:W-:Y:S01]  /*266f0*/  STL [R1+0x45b0], R12 ;  /* 0x0045b00c01007387 */ /* 0x0045e20000100800 */
[----:B------:R-:W3:Y:S02]  /*26700*/  LDL R19, [R1+0x1b64] ;  /* 0x001b640001137983 */ /* 0x000ee40000100800 */
[----:B------:R-:W3:Y:S01]  /*26710*/  LDL R18, [R1+0x1b70] ;  /* 0x001b700001127983 */ /* 0x000ee20000100800 */
[----:B----4-:R-:W-:Y:S01]  /*26720*/  STL [R1+0x4590], R11 ;  /* 0x0045900b01007387 */ /* 0x010fe20000100800 */
[----:B0-----:R-:W4:Y:S03]  /*26730*/  LDL R16, [R1+0x1b6c] ;  /* 0x001b6c0001107983 */ /* 0x001f260000100800 */
[----:B--2---:R-:W2:Y:S01]  /*26740*/  LDL R12, [R1+0x1b74] ;  /* 0x001b7400010c7983 */ /* 0x004ea20000100800 */
[----:B------:R-:W-:Y:S01]  /*26750*/  PRMT R9, RZ, 0x7610, R9 ;  /* 0x00007610ff097816 */ /* 0x000fe20000000009 */
[----:B-1----:R-:W-:-:S02]  /*26760*/  @P0 IMAD.MOV.U32 R4, RZ, RZ, R2 ;  /* 0x000000ffff040224 */ /* 0x002fc400078e0002 */
[----:B------:R-:W-:Y:S01]  /*26770*/  @P0 IMAD.MOV.U32 R5, RZ, RZ, R14 ;  /* 0x000000ffff050224 */ /* 0x000fe200078e000e */
[----:B------:R-:W-:-:S04]  /*26780*/  PRMT R8, RZ, 0x7610, R8 ;  /* 0x00007610ff087816 */ /* 0x000fc80000000008 */
[----:B------:R3:W2:Y:S01]  /*26790*/  @P0 LDG.E.U16 R9, [R4.64] ;  /* 0x0000000404090981 */ /* 0x0006a2000c1e1500 */
[----:B------:R-:W-:Y:S02]  /*267a0*/  ISETP.GT.AND P1, PT, R13, 0x7d, PT ;  /* 0x0000007d0d00780c */ /* 0x000fe40003f24270 */
[----:B------:R-:W-:Y:S01]  /*267b0*/  PRMT R7, RZ, 0x7610, R7 ;  /* 0x00007610ff077816 */ /* 0x000fe20000000007 */
[----:B------:R0:W-:Y:S01]  /*267c0*/  STL [R1+0x4594], R10 ;  /* 0x0045940a01007387 */ /* 0x0001e20000100800 */
[----:B------:R-:W2:Y:S02]  /*267d0*/  LDL R15, [R1+0x1b60] ;  /* 0x001b6000010f7983 */ /* 0x000ea40000100800 */
[----:B------:R-:W2:Y:S02]  /*267e0*/  LDL R14, [R1+0x1b78] ;  /* 0x001b7800010e7983 */ /* 0x000ea40000100800 */
[----:B------:R-:W2:Y:S01]  /*267f0*/  LDL R2, [R1+0x1b88] ;  /* 0x001b880001027983 */ /* 0x000ea20000100800 */
[----:B0-----:R-:W2:Y:S01]  /*26800*/  LDL R10, [R1+0x1b7c] ;  /* 0x001b7c00010a7983 */ /* 0x001ea20000100800 */
[----:B---3--:R-:W-:-:S02]  /*26810*/  @P0 IMAD.MOV.U32 R5, RZ, RZ, R19 ;  /* 0x000000ffff050224 */ /* 0x008fc400078e0013 */
[----:B------:R-:W-:-:S05]  /*26820*/  @P0 IMAD.MOV.U32 R4, RZ, RZ, R18 ;  /* 0x000000ffff040224 */ /* 0x000fca00078e0012 */
[----:B------:R4:W3:Y:S02]  /*26830*/  @P0 LDG.E.U16 R8, [R4.64] ;  /* 0x0000000404080981 */ /* 0x0008e4000c1e1500 */
[----:B----4-:R-:W-:Y:S02]  /*26840*/  @P1 IMAD.MOV.U32 R5, RZ, RZ, R16 ;  /* 0x000000ffff051224 */ /* 0x010fe400078e0010 */
[----:B--2---:R-:W-:-:S05]  /*26850*/  @P1 IMAD.MOV.U32 R4, RZ, RZ, R12 ;  /* 0x000000ffff041224 */ /* 0x004fca00078e000c */
[----:B------:R0:W2:Y:S04]  /*26860*/  @P1 LDG.E.U16 R7, [R4.64] ;  /* 0x0000000404071981 */ /* 0x0000a8000c1e1500 */
[----:B------:R1:W-:Y:S01]  /*26870*/  STL [R1+0x4598], R9 ;  /* 0x0045980901007387 */ /* 0x0003e20000100800 */
[----:B------:R-:W-:Y:S01]  /*26880*/  PRMT R6, RZ, 0x7610, R6 ;  /* 0x00007610ff067816 */ /* 0x000fe20000000006 */
[----:B0-----:R-:W-:Y:S02]  /*26890*/  @P1 IMAD.MOV.U32 R5, RZ, RZ, R15 ;  /* 0x000000ffff051224 */ /* 0x001fe400078e000f */
[----:B------:R-:W-:-:S05]  /*268a0*/  @P1 IMAD.MOV.U32 R4, RZ, RZ, R10 ;  /* 0x000000ffff041224 */ /* 0x000fca00078e000a */
[----:B------:R0:W4:Y:S04]  /*268b0*/  @P1 LDG.E.U16 R6, [R4.64] ;  /* 0x0000000404061981 */ /* 0x000128000c1e1500 */
[----:B---3--:R-:W-:Y:S01]  /*268c0*/  STL [R1+0x459c], R8 ;  /* 0x00459c0801007387 */ /* 0x008fe20000100800 */
[----:B------:R-:W3:Y:S02]  /*268d0*/  LDL R16, [R1+0x1b84] ;  /* 0x001b840001107983 */ /* 0x000ee40000100800 */
[----:B------:R-:W3:Y:S01]  /*268e0*/  LDL R12, [R1+0x1b90] ;  /* 0x001b9000010c7983 */ /* 0x000ee20000100800 */
[----:B--2---:R2:W-:Y:S01]  /*268f0*/  STL [R1+0x4558], R7 ;  /* 0x0045580701007387 */ /* 0x0045e20000100800 */
[----:B------:R-:W3:Y:S02]  /*26900*/  LDL R10, [R1+0x1b8c] ;  /* 0x001b8c00010a7983 */ /* 0x000ee40000100800 */
[----:B-1----:R-:W3:Y:S01]  /*26910*/  LDL R9, [R1+0x1b94] ;  /* 0x001b940001097983 */ /* 0x002ee20000100800 */
[----:B0-----:R-:W-:Y:S01]  /*26920*/  PRMT R5, RZ, 0x7610, R5 ;  /* 0x00007610ff057816 */ /* 0x001fe20000000005 */
[----:B------:R-:W-:-:S02]  /*26930*/  @P1 IMAD.MOV.U32 R15, RZ, RZ, R14 ;  /* 0x000000ffff0f1224 */ /* 0x000fc400078e000e */
[----:B------:R-:W-:Y:S01]  /*26940*/  @P1 IMAD.MOV.U32 R14, RZ, RZ, R2 ;  /* 0x000000ffff0e1224 */ /* 0x000fe200078e0002 */
[----:B------:R-:W-:-:S04]  /*26950*/  PRMT R4, RZ, 0x7610, R4 ;  /* 0x00007610ff047816 */ /* 0x000fc80000000004 */
[----:B------:R3:W3:Y:S01]  /*26960*/  @P1 LDG.E.U16 R5, [R14.64] ;  /* 0x000000040e051981 */ /* 0x0006e2000c1e1500 */
[----:B------:R-:W-:Y:S02]  /*26970*/  ISETP.GT.AND P0, PT, R13, 0x7e, PT ;  /* 0x0000007e0d00780c */ /* 0x000fe40003f04270 */
[----:B--2---:R-:W-:Y:S01]  /*26980*/  PRMT R7, RZ, 0x7610, R7 ;  /* 0x00007610ff077816 */ /* 0x004fe20000000007 */
[----:B----4-:R0:W-:Y:S01]  /*26990*/  STL [R1+0x455c], R6 ;  /* 0x00455c0601007387 */ /* 0x0101e20000100800 */
[----:B------:R-:W2:Y:S03]  /*269a0*/  LDL R2, [R1+0x1b9c] ;  /* 0x001b9c0001027983 */ /* 0x000ea60000100800 */
[----:B0-----:R-:W4:Y:S01]  /*269b0*/  LDL R6, [R1+0x1b80] ;  /* 0x001b800001067983 */ /* 0x001f220000100800 */
[----:B---3--:R-:W-:Y:S02]  /*269c0*/  @P1 IMAD.MOV.U32 R15, RZ, RZ, R16 ;  /* 0x000000ffff0f1224 */ /* 0x008fe400078e0010 */
[----:B------:R-:W-:-:S05]  /*269d0*/  @P1 IMAD.MOV.U32 R14, RZ, RZ, R12 ;  /* 0x000000ffff0e1224 */ /* 0x000fca00078e000c */
[----:B------:R0:W3:Y:S02]  /*269e0*/  @P1 LDG.E.U16 R4, [R14.64] ;  /* 0x000000040e041981 */ /* 0x0000e4000c1e1500 */
[----:B0-----:R-:W-:Y:S02]  /*269f0*/  @P0 IMAD.MOV.U32 R15, RZ, RZ, R10 ;  /* 0x000000ffff0f0224 */ /* 0x001fe400078e000a */
[----:B------:R-:W-:-:S05]  /*26a00*/  @P0 IMAD.MOV.U32 R14, RZ, RZ, R9 ;  /* 0x000000ffff0e0224 */ /* 0x000fca00078e0009 */
[----:B------:R2:W3:Y:S04]  /*26a10*/  @P0 LDG.E.U16 R7, [R14.64] ;  /* 0x000000040e070981 */ /* 0x0004e8000c1e1500 */
[----:B------:R-:W-:Y:S01]  /*26a20*/  STL [R1+0x4560], R5 ;  /* 0x0045600501007387 */ /* 0x000fe20000100800 */
[----:B------:R-:W3:Y:S02]  /*26a30*/  LDL R22, [R1+0x1b98] ;  /* 0x001b980001167983 */ /* 0x000ee40000100800 */
[----:B------:R-:W3:Y:S02]  /*26a40*/  LDL R21, [R1+0x1ba8] ;  /* 0x001ba80001157983 */ /* 0x000ee40000100800 */
[----:B--2---:R-:W-:Y:S02]  /*26a50*/  @P0 IMAD.MOV.U32 R14, RZ, RZ, R2 ;  /* 0x000000ffff0e0224 */ /* 0x004fe400078e0002 */
[----:B----4-:R-:W-:Y:S01]  /*26a60*/  @P0 IMAD.MOV.U32 R15, RZ, RZ, R6 ;  /* 0x000000ffff0f0224 */ /* 0x010fe200078e0006 */
[----:B---3--:R0:W-:Y:S01]  /*26a70*/  STL [R1+0x4564], R4 ;  /* 0x0045640401007387 */ /* 0x0081e20000100800 */
[----:B------:R-:W2:Y:S02]  /*26a80*/  LDL R19, [R1+0x1ba4] ;  /* 0x001ba40001137983 */ /* 0x000ea40000100800 */
[----:B------:R-:W3:Y:S02]  /*26a90*/  LDL R18, [R1+0x1bb0] ;  /* 0x001bb00001127983 */ /* 0x000ee40000100800 */
[----:B------:R-:W4:Y:S01]  /*26aa0*/  LDL R16, [R1+0x1bac] ;  /* 0x001bac0001107983 */ /* 0x000f220000100800 */
[----:B------:R-:W4:Y:S04]  /*26ab0*/  LDL R12, [R1+0x1bb4] ;  /* 0x001bb400010c7983 */ /* 0x000f280000100800 */
[----:B------:R-:W4:Y:S04]  /*26ac0*/  LDL R10, [R1+0x1ba0] ;  /* 0x001ba000010a7983 */ /* 0x000f280000100800 */
[----:B------:R-:W4:Y:S04]  /*26ad0*/  LDL R9, [R1+0x1bbc] ;  /* 0x001bbc0001097983 */ /* 0x000f280000100800 */
[----:B------:R1:W-:Y:S01]  /*26ae0*/  STL [R1+0x160], R7 ;  /* 0x0001600701007387 */ /* 0x0003e20000100800 */
[----:B------:R-:W4:Y:S02]  /*26af0*/  LDL R6, [R1+0x1bcc] ;  /* 0x001bcc0001067983 */ /* 0x000f240000100800 */
[----:B0-----:R-:W4:Y:S01]  /*26b00*/  LDL R4, [R1+0x1bc8] ;  /* 0x001bc80001047983 */ /* 0x001f220000100800 */
[----:B------:R-:W4:Y:S04]  /*26b10*/  LDL R2, [R1+0x1dbc] ;  /* 0x001dbc0001027983 */ /* 0x000f280000100800 */
[----:B-1----:R-:W4:Y:S01]  /*26b20*/  LDL R7, [R1+0x1bb8] ;  /* 0x001bb80001077983 */ /* 0x002f220000100800 */
[----:B------:R-:W-:-:S02]  /*26b30*/  PRMT R23, RZ, 0x7610, R23 ;  /* 0x00007610ff177816 */ /* 0x000fc40000000017 */
[----:B------:R-:W-:Y:S02]  /*26b40*/  PRMT R20, RZ, 0x7610, R20 ;  /* 0x00007610ff147816 */ /* 0x000fe40000000014 */
[----:B------:R-:W-:Y:S02]  /*26b50*/  ISETP.GT.AND P1, PT, R13, 0x7f, PT ;  /* 0x0000007f0d00780c */ /* 0x000fe40003f24270 */
[----:B------:R0:W4:Y:S01]  /*26b60*/  @P0 LDG.E.U16 R23, [R14.64] ;  /* 0x000000040e170981 */ /* 0x000122000c1e1500 */
[----:B------:R-:W-:Y:S01]  /*26b70*/  PRMT R17, RZ, 0x7610, R17 ;  /* 0x00007610ff117816 */ /* 0x000fe20000000011 */
[----:B0-----:R-:W-:Y:S02]  /*26b80*/  @P0 IMAD.MOV.U32 R14, RZ, RZ, R21 ;  /* 0x000000ffff0e0224 */ /* 0x001fe400078e0015 */
[----:B------:R-:W-:-:S05]  /*26b90*/  @P0 IMAD.MOV.U32 R15, RZ, RZ, R22 ;  /* 0x000000ffff0f0224 */ /* 0x000fca00078e0016 */
[----:B------:R2:W4:Y:S01]  /*26ba0*/  @P0 LDG.E.U16 R20, [R14.64] ;  /* 0x000000040e140981 */ /* 0x000522000c1e1500 */
[----:B------:R-:W-:Y:S02]  /*26bb0*/  PRMT R11, RZ, 0x7610, R11 ;  /* 0x00007610ff0b7816 */ /* 0x000fe4000000000b */
[----:B------:R-:W-:Y:S02]  /*26bc0*/  PRMT R8, RZ, 0x7610, R8 ;  /* 0x00007610ff087816 */ /* 0x000fe40000000008 */
[----:B------:R-:W-:Y:S02]  /*26bd0*/  PRMT R5, RZ, 0x7610, R5 ;  /* 0x00007610ff057816 */ /* 0x000fe40000000005 */
[----:B------:R-:W-:Y:S01]  /*26be0*/  PRMT R0, RZ, 0x7610, R0 ;  /* 0x00007610ff007816 */ /* 0x000fe20000000000 */
[----:B--2---:R-:W-:Y:S02]  /*26bf0*/  @P0 IMAD.MOV.U32 R15, RZ, RZ, R19 ;  /* 0x000000ffff0f0224 */ /* 0x004fe400078e0013 */
[----:B---3--:R-:W-:-:S05]  /*26c00*/  @P0 IMAD.MOV.U32 R14, RZ, RZ, R18 ;  /* 0x000000ffff0e0224 */ /* 0x008fca00078e0012 */
[----:B------:R4:W2:Y:S02]  /*26c10*/  @P0 LDG.E.U16 R17, [R14.64] ;  /* 0x000000040e110981 */ /* 0x0008a4000c1e1500 */
[----:B----4-:R-:W-:Y:S02]  /*26c20*/  @P1 IMAD.MOV.U32 R14, RZ, RZ, R12 ;  /* 0x000000ffff0e1224 */ /* 0x010fe400078e000c */
[----:B------:R-:W-:-:S05]  /*26c30*/  @P1 IMAD.MOV.U32 R15, RZ, RZ, R16 ;  /* 0x000000ffff0f1224 */ /* 0x000fca00078e0010 */
[----:B------:R0:W3:Y:S02]  /*26c40*/  @P1 LDG.E.U16 R11, [R14.64] ;  /* 0x000000040e0b1981 */ /* 0x0000e4000c1e1500 */
[----:B0-----:R-:W-:Y:S02]  /*26c50*/  @P1 IMAD.MOV.U32 R14, RZ, RZ, R9 ;  /* 0x000000ffff0e1224 */ /* 0x001fe400078e0009 */
[----:B------:R-:W-:-:S05]  /*26c60*/  @P1 IMAD.MOV.U32 R15, RZ, RZ, R10 ;  /* 0x000000ffff0f1224 */ /* 0x000fca00078e000a */
[----:B------:R0:W4:Y:S02]  /*26c70*/  @P1 LDG.E.U16 R8, [R14.64] ;  /* 0x000000040e081981 */ /* 0x000124000c1e1500 */
[----:B0-----:R-:W-:Y:S02]  /*26c80*/  @P1 IMAD.MOV.U32 R14, RZ, RZ, R6 ;  /* 0x000000ffff0e1224 */ /* 0x001fe400078e0006 */
[----:B------:R-:W-:-:S05]  /*26c90*/  @P1 IMAD.MOV.U32 R15, RZ, RZ, R7 ;  /* 0x000000ffff0f1224 */ /* 0x000fca00078e0007 */
[----:B------:R0:W2:Y:S02]  /*26ca0*/  @P1 LDG.E.U16 R5, [R14.64] ;  /* 0x000000040e051981 */ /* 0x0000a4000c1e1500 */
[----:B0-----:R-:W-:Y:S02]  /*26cb0*/  @P1 IMAD.MOV.U32 R14, RZ, RZ, R2 ;  /* 0x000000ffff0e1224 */ /* 0x001fe400078e0002 */
[----:B------:R-:W-:-:S05]  /*26cc0*/  @P1 IMAD.MOV.U32 R15, RZ, RZ, R4 ;  /* 0x000000ffff0f1224 */ /* 0x000fca00078e0004 */
[----:B------:R-:W2:Y:S04]  /*26cd0*/  @P1 LDG.E.U16 R0, [R14.64] ;  /* 0x000000040e001981 */ /* 0x000ea8000c1e1500 */
[----:B------:R-:W0:Y:S04]  /*26ce0*/  S2R R2, SR_TID.X ;  /* 0x0000000000027919 */ /* 0x000e280000002100 */
[----:B------:R-:W-:Y:S01]  /*26cf0*/  STL [R1+0x4454], R14 ;  /* 0x0044540e01007387 */ /* 0x000fe20000100800 */
[----:B------:R-:W-:Y:S02]  /*26d00*/  STL [R1+0x445c], R14 ;  /* 0x00445c0e01007387 */ /* 0x000fe40000100800 */
[----:B------:R-:W-:Y:S02]  /*26d10*/  STL [R1+0x4464], R14 ;  /* 0x0044640e01007387 */ /* 0x000fe40000100800 */
[----:B------:R-:W-:Y:S01]  /*26d20*/  STL [R1+0x446c], R14 ;  /* 0x00446c0e01007387 */ /* 0x000fe20000100800 */
        /* <DEDUP_REMOVED lines=9> */
[----:B------:R-:W-:Y:S03]  /*26dc0*/  STL [R1+0x44b4], R14 ;  /* 0x0044b40e01007387 */ /* 0x000fe60000100800 */
[----:B------:R-:W1:Y:S04]  /*26dd0*/  S2R R3, SR_TID.X ;  /* 0x0000000000037919 */ /* 0x000e680000002100 */
[----:B------:R-:W-:Y:S06]  /*26de0*/  BAR.SYNC.DEFER_BLOCKING 0x0 ;  /* 0x0000000000007b1d */ /* 0x000fec0000010000 */
[----:B--2---:R-:W-:Y:S01]  /*26df0*/  STL [R1+0x130], R0 ;  /* 0x0001300001007387 */ /* 0x004fe20000100800 */
[----:B------:R-:W-:Y:S02]  /*26e00*/  STL [R1+0x150], R20 ;  /* 0x0001501401007387 */ /* 0x000fe40000100800 */
[----:B------:R-:W-:Y:S02]  /*26e10*/  STL [R1+0x44bc], R14 ;  /* 0x0044bc0e01007387 */ /* 0x000fe40000100800 */
[----:B------:R-:W-:Y:S01]  /*26e20*/  STL [R1+0x44c4], R14 ;  /* 0x0044c40e01007387 */ /* 0x000fe20000100800 */
[----:B------:R-:W-:Y:S01]  /*26e30*/  STL [R1+0x148], R17 ;  /* 0x0001481101007387 */ /* 0x000fe20000100800 */
[----:B------:R-:W-:Y:S02]  /*26e40*/  STL [R1+0x4518], R14 ;  /* 0x0045180e01007387 */ /* 0x000fe40000100800 */
[----:B------:R-:W-:Y:S02]  /*26e50*/  STL [R1+0x4444], R15 ;  /* 0x0044440f01007387 */ /* 0x000fe40000100800 */
[----:B---3--:R-:W-:Y:S01]  /*26e60*/  STL [R1+0x140], R11 ;  /* 0x0001400b01007387 */ /* 0x008fe20000100800 */
[----:B0-----:R-:W-:Y:S01]  /*26e70*/  STL [R1+0x45d8], R2 ;  /* 0x0045d80201007387 */ /* 0x001fe20000100800 */
[----:B------:R-:W-:Y:S02]  /*26e80*/  STL [R1+0x444c], R15 ;  /* 0x00444c0f01007387 */ /* 0x000fe40000100800 */
[----:B----4-:R-:W-:Y:S02]  /*26e90*/  STL [R1+0x138], R8 ;  /* 0x0001380801007387 */ /* 0x010fe40000100800 */
[----:B------:R0:W-:Y:S02]  /*26ea0*/  STL [R1+0x4528], R15 ;  /* 0x0045280f01007387 */ /* 0x0001e40000100800 */
[----:B0-----:R-:W2:Y:S01]  /*26eb0*/  LDL.LU R15, [R1+0xb84] ;  /* 0x000b8400010f7983 */ /* 0x001ea20000300800 */
[----:B------:R-:W-:Y:S01]  /*26ec0*/  STL [R1+0x134], R5 ;  /* 0x0001340501007387 */ /* 0x000fe20000100800 */
[----:B------:R-:W-:-:S02]  /*26ed0*/  LOP3.LUT R14, R2, 0x3f, RZ, 0xc0, !PT ;  /* 0x0000003f020e7812 */ /* 0x000fc400078ec0ff */
[----:B------:R-:W0:Y:S04]  /*26ee0*/  S2R R0, SR_TID.X ;  /* 0x0000000000007919 */ /* 0x000e280000002100 */
[----:B--2---:R2:W-:Y:S04]  /*26ef0*/  STL [R1+0x4628], R15 ;  /* 0x0046280f01007387 */ /* 0x0045e80000100800 */
[----:B--2---:R-:W2:Y:S01]  /*26f00*/  LDL.LU R15, [R1+0xb90] ;  /* 0x000b9000010f7983 */ /* 0x004ea20000300800 */
[----:B------:R-:W3:Y:S02]  /*26f10*/  LDL.LU R2, [R1+0xb04] ;  /* 0x000b040001027983 */ /* 0x000ee40000300800 */
[----:B------:R-:W4:Y:S02]  /*26f20*/  LDL.LU R4, [R1+0xb00] ;  /* 0x000b000001047983 */ /* 0x000f240000300800 */
[----:B------:R-:W3:Y:S01]  /*26f30*/  LDL.LU R5, [R1+0xafc] ;  /* 0x000afc0001057983 */ /* 0x000ee20000300800 */
[----:B------:R-:W3:Y:S01]  /*26f40*/  LDL.LU R6, [R1+0xaf8] ;  /* 0x000af80001067983 */ /* 0x000ee20000300800 */
[----:B------:R-:W3:Y:S02]  /*26f50*/  LDL.LU R7, [R1+0xa74] ;  /* 0x000a740001077983 */ /* 0x000ee40000300800 */
[----:B------:R-:W3:Y:S02]  /*26f60*/  LDL.LU R8, [R1+0xa70] ;  /* 0x000a700001087983 */ /* 0x000ee40000300800 */
        /* <DEDUP_REMOVED lines=15> */
[----:B------:R-:W3:Y:S01]  /*27060*/  LDL.LU R27, [R1+0x84c] ;  /* 0x00084c00011b7983 */ /* 0x000ee20000300800 */
[----:B0-----:R-:W-:-:S02]  /*27070*/  LOP3.LUT R0, R0, 0x3f, RZ, 0xc0, !PT ;  /* 0x0000003f00007812 */ /* 0x001fc400078ec0ff */
[----:B-1----:R-:W-:Y:S01]  /*27080*/  LOP3.LUT R3, R3, 0x3f, RZ, 0xc0, !PT ;  /* 0x0000003f03037812 */ /* 0x002fe200078ec0ff */
[----:B------:R-:W4:Y:S01]  /*27090*/  LDL.LU R28, [R1+0x848] ;  /* 0x00084800011c7983 */ /* 0x000f220000300800 */
[----:B------:R-:W4:Y:S01]  /*270a0*/  LDL.LU R29, [R1+0x844] ;  /* 0x00084400011d7983 */ /* 0x000f220000300800 */
[----:B------:R-:W-:Y:S02]  /*270b0*/  LOP3.LUT R0, R0, 0x40, RZ, 0xfc, !PT ;  /* 0x0000004000007812 */ /* 0x000fe400078efcff */
[----:B------:R-:W-:Y:S02]  /*270c0*/  IMAD.SHL.U32 R3, R3, 0x2, RZ ;  /* 0x0000000203037824 */ /* 0x000fe400078e00ff */
[-C--:B------:R-:W-:Y:S02]  /*270d0*/  ISETP.GE.AND P1, PT, R0, R13.reuse, PT ;  /* 0x0000000d0000720c */ /* 0x080fe40003f26270 */
[----:B------:R-:W-:Y:S01]  /*270e0*/  ISETP.GE.AND P0, PT, R14, R13, PT ;  /* 0x0000000d0e00720c */ /* 0x000fe20003f06270 */
[----:B------:R-:W4:Y:S01]  /*270f0*/  LDL.LU R0, [R1+0x7d0] ;  /* 0x0007d00001007983 */ /* 0x000f220000300800 */
[----:B------:R0:W-:Y:S03]  /*27100*/  STL [R1+0x45a0], R14 ;  /* 0x0045a00e01007387 */ /* 0x0001e60000100800 */
[----:B0-----:R-:W4:Y:S01]  /*27110*/  LDL.LU R14, [R1+0xb88] ;  /* 0x000b8800010e7983 */ /* 0x001f220000300800 */
[----:B------:R0:W-:Y:S03]  /*27120*/  STL [R1+0x452c], R13 ;  /* 0x00452c0d01007387 */ /* 0x0001e60000100800 */
[----:B0-----:R-:W4:Y:S04]  /*27130*/  LDL.LU R13, [R1+0xb8c] ;  /* 0x000b8c00010d7983 */ /* 0x001f280000300800 */
[----:B--2---:R0:W-:Y:S04]  /*27140*/  STS.U16 [R3], R15 ;  /* 0x0000000f03007388 */ /* 0x0041e80000000400 */
[----:B0-----:R-:W2:Y:S04]  /*27150*/  LDL.LU R15, [R1+0x4628] ;  /* 0x00462800010f7983 */ /* 0x001ea80000300800 */
[----:B---3--:R0:W-:Y:S04]  /*27160*/  STS.U16 [R3+0x6080], R27 ;  /* 0x0060801b03007388 */ /* 0x0081e80000000400 */
[----:B0-----:R-:W3:Y:S04]  /*27170*/  LDL.LU R27, [R1+0x3e0] ;  /* 0x0003e000011b7983 */ /* 0x001ee80000300800 */
[----:B---3--:R0:W-:Y:S04]  /*27180*/  STL [R1+0x461c], R27 ;  /* 0x00461c1b01007387 */ /* 0x0081e80000100800 */
[----:B0-----:R-:W3:Y:S04]  /*27190*/  LDL.LU R27, [R1+0x7c4] ;  /* 0x0007c400011b7983 */ /* 0x001ee80000300800 */
[----:B---3--:R0:W-:Y:S04]  /*271a0*/  STL [R1+0x4620], R27 ;  /* 0x0046201b01007387 */ /* 0x0081e80000100800 */
[----:B0-----:R-:W3:Y:S04]  /*271b0*/  LDL.LU R27, [R1+0x7c8] ;  /* 0x0007c800011b7983 */ /* 0x001ee80000300800 */
[----:B----4-:R-:W-:Y:S04]  /*271c0*/  STS.U16 [R3+0x6100], R28 ;  /* 0x0061001c03007388 */ /* 0x010fe80000000400 */
[----:B------:R-:W-:Y:S04]  /*271d0*/  STS.U16 [R3+0x6180], R29 ;  /* 0x0061801d03007388 */ /* 0x000fe80000000400 */
[----:B------:R-:W-:Y:S04]  /*271e0*/  STS.U16 [R3+0x7000], R0 ;  /* 0x0070000003007388 */ /* 0x000fe80000000400 */
[----:B------:R-:W-:Y:S04]  /*271f0*/  STS.U16 [R3+0x80], R13 ;  /* 0x0000800d03007388 */ /* 0x000fe80000000400 */
[----:B------:R-:W-:Y:S04]  /*27200*/  STS.U16 [R3+0x100], R14 ;  /* 0x0001000e03007388 */ /* 0x000fe80000000400 */
[----:B--2---:R-:W-:Y:S04]  /*27210*/  STS.U16 [R3+0x180], R15 ;  /* 0x0001800f03007388 */ /* 0x004fe80000000400 */
[----:B------:R-:W-:Y:S04]  /*27220*/  STS.U16 [R3+0x1000], R2 ;  /* 0x0010000203007388 */ /* 0x000fe80000000400 */
[----:B------:R-:W-:Y:S04]  /*27230*/  STS.U16 [R3+0x1080], R4 ;  /* 0x0010800403007388 */ /* 0x000fe80000000400 */
[----:B------:R-:W-:Y:S04]  /*27240*/  STS.U16 [R3+0x1100], R5 ;  /* 0x0011000503007388 */ /* 0x000fe80000000400 */
[----:B------:R-:W-:Y:S04]  /*27250*/  STS.U16 [R3+0x1180], R6 ;  /* 0x0011800603007388 */ /* 0x000fe80000000400 */
[----:B------:R-:W-:Y:S04]  /*27260*/  STS.U16 [R3+0x2000], R7 ;  /* 0x0020000703007388 */ /* 0x000fe80000000400 */
[----:B------:R-:W-:Y:S04]  /*27270*/  STS.U16 [R3+0x2080], R8 ;  /* 0x0020800803007388 */ /* 0x000fe80000000400 */
[----:B------:R-:W-:Y:S04]  /*27280*/  STS.U16 [R3+0x2100], R9 ;  /* 0x0021000903007388 */ /* 0x000fe80000000400 */
[----:B---3--:R0:W-:Y:S04]  /*27290*/  STL [R1+0x4624], R27 ;  /* 0x0046241b01007387 */ /* 0x0081e80000100800 */
[----:B0-----:R-:W2:Y:S01]  /*272a0*/  LDL.LU R27, [R1+0x7cc] ;  /* 0x0007cc00011b7983 */ /* 0x001ea20000300800 */
        /* <DEDUP_REMOVED lines=11> */
[----:B------:R-:W3:Y:S04]  /*27360*/  LDL.LU R8, [R1+0x1a4] ;  /* 0x0001a40001087983 */ /* 0x000ee80000300800 */
[----:B------:R0:W-:Y:S01]  /*27370*/  STS.U16 [R3+0x2180], R10 ;  /* 0x0021800a03007388 */ /* 0x0001e20000000400 */
[----:B------:R-:W3:Y:S03]  /*27380*/  LDL.LU R9, [R1+0x19c] ;  /* 0x00019c0001097983 */ /* 0x000ee60000300800 */
[----:B------:R1:W-:Y:S04]  /*27390*/  STS.U16 [R3+0x3000], R11 ;  /* 0x0030000b03007388 */ /* 0x0003e80000000400 */
[----:B------:R1:W-:Y:S04]  /*273a0*/  STS.U16 [R3+0x3080], R12 ;  /* 0x0030800c03007388 */ /* 0x0003e80000000400 */
[----:B------:R1:W-:Y:S04]  /*273b0*/  STS.U16 [R3+0x3100], R16 ;  /* 0x0031001003007388 */ /* 0x0003e80000000400 */
[----:B------:R1:W-:Y:S04]  /*273c0*/  STS.U16 [R3+0x3180], R17 ;  /* 0x0031801103007388 */ /* 0x0003e80000000400 */
[----:B------:R1:W-:Y:S04]  /*273d0*/  STS.U16 [R3+0x4000], R18 ;  /* 0x0040001203007388 */ /* 0x0003e80000000400 */
[----:B0-----:R-:W3:Y:S01]  /*273e0*/  LDL.LU R10, [R1+0x198] ;  /* 0x00019800010a7983 */ /* 0x001ee20000300800 */
[----:B-1----:R-:W3:Y:S02]  /*273f0*/  LDL.LU R11, [R1+0x194] ;  /* 0x00019400010b7983 */ /* 0x002ee40000300800 */
[----:B------:R-:W3:Y:S01]  /*27400*/  LDL.LU R12, [R1+0x120] ;  /* 0x00012000010c7983 */ /* 0x000ee20000300800 */
[----:B------:R-:W3:Y:S01]  /*27410*/  LDL.LU R16, [R1+0x11c] ;  /* 0x00011c0001107983 */ /* 0x000ee20000300800 */
[----:B------:R-:W3:Y:S03]  /*27420*/  LDL.LU R17, [R1+0x118] ;  /* 0x0001180001117983 */ /* 0x000ee60000300800 */
        /* <DEDUP_REMOVED lines=15> */
[----:B0-----:R-:W3:Y:S01]  /*27520*/  LDL.LU R25, [R1+0x58] ;  /* 0x0000580001197983 */ /* 0x001ee20000300800 */
[----:B-1----:R-:W3:Y:S03]  /*27530*/  LDL.LU R26, [R1+0x54] ;  /* 0x00005400011a7983 */ /* 0x002ee60000300800 */
[----:B--2---:R0:W-:Y:S04]  /*27540*/  STS.U16 [R3+0x7080], R27 ;  /* 0x0070801b03007388 */ /* 0x0041e80000000400 */
[----:B0-----:R-:W2:Y:S04]  /*27550*/  LDL.LU R27, [R1+0x4624] ;  /* 0x00462400011b7983 */ /* 0x001ea80000300800 */
[----:B--2---:R0:W-:Y:S04]  /*27560*/  STS.U16 [R3+0x7100], R27 ;  /* 0x0071001b03007388 */ /* 0x0041e80000000400 */
[----:B0-----:R-:W2:Y:S04]  /*27570*/  LDL.LU R27, [R1+0x4620] ;  /* 0x00462000011b7983 */ /* 0x001ea80000300800 */
[----:B--2---:R0:W-:Y:S04]  /*27580*/  STS.U16 [R3+0x7180], R27 ;  /* 0x0071801b03007388 */ /* 0x0041e80000000400 */
[----:B0-----:R-:W2:Y:S04]  /*27590*/  LDL.LU R27, [R1+0x461c] ;  /* 0x00461c00011b7983 */ /* 0x001ea80000300800 */
[----:B---3--:R-:W-:Y:S04]  /*275a0*/  STS.U16 [R3+0x8080], R28 ;  /* 0x0080801c03007388 */ /* 0x008fe80000000400 */
[----:B----4-:R-:W-:Y:S04]  /*275b0*/  STS.U16 [R3+0x8100], R29 ;  /* 0x0081001d03007388 */ /* 0x010fe80000000400 */
[----:B------:R-:W-:Y:S04]  /*275c0*/  STS.U16 [R3+0x8180], R0 ;  /* 0x0081800003007388 */ /* 0x000fe80000000400 */
[----:B------:R-:W-:Y:S04]  /*275d0*/  STS.U16 [R3+0x9000], R13 ;  /* 0x0090000d03007388 */ /* 0x000fe80000000400 */
[----:B--2---:R0:W-:Y:S04]  /*275e0*/  STS.U16 [R3+0x8000], R27 ;  /* 0x0080001b03007388 */ /* 0x0041e80000000400 */
[----:B0-----:R-:W2:Y:S01]  /*275f0*/  LDL.LU R27, [R1+0x4618] ;  /* 0x00461800011b7983 */ /* 0x001ea20000300800 */
[----:B------:R-:W3:Y:S02]  /*27600*/  LDL.LU R28, [R1+0x4614] ;  /* 0x00461400011c7983 */ /* 0x000ee40000300800 */
[----:B------:R-:W4:Y:S02]  /*27610*/  LDL.LU R29, [R1+0x4610] ;  /* 0x00461000011d7983 */ /* 0x000f240000300800 */
[----:B------:R-:W2:Y:S01]  /*27620*/  LDL.LU R0, [R1+0x460c] ;  /* 0x00460c0001007983 */ /* 0x000ea20000300800 */
[----:B------:R-:W2:Y:S04]  /*27630*/  LDL.LU R13, [R1+0xaf0] ;  /* 0x000af000010d7983 */ /* 0x000ea80000300800 */
[----:B------:R-:W-:Y:S04]  /*27640*/  STS.U16 [R3+0x9080], R14 ;  /* 0x0090800e03007388 */ /* 0x000fe80000000400 */
        /* <DEDUP_REMOVED lines=16> */
[----:B--2---:R0:W-:Y:S04]  /*27750*/  STL [R1+0x4608], R13 ;  /* 0x0046080d01007387 */ /* 0x0041e80000100800 */
[----:B0-----:R-:W2:Y:S01]  /*27760*/  LDL.LU R13, [R1+0xb80] ;  /* 0x000b8000010d7983 */ /* 0x001ea20000300800 */
[----:B------:R-:W2:Y:S02]  /*27770*/  LDL.LU R14, [R1+0xaec] ;  /* 0x000aec00010e7983 */ /* 0x000ea40000300800 */
[----:B------:R-:W2:Y:S02]  /*27780*/  LDL.LU R15, [R1+0xae8] ;  /* 0x000ae800010f7983 */ /* 0x000ea40000300800 */
[----:B------:R-:W2:Y:S01]  /*27790*/  LDL.LU R4, [R1+0xa64] ;  /* 0x000a640001047983 */ /* 0x000ea20000300800 */
[----:B------:R-:W2:Y:S01]  /*277a0*/  LDL.LU R5, [R1+0xa60] ;  /* 0x000a600001057983 */ /* 0x000ea20000300800 */
        /* <DEDUP_REMOVED lines=11> */
[----:B------:R-:W2:Y:S04]  /*27860*/  LDL.LU R20, [R1+0x8bc] ;  /* 0x0008bc0001147983 */ /* 0x000ea80000300800 */
[----:B------:R0:W-:Y:S01]  /*27870*/  STS.U16 [R3+0xd180], R22 ;  /* 0x00d1801603007388 */ /* 0x0001e20000000400 */
[----:B------:R-:W2:Y:S03]  /*27880*/  LDL.LU R21, [R1+0x8b8] ;  /* 0x0008b80001157983 */ /* 0x000ea60000300800 */
[----:B------:R1:W-:Y:S04]  /*27890*/  STS.U16 [R3+0xe000], R23 ;  /* 0x00e0001703007388 */ /* 0x0003e80000000400 */
[----:B------:R1:W-:Y:S04]  /*278a0*/  STS.U16 [R3+0xe080], R24 ;  /* 0x00e0801803007388 */ /* 0x0003e80000000400 */
[----:B------:R3:W-:Y:S04]  /*278b0*/  STS.U16 [R3+0xe100], R25 ;  /* 0x00e1001903007388 */ /* 0x0007e80000000400 */
[----:B------:R4:W-:Y:S04]  /*278c0*/  STS.U16 [R3+0xe180], R26 ;  /* 0x00e1801a03007388 */ /* 0x0009e80000000400 */
[----:B------:R4:W-:Y:S04]  /*278d0*/  STS.U16 [R3+0xf000], R0 ;  /* 0x00f0000003007388 */ /* 0x0009e80000000400 */
[----:B0-----:R-:W2:Y:S01]  /*278e0*/  LDL.LU R22, [R1+0x8b4] ;  /* 0x0008b40001167983 */ /* 0x001ea20000300800 */
[----:B-1----:R-:W2:Y:S02]  /*278f0*/  LDL.LU R23, [R1+0x840] ;  /* 0x0008400001177983 */ /* 0x002ea40000300800 */
[----:B------:R-:W2:Y:S01]  /*27900*/  LDL.LU R24, [R1+0x83c] ;  /* 0x00083c0001187983 */ /* 0x000ea20000300800 */
[----:B---3--:R-:W3:Y:S01]  /*27910*/  LDL.LU R25, [R1+0x838] ;  /* 0x0008380001197983 */ /* 0x008ee20000300800 */
[----:B----4-:R-:W4:Y:S02]  /*27920*/  LDL.LU R26, [R1+0x834] ;  /* 0x00083400011a7983 */ /* 0x010f240000300800 */
[----:B------:R-:W3:Y:S01]  /*27930*/  LDL.LU R0, [R1+0x7c0] ;  /* 0x0007c00001007983 */ /* 0x000ee20000300800 */
[----:B------:R-:W-:Y:S01]  /*27940*/  STS.U16 [R3+0xf080], R29 ;  /* 0x00f0801d03007388 */ /* 0x000fe20000000400 */
[----:B------:R0:W-:Y:S03]  /*27950*/  STL [R1+0x4530], R29 ;  /* 0x0045301d01007387 */ /* 0x0001e60000100800 */
[----:B------:R-:W-:Y:S04]  /*27960*/  STS.U16 [R3+0xf100], R28 ;  /* 0x00f1001c03007388 */ /* 0x000fe80000000400 */
[----:B------:R1:W-:Y:S04]  /*27970*/  STS.U16 [R3+0x9180], R2 ;  /* 0x0091800203007388 */ /* 0x0003e80000000400 */
[----:B------:R-:W-:Y:S04]  /*27980*/  STS.U16 [R3+0xf180], R27 ;  /* 0x00f1801b03007388 */ /* 0x000fe80000000400 */
[----:B0-----:R-:W3:Y:S01]  /*27990*/  LDL.LU R29, [R1+0xaf4] ;  /* 0x000af400011d7983 */ /* 0x001ee20000300800 */
[----:B------:R0:W-:Y:S01]  /*279a0*/  STL [R1+0x4534], R28 ;  /* 0x0045341c01007387 */ /* 0x0001e20000100800 */
[----:B-1----:R-:W-:-:S02]  /*279b0*/  LOP3.LUT R2, R3, 0x10, RZ, 0x3c, !PT ;  /* 0x0000001003027812 */ /* 0x002fc400078e3cff */
[----:B0-----:R-:W3:Y:S01]  /*279c0*/  LDL.LU R28, [R1+0xb74] ;  /* 0x000b7400011c7983 */ /* 0x001ee20000300800 */
[----:B------:R0:W-:Y:S03]  /*279d0*/  STL [R1+0x453c], R27 ;  /* 0x00453c1b01007387 */ /* 0x0001e60000100800 */
[----:B0-----:R-:W3:Y:S01]  /*279e0*/  LDL.LU R27, [R1+0xb78] ;  /* 0x000b7800011b7983 */ /* 0x001ee20000300800 */
[----:B------:R0:W-:Y:S03]  /*279f0*/  STL [R1+0x4538], R3 ;  /* 0x0045380301007387 */ /* 0x0001e60000100800 */
[----:B0-----:R-:W3:Y:S04]  /*27a00*/  LDL.LU R3, [R1+0xb7c] ;  /* 0x000b7c0001037983 */ /* 0x001ee80000300800 */
[----:B--2---:R0:W-:Y:S04]  /*27a10*/  STS.U16 [R2+0x200], R13 ;  /* 0x0002000d02007388 */ /* 0x0041e80000000400 */
[----:B0-----:R-:W2:Y:S04]  /*27a20*/  LDL.LU R13, [R1+0x4608] ;  /* 0x00460800010d7983 */ /* 0x001ea80000300800 */
[----:B---3--:R-:W-:Y:S01]  /*27a30*/  STS.U16 [R2+0x280], R3 ;  /* 0x0002800302007388 */ /* 0x008fe20000000400 */
[----:B------:R-:W-:Y:S02]  /*27a40*/  STS.U16 [R2+0x300], R27 ;  /* 0x0003001b02007388 */ /* 0x000fe40000000400 */
[----:B------:R-:W-:Y:S02]  /*27a50*/  STS.U16 [R2+0x380], R28 ;  /* 0x0003801c02007388 */ /* 0x000fe40000000400 */
[----:B------:R-:W-:Y:S01]  /*27a60*/  STS.U16 [R2+0x1200], R29 ;  /* 0x0012001d02007388 */ /* 0x000fe20000000400 */
[----:B--2---:R-:W-:Y:S01]  /*27a70*/  STS.U16 [R2+0x1280], R13 ;  /* 0x0012800d02007388 */ /* 0x004fe20000000400 */
[----:B------:R-:W-:Y:S02]  /*27a80*/  STS.U16 [R2+0x1300], R14 ;  /* 0x0013000e02007388 */ /* 0x000fe40000000400 */
[----:B------:R-:W-:Y:S02]  /*27a90*/  STS.U16 [R2+0x1380], R15 ;  /* 0x0013800f02007388 */ /* 0x000fe40000000400 */
[----:B------:R-:W-:Y:S01]  /*27aa0*/  STS.U16 [R2+0x2200], R4 ;  /* 0x0022000402007388 */ /* 0x000fe20000000400 */
[----:B------:R-:W-:Y:S01]  /*27ab0*/  STS.U16 [R2+0x2280], R5 ;  /* 0x0022800502007388 */ /* 0x000fe20000000400 */
        /* <DEDUP_REMOVED lines=13> */
[----:B------:R0:W-:Y:S02]  /*27b90*/  STS.U16 [R2+0x5380], R22 ;  /* 0x0053801602007388 */ /* 0x0001e40000000400 */
[----:B------:R1:W-:Y:S01]  /*27ba0*/  STS.U16 [R2+0x6200], R23 ;  /* 0x0062001702007388 */ /* 0x0003e20000000400 */
[----:B0-----:R-:W2:Y:S01]  /*27bb0*/  LDL.LU R22, [R1+0x44c] ;  /* 0x00044c0001167983 */ /* 0x001ea20000300800 */
[----:B-1----:R-:W3:Y:S03]  /*27bc0*/  LDL.LU R23, [R1+0x3d0] ;  /* 0x0003d00001177983 */ /* 0x002ee60000300800 */
[----:B---3--:R0:W-:Y:S04]  /*27bd0*/  STL [R1+0x4600], R23 ;  /* 0x0046001701007387 */ /* 0x0081e80000100800 */
[----:B0-----:R-:W3:Y:S04]  /*27be0*/  LDL.LU R23, [R1+0x444] ;  /* 0x0004440001177983 */ /* 0x001ee80000300800 */
[----:B------:R-:W-:Y:S01]  /*27bf0*/  STS.U16 [R2+0x6280], R24 ;  /* 0x0062801802007388 */ /* 0x000fe20000000400 */
[----:B------:R-:W-:Y:S02]  /*27c00*/  STS.U16 [R2+0x6300], R25 ;  /* 0x0063001902007388 */ /* 0x000fe40000000400 */
[----:B----4-:R-:W-:Y:S01]  /*27c10*/  STS.U16 [R2+0x6380], R26 ;  /* 0x0063801a02007388 */ /* 0x010fe20000000400 */
[----:B---3--:R0:W-:Y:S04]  /*27c20*/  STL [R1+0x4604], R23 ;  /* 0x0046041701007387 */ /* 0x0081e80000100800 */
[----:B0-----:R-:W3:Y:S01]  /*27c30*/  LDL.LU R23, [R1+0x448] ;  /* 0x0004480001177983 */ /* 0x001ee20000300800 */
[----:B------:R-:W4:Y:S02]  /*27c40*/  LDL.LU R24, [R1+0x3cc] ;  /* 0x0003cc0001187983 */ /* 0x000f240000300800 */
[----:B------:R-:W4:Y:S02]  /*27c50*/  LDL.LU R25, [R1+0x3c8] ;  /* 0x0003c80001197983 */ /* 0x000f240000300800 */
[----:B------:R-:W4:Y:S01]  /*27c60*/  LDL.LU R26, [R1+0x3c4] ;  /* 0x0003c400011a7983 */ /* 0x000f220000300800 */
[----:B------:R-:W4:Y:S01]  /*27c70*/  LDL.LU R3, [R1+0x2e0] ;  /* 0x0002e00001037983 */ /* 0x000f220000300800 */
        /* <DEDUP_REMOVED lines=19> */
[----:B------:R-:W4:Y:S04]  /*27db0*/  LDL.LU R20, [R1+0x50] ;  /* 0x0000500001147983 */ /* 0x000f280000300800 */
[----:B------:R0:W-:Y:S01]  /*27dc0*/  STS.U16 [R2+0x7200], R0 ;  /* 0x0072000002007388 */ /* 0x0001e20000000400 */
[----:B------:R-:W4:Y:S02]  /*27dd0*/  LDL.LU R21, [R1+0x4c] ;  /* 0x00004c0001157983 */ /* 0x000f240000300800 */
[----:B--2---:R1:W-:Y:S01]  /*27de0*/  STS.U16 [R2+0x7280], R22 ;  /* 0x0072801602007388 */ /* 0x0043e20000000400 */
[----:B0-----:R-:W3:Y:S01]  /*27df0*/  LDL.LU R0, [R1+0x48] ;  /* 0x0000480001007983 */ /* 0x001ee20000300800 */
[----:B-1----:R-:W3:Y:S03]  /*27e00*/  LDL.LU R22, [R1+0x44] ;  /* 0x0000440001167983 */ /* 0x002ee60000300800 */
[----:B---3--:R0:W-:Y:S04]  /*27e10*/  STS.U16 [R2+0x7300], R23 ;  /* 0x0073001702007388 */ /* 0x0081e80000000400 */
[----:B0-----:R-:W3:Y:S04]  /*27e20*/  LDL.LU R23, [R1+0x4604] ;  /* 0x0046040001177983 */ /* 0x001ee80000300800 */
[----:B---3--:R0:W-:Y:S04]  /*27e30*/  STS.U16 [R2+0x7380], R23 ;  /* 0x0073801702007388 */ /* 0x0081e80000000400 */
[----:B0-----:R-:W3:Y:S04]  /*27e40*/  LDL.LU R23, [R1+0x4600] ;  /* 0x0046000001177983 */ /* 0x001ee80000300800 */
[----:B---3--:R0:W-:Y:S01]  /*27e50*/  STS.U16 [R2+0x8200], R23 ;  /* 0x0082001702007388 */ /* 0x0081e20000000400 */
[----:B----4-:R1:W-:Y:S02]  /*27e60*/  STS.U16 [R2+0x8280], R24 ;  /* 0x0082801802007388 */ /* 0x0103e40000000400 */
[----:B------:R3:W-:Y:S02]  /*27e70*/  STS.U16 [R2+0x8300], R25 ;  /* 0x0083001902007388 */ /* 0x0007e40000000400 */
[----:B------:R4:W-:Y:S01]  /*27e80*/  STS.U16 [R2+0x8380], R26 ;  /* 0x0083801a02007388 */ /* 0x0009e20000000400 */
[----:B0-----:R-:W2:Y:S01]  /*27e90*/  LDL.LU R23, [R1+0x45fc] ;  /* 0x0045fc0001177983 */ /* 0x001ea20000300800 */
[----:B-1----:R-:W2:Y:S02]  /*27ea0*/  LDL.LU R24, [R1+0x45f8] ;  /* 0x0045f80001187983 */ /* 0x002ea40000300800 */
[----:B---3--:R-:W3:Y:S02]  /*27eb0*/  LDL.LU R25, [R1+0x45f4] ;  /* 0x0045f40001197983 */ /* 0x008ee40000300800 */
[----:B----4-:R-:W4:Y:S01]  /*27ec0*/  LDL.LU R26, [R1+0x45f0] ;  /* 0x0045f000011a7983 */ /* 0x010f220000300800 */
        /* <DEDUP_REMOVED lines=24> */
[----:B----4-:R-:W-:Y:S04]  /*28050*/  STS.U16 [R2+0xf200], R26 ;  /* 0x00f2001a02007388 */ /* 0x010fe80000000400 */
[----:B------:R-:W-:Y:S01]  /*28060*/  STL [R1+0x4540], R26 ;  /* 0x0045401a01007387 */ /* 0x000fe20000100800 */
[----:B---3--:R-:W-:Y:S02]  /*28070*/  STS.U16 [R2+0xf280], R25 ;  /* 0x00f2801902007388 */ /* 0x008fe40000000400 */
[----:B------:R0:W-:Y:S02]  /*28080*/  STL [R1+0x4544], R25 ;  /* 0x0045441901007387 */ /* 0x0001e40000100800 */
[----:B0-----:R-:W3:Y:S04]  /*28090*/  LDL.LU R25, [R1+0xb64] ;  /* 0x000b640001197983 */ /* 0x001ee80000300800 */
[----:B------:R-:W0:Y:S04]  /*280a0*/  S2R R22, SR_TID.X ;  /* 0x0000000000167919 */ /* 0x000e280000002100 */
[----:B---3--:R1:W-:Y:S04]  /*280b0*/  STL [R1+0x45e8], R25 ;  /* 0x0045e81901007387 */ /* 0x0083e80000100800 */
[----:B-1----:R-:W3:Y:S01]  /*280c0*/  LDL.LU R25, [R1+0xb70] ;  /* 0x000b700001197983 */ /* 0x002ee20000300800 */
[----:B--2---:R1:W-:Y:S03]  /*280d0*/  STS.U16 [R2+0xf300], R24 ;  /* 0x00f3001802007388 */ /* 0x0043e60000000400 */
[----:B------:R-:W2:Y:S04]  /*280e0*/  S2R R0, SR_TID.X ;  /* 0x0000000000007919 */ /* 0x000ea80000002100 */
[----:B---3--:R0:W-:Y:S01]  /*280f0*/  STL [R1+0x45ec], R25 ;  /* 0x0045ec1901007387 */ /* 0x0081e20000100800 */
        /* <DEDUP_REMOVED lines=8> */
[----:B-1----:R-:W3:Y:S02]  /*28180*/  LDL.LU R2, [R1+0x9c4] ;  /* 0x0009c40001027983 */ /* 0x002ee40000300800 */
[----:B------:R-:W3:Y:S02]  /*28190*/  LDL.LU R4, [R1+0x9c0] ;  /* 0x0009c00001047983 */ /* 0x000ee40000300800 */
[----:B------:R-:W3:Y:S01]  /*281a0*/  LDL.LU R5, [R1+0x9bc] ;  /* 0x0009bc0001057983 */ /* 0x000ee20000300800 */
[----:B------:R-:W3:Y:S01]  /*281b0*/  LDL.LU R6, [R1+0x9b8] ;  /* 0x0009b80001067983 */ /* 0x000ee20000300800 */
[----:B0-----:R-:W-:Y:S01]  /*281c0*/  LOP3.LUT R25, R22, 0x3f, RZ, 0xc0, !PT ;  /* 0x0000003f16197812 */ /* 0x001fe200078ec0ff */
[----:B------:R-:W3:Y:S02]  /*281d0*/  LDL.LU R7, [R1+0x934] ;  /* 0x0009340001077983 */ /* 0x000ee40000300800 */
[----:B------:R-:W3:Y:S01]  /*281e0*/  LDL.LU R8, [R1+0x930] ;  /* 0x0009300001087983 */ /* 0x000ee20000300800 */
[----:B------:R-:W3:Y:S01]  /*281f0*/  LDL.LU R9, [R1+0x92c] ;  /* 0x00092c0001097983 */ /* 0x000ee20000300800 */
[----:B------:R-:W3:Y:S02]  /*28200*/  LDL.LU R10, [R1+0x928] ;  /* 0x00092800010a7983 */ /* 0x000ee40000300800 */
[----:B------:R-:W3:Y:S02]  /*28210*/  LDL.LU R11, [R1+0x8b0] ;  /* 0x0008b000010b7983 */ /* 0x000ee40000300800 */
[----:B------:R-:W-:Y:S01]  /*28220*/  IMAD.SHL.U32 R25, R25, 0x2, RZ ;  /* 0x0000000219197824 */ /* 0x000fe200078e00ff */
[----:B------:R-:W3:Y:S01]  /*28230*/  LDL.LU R12, [R1+0x8ac] ;  /* 0x0008ac00010c7983 */ /* 0x000ee20000300800 */
[----:B------:R-:W3:Y:S02]  /*28240*/  LDL.LU R16, [R1+0x8a8] ;  /* 0x0008a80001107983 */ /* 0x000ee40000300800 */
[----:B------:R-:W3:Y:S02]  /*28250*/  LDL.LU R17, [R1+0x8a4] ;  /* 0x0008a40001117983 */ /* 0x000ee40000300800 */
[----:B------:R-:W3:Y:S01]  /*28260*/  LDL.LU R18, [R1+0x830] ;  /* 0x0008300001127983 */ /* 0x000ee20000300800 */
[----:B------:R-:W3:Y:S01]  /*28270*/  LDL.LU R19, [R1+0x82c] ;  /* 0x00082c0001137983 */ /* 0x000ee20000300800 */
[----:B------:R-:W-:Y:S01]  /*28280*/  LOP3.LUT R25, R25, 0x10, RZ, 0x3c, !PT ;  /* 0x0000001019197812 */ /* 0x000fe200078e3cff */
[----:B------:R-:W3:Y:S02]  /*28290*/  LDL.LU R20, [R1+0x828] ;  /* 0x0008280001147983 */ /* 0x000ee40000300800 */
[----:B------:R-:W3:Y:S01]  /*282a0*/  LDL.LU R21, [R1+0x824] ;  /* 0x0008240001157983 */ /* 0x000ee20000300800 */
[----:B------:R-:W3:Y:S01]  /*282b0*/  LDL.LU R22, [R1+0x440] ;  /* 0x0004400001167983 */ /* 0x000ee20000300800 */
[----:B------:R0:W-:Y:S03]  /*282c0*/  STL [R1+0x4548], R24 ;  /* 0x0045481801007387 */ /* 0x0001e60000100800 */
[----:B------:R1:W-:Y:S04]  /*282d0*/  STS.U16 [R25+0xf380], R23 ;  /* 0x00f3801719007388 */ /* 0x0003e80000000400 */
[----:B0-----:R-:W3:Y:S01]  /*282e0*/  LDL.LU R24, [R1+0xb68] ;  /* 0x000b680001187983 */ /* 0x001ee20000300800 */
[----:B-1----:R-:W3:Y:S01]  /*282f0*/  LDL.LU R25, [R1+0x45ec] ;  /* 0x0045ec0001197983 */ /* 0x002ee20000300800 */
[----:B--2---:R-:W-:-:S05]  /*28300*/  LOP3.LUT R0, R0, 0x3f, RZ, 0xc0, !PT ;  /* 0x0000003f00007812 */ /* 0x004fca00078ec0ff */
[----:B------:R-:W-:Y:S01]  /*28310*/  IMAD.SHL.U32 R0, R0, 0x2, RZ ;  /* 0x0000000200007824 */ /* 0x000fe200078e00ff */
[----:B------:R0:W-:Y:S04]  /*28320*/  STL [R1+0x454c], R23 ;  /* 0x00454c1701007387 */ /* 0x0001e80000100800 */
[----:B------:R-:W-:Y:S01]  /*28330*/  LOP3.LUT R0, R0, 0x20, RZ, 0x3c, !PT ;  /* 0x0000002000007812 */ /* 0x000fe200078e3cff */
[----:B0-----:R-:W2:Y:S04]  /*28340*/  LDL.LU R23, [R1+0xb6c] ;  /* 0x000b6c0001177983 */ /* 0x001ea80000300800 */
[----:B---3--:R0:W-:Y:S04]  /*28350*/  STS.U16 [R0+0x400], R25 ;  /* 0x0004001900007388 */ /* 0x0081e80000000400 */
[----:B0-----:R-:W3:Y:S04]  /*28360*/  LDL.LU R25, [R1+0x45e8] ;  /* 0x0045e80001197983 */ /* 0x001ee80000300800 */
[----:B--2---:R-:W-:Y:S01]  /*28370*/  STS.U16 [R0+0x480], R23 ;  /* 0x0004801700007388 */ /* 0x004fe20000000400 */
[----:B------:R-:W-:Y:S03]  /*28380*/  STS.U16 [R0+0x500], R24 ;  /* 0x0005001800007388 */ /* 0x000fe60000000400 */
[----:B---3--:R-:W-:Y:S01]  /*28390*/  STS.U16 [R0+0x580], R25 ;  /* 0x0005801900007388 */ /* 0x008fe20000000400 */
[----:B------:R-:W-:Y:S02]  /*283a0*/  STS.U16 [R0+0x1400], R26 ;  /* 0x0014001a00007388 */ /* 0x000fe40000000400 */
[----:B----4-:R-:W-:Y:S02]  /*283b0*/  STS.U16 [R0+0x1480], R3 ;  /* 0x0014800300007388 */ /* 0x010fe40000000400 */
[----:B------:R-:W-:Y:S01]  /*283c0*/  STS.U16 [R0+0x1500], R27 ;  /* 0x0015001b00007388 */ /* 0x000fe20000000400 */
[----:B------:R-:W-:Y:S01]  /*283d0*/  STS.U16 [R0+0x1580], R28 ;  /* 0x0015801c00007388 */ /* 0x000fe20000000400 */
[----:B------:R-:W-:Y:S02]  /*283e0*/  STS.U16 [R0+0x2400], R29 ;  /* 0x0024001d00007388 */ /* 0x000fe40000000400 */
[----:B------:R-:W-:Y:S02]  /*283f0*/  STS.U16 [R0+0x2480], R13 ;  /* 0x0024800d00007388 */ /* 0x000fe40000000400 */
[----:B------:R-:W-:Y:S01]  /*28400*/  STS.U16 [R0+0x2500], R14 ;  /* 0x0025000e00007388 */ /* 0x000fe20000000400 */
[----:B------:R-:W-:Y:S01]  /*28410*/  STS.U16 [R0+0x2580], R15 ;  /* 0x0025800f00007388 */ /* 0x000fe20000000400 */
[----:B------:R0:W-:Y:S03]  /*28420*/  STS.U16 [R0+0x3400], R2 ;  /* 0x0034000200007388 */ /* 0x0001e60000000400 */
[----:B0-----:R-:W2:Y:S04]  /*28430*/  LDL.LU R2, [R1+0x3c0] ;  /* 0x0003c00001027983 */ /* 0x001ea80000300800 */
[----:B--2---:R0:W-:Y:S04]  /*28440*/  STL [R1+0x45dc], R2 ;  /* 0x0045dc0201007387 */ /* 0x0041e80000100800 */
[----:B0-----:R-:W2:Y:S04]  /*28450*/  LDL.LU R2, [R1+0x434] ;  /* 0x0004340001027983 */ /* 0x001ea80000300800 */
[----:B--2---:R0:W-:Y:S04]  /*28460*/  STL [R1+0x45e0], R2 ;  /* 0x0045e00201007387 */ /* 0x0041e80000100800 */
[----:B0-----:R-:W2:Y:S01]  /*28470*/  LDL.LU R2, [R1+0x438] ;  /* 0x0004380001027983 */ /* 0x001ea20000300800 */
        /* <DEDUP_REMOVED lines=15> */
[----:B------:R-:W-:Y:S04]  /*28570*/  STS.U16 [R0+0x7400], R22 ;  /* 0x0074001600007388 */ /* 0x000fe80000000400 */
[----:B--2---:R0:W-:Y:S04]  /*28580*/  STL [R1+0x45e4], R2 ;  /* 0x0045e40201007387 */ /* 0x0041e80000100800 */
        /* <DEDUP_REMOVED lines=28> */
[----:B--2---:R0:W-:Y:S04]  /*28750*/  STS.U16 [R0+0x7480], R2 ;  /* 0x0074800200007388 */ /* 0x0041e80000000400 */
[----:B0-----:R-:W2:Y:S04]  /*28760*/  LDL.LU R2, [R1+0x45e4] ;  /* 0x0045e40001027983 */ /* 0x001ea80000300800 */
[----:B--2---:R0:W-:Y:S04]  /*28770*/  STS.U16 [R0+0x7500], R2 ;  /* 0x0075000200007388 */ /* 0x0041e80000000400 */
[----:B0-----:R-:W2:Y:S04]  /*28780*/  LDL.LU R2, [R1+0x45e0] ;  /* 0x0045e00001027983 */ /* 0x001ea80000300800 */
[----:B--2---:R0:W-:Y:S04]  /*28790*/  STS.U16 [R0+0x7580], R2 ;  /* 0x0075800200007388 */ /* 0x0041e80000000400 */
[----:B0-----:R-:W2:Y:S04]  /*287a0*/  LDL.LU R2, [R1+0x45dc] ;  /* 0x0045dc0001027983 */ /* 0x001ea80000300800 */
[----:B--2---:R0:W-:Y:S01]  /*287b0*/  STS.U16 [R0+0x8400], R2 ;  /* 0x0084000200007388 */ /* 0x0041e20000000400 */
[----:B---3--:R1:W-:Y:S02]  /*287c0*/  STS.U16 [R0+0x8480], R19 ;  /* 0x0084801300007388 */ /* 0x0083e40000000400 */
[----:B----4-:R2:W-:Y:S02]  /*287d0*/  STS.U16 [R0+0x8500], R20 ;  /* 0x0085001400007388 */ /* 0x0105e40000000400 */
[----:B------:R3:W-:Y:S01]  /*287e0*/  STS.U16 [R0+0x8580], R21 ;  /* 0x0085801500007388 */ /* 0x0007e20000000400 */
[----:B------:R3:W-:Y:S04]  /*287f0*/  STS.U16 [R0+0x9400], R22 ;  /* 0x0094001600007388 */ /* 0x0007e80000000400 */
[----:B0-----:R-:W4:Y:S01]  /*28800*/  LDL.LU R2, [R1+0x45d8] ;  /* 0x0045d80001027983 */ /* 0x001f220000300800 */
[----:B-1----:R-:W4:Y:S02]  /*28810*/  LDL.LU R19, [R1+0x45d4] ;  /* 0x0045d40001137983 */ /* 0x002f240000300800 */
[----:B--2---:R-:W2:Y:S02]  /*28820*/  LDL.LU R20, [R1+0x45d0] ;  /* 0x0045d00001147983 */ /* 0x004ea40000300800 */
[----:B---3--:R-:W3:Y:S01]  /*28830*/  LDL.LU R21, [R1+0x45cc] ;  /* 0x0045cc0001157983 */ /* 0x008ee20000300800 */
[----:B------:R-:W2:Y:S04]  /*28840*/  LDL.LU R22, [R1+0x45c8] ;  /* 0x0045c80001167983 */ /* 0x000ea80000300800 */
        /* <DEDUP_REMOVED lines=22> */
[----:B------:R-:W-:Y:S01]  /*289b0*/  STS.U16 [R0+0xe580], R18 ;  /* 0x00e5801200007388 */ /* 0x000fe20000000400 */
[----:B--2---:R-:W-:Y:S04]  /*289c0*/  STS.U16 [R0+0xf400], R22 ;  /* 0x00f4001600007388 */ /* 0x004fe80000000400 */
[----:B------:R-:W-:Y:S01]  /*289d0*/  STL [R1+0x4550], R22 ;  /* 0x0045501601007387 */ /* 0x000fe20000100800 */
[----:B---3--:R-:W-:Y:S02]  /*289e0*/  STS.U16 [R0+0xf480], R21 ;  /* 0x00f4801500007388 */ /* 0x008fe40000000400 */
[----:B------:R-:W-:Y:S02]  /*289f0*/  STL [R1+0x4554], R21 ;  /* 0x0045541501007387 */ /* 0x000fe40000100800 */
[----:B------:R-:W-:Y:S01]  /*28a00*/  STS.U16 [R0+0xf500], R20 ;  /* 0x00f5001400007388 */ /* 0x000fe20000000400 */
[----:B------:R0:W-:Y:S04]  /*28a10*/  STL [R1+0x4568], R20 ;  /* 0x0045681401007387 */ /* 0x0001e80000100800 */
[----:B0-----:R-:W2:Y:S01]  /*28a20*/  LDL.LU R20, [R1+0xb58] ;  /* 0x000b580001147983 */ /* 0x001ea20000300800 */
[----:B----4-:R-:W-:-:S03]  /*28a30*/  LOP3.LUT R2, R2, 0x3f, RZ, 0xc0, !PT ;  /* 0x0000003f02027812 */ /* 0x010fc600078ec0ff */
        /* <DEDUP_REMOVED lines=29> */
[----:B------:R0:W-:Y:S01]  /*28c10*/  STL [R1+0x456c], R19 ;  /* 0x00456c1301007387 */ /* 0x0001e20000100800 */
[----:B------:R1:W-:Y:S01]  /*28c20*/  STL [R1+0x45b4], R2 ;  /* 0x0045b40201007387 */ /* 0x0003e20000100800 */
[----:B0-----:R-:W-:-:S03]  /*28c30*/  IMAD.SHL.U32 R19, R2, 0x2, RZ ;  /* 0x0000000202137824 */ /* 0x001fc600078e00ff */
[----:B-1----:R-:W3:Y:S02]  /*28c40*/  LDL.LU R2, [R1+0xb5c] ;  /* 0x000b5c0001027983 */ /* 0x002ee40000300800 */
[----:B------:R-:W-:-:S05]  /*28c50*/  LOP3.LUT R19, R19, 0x30, RZ, 0x3c, !PT ;  /* 0x0000003013137812 */ /* 0x000fca00078e3cff */
[----:B--2---:R0:W-:Y:S04]  /*28c60*/  STS.U16 [R19+0x600], R20 ;  /* 0x0006001413007388 */ /* 0x0041e80000000400 */
[----:B0-----:R-:W2:Y:S04]  /*28c70*/  LDL.LU R20, [R1+0x45c4] ;  /* 0x0045c40001147983 */ /* 0x001ea80000300800 */
[----:B---3--:R0:W-:Y:S04]  /*28c80*/  STS.U16 [R19+0x680], R2 ;  /* 0x0006800213007388 */ /* 0x0081e80000000400 */
[----:B0-----:R-:W3:Y:S04]  /*28c90*/  LDL.LU R2, [R1+0x3b0] ;  /* 0x0003b00001027983 */ /* 0x001ee80000300800 */
[----:B---3--:R0:W-:Y:S04]  /*28ca0*/  STL [R1+0x45b8], R2 ;  /* 0x0045b80201007387 */ /* 0x0081e80000100800 */
[----:B0-----:R-:W3:Y:S04]  /*28cb0*/  LDL.LU R2, [R1+0x424] ;  /* 0x0004240001027983 */ /* 0x001ee80000300800 */
[----:B---3--:R0:W-:Y:S04]  /*28cc0*/  STL [R1+0x45bc], R2 ;  /* 0x0045bc0201007387 */ /* 0x0081e80000100800 */
[----:B0-----:R-:W3:Y:S04]  /*28cd0*/  LDL.LU R2, [R1+0x428] ;  /* 0x0004280001027983 */ /* 0x001ee80000300800 */
[----:B--2---:R-:W-:Y:S01]  /*28ce0*/  STS.U16 [R19+0x700], R20 ;  /* 0x0007001413007388 */ /* 0x004fe20000000400 */
        /* <DEDUP_REMOVED lines=23> */
[----:B---3--:R0:W-:Y:S04]  /*28e60*/  STL [R1+0x45c0], R2 ;  /* 0x0045c00201007387 */ /* 0x0081e80000100800 */
[----:B0-----:R-:W2:Y:S01]  /*28e70*/  LDL.LU R2, [R1+0x42c] ;  /* 0x00042c0001027983 */ /* 0x001ea20000300800 */
[----:B------:R-:W3:Y:S03]  /*28e80*/  LDL.LU R12, [R1+0x3ac] ;  /* 0x0003ac00010c7983 */ /* 0x000ee60000300800 */
[----:B------:R0:W-:Y:S01]  /*28e90*/  STS.U16 [R19+0x6700], R17 ;  /* 0x0067001113007388 */ /* 0x0001e20000000400 */
[----:B------:R-:W4:Y:S02]  /*28ea0*/  LDL.LU R16, [R1+0x3a8] ;  /* 0x0003a80001107983 */ /* 0x000f240000300800 */
[----:B------:R1:W-:Y:S01]  /*28eb0*/  STS.U16 [R19+0x6780], R18 ;  /* 0x0067801213007388 */ /* 0x0003e20000000400 */
[----:B0-----:R-:W3:Y:S01]  /*28ec0*/  LDL.LU R17, [R1+0x3a4] ;  /* 0x0003a40001117983 */ /* 0x001ee20000300800 */
[----:B-1----:R-:W3:Y:S02]  /*28ed0*/  LDL.LU R18, [R1+0x2c0] ;  /* 0x0002c00001127983 */ /* 0x002ee40000300800 */
        /* <DEDUP_REMOVED lines=21> */
[----:B------:R0:W-:Y:S01]  /*29030*/  STS.U16 [R19+0x7600], R0 ;  /* 0x0076000013007388 */ /* 0x0001e20000000400 */
[----:B------:R-:W3:Y:S03]  /*29040*/  LDL.LU R11, [R1+0x28] ;  /* 0x00002800010b7983 */ /* 0x000ee60000300800 */
[----:B0-----:R-:W3:Y:S04]  /*29050*/  LDL.LU R0, [R1+0x24] ;  /* 0x0000240001007983 */ /* 0x001ee80000300800 */
        /* <DEDUP_REMOVED lines=16> */
[----:B------:R0:W-:Y:S01]  /*29160*/  STS.U16 [R19+0x9680], R20 ;  /* 0x0096801413007388 */ /* 0x0001e20000000400 */
[----:B------:R1:W-:Y:S02]  /*29170*/  STS.U16 [R19+0x9700], R21 ;  /* 0x0097001513007388 */ /* 0x0003e40000000400 */
[----:B------:R0:W-:Y:S02]  /*29180*/  STS.U16 [R19+0x9780], R22 ;  /* 0x0097801613007388 */ /* 0x0001e40000000400 */
[----:B------:R0:W-:Y:S01]  /*29190*/  STS.U16 [R19+0xa600], R23 ;  /* 0x00a6001713007388 */ /* 0x0001e20000000400 */
        /* <DEDUP_REMOVED lines=9> */
[----:B------:R-:W-:Y:S03]  /*29230*/  STS.U16 [R19+0xc700], R15 ;  /* 0x00c7000f13007388 */ /* 0x000fe60000000400 */
[----:B0-----:R-:W4:Y:S01]  /*29240*/  LDL.LU R20, [R1+0xb50] ;  /* 0x000b500001147983 */ /* 0x001f220000300800 */
[----:B------:R-:W-:Y:S02]  /*29250*/  STS.U16 [R19+0xc780], R4 ;  /* 0x00c7800413007388 */ /* 0x000fe40000000400 */
[----:B-1----:R-:W4:Y:S02]  /*29260*/  LDL.LU R21, [R1+0xb4c] ;  /* 0x000b4c0001157983 */ /* 0x002f240000300800 */
[----:B------:R-:W-:Y:S01]  /*29270*/  STS.U16 [R19+0xd600], R5 ;  /* 0x00d6000513007388 */ /* 0x000fe20000000400 */
[----:B------:R-:W4:Y:S04]  /*29280*/  LDL.LU R22, [R1+0xb48] ;  /* 0x000b480001167983 */ /* 0x000f280000300800 */
[----:B------:R0:W-:Y:S01]  /*29290*/  STS.U16 [R19+0xd680], R6 ;  /* 0x00d6800613007388 */ /* 0x0001e20000000400 */
[----:B------:R-:W4:Y:S03]  /*292a0*/  LDL.LU R23, [R1+0xb40] ;  /* 0x000b400001177983 */ /* 0x000f260000300800 */
[----:B0-----:R-:W4:Y:S01]  /*292b0*/  LDL.LU R6, [R1+0xac4] ;  /* 0x000ac40001067983 */ /* 0x001f220000300800 */
[----:B------:R0:W-:Y:S02]  /*292c0*/  STS.U16 [R19+0xd700], R7 ;  /* 0x00d7000713007388 */ /* 0x0001e40000000400 */
[----:B------:R-:W4:Y:S02]  /*292d0*/  LDL.LU R15, [R1+0xac0] ;  /* 0x000ac000010f7983 */ /* 0x000f240000300800 */
[----:B------:R1:W-:Y:S01]  /*292e0*/  STS.U16 [R19+0xd780], R8 ;  /* 0x00d7800813007388 */ /* 0x0003e20000000400 */
[----:B------:R1:W-:Y:S01]  /*292f0*/  STS.U16 [R19+0xe600], R9 ;  /* 0x00e6000913007388 */ /* 0x0003e20000000400 */
[----:B------:R-:W-:Y:S02]  /*29300*/  STS.U16 [R19+0xe680], R10 ;  /* 0x00e6800a13007388 */ /* 0x000fe40000000400 */
[----:B------:R-:W-:Y:S01]  /*29310*/  STS.U16 [R19+0xe700], R11 ;  /* 0x00e7000b13007388 */ /* 0x000fe20000000400 */
[----:B0-----:R-:W4:Y:S01]  /*29320*/  LDL.LU R7, [R1+0xab8] ;  /* 0x000ab80001077983 */ /* 0x001f220000300800 */
[----:B------:R-:W-:Y:S03]  /*29330*/  STS.U16 [R19+0xe780], R0 ;  /* 0x00e7800013007388 */ /* 0x000fe60000000400 */
[----:B--2---:R-:W-:Y:S01]  /*29340*/  STL [R1+0x4578], R18 ;  /* 0x0045781201007387 */ /* 0x004fe20000100800 */
[----:B---3--:R-:W-:Y:S02]  /*29350*/  STL [R1+0x457c], R17 ;  /* 0x00457c1101007387 */ /* 0x008fe40000100800 */
[----:B------:R-:W2:Y:S02]  /*29360*/  LDL.LU R24, [R1+0xab0] ;  /* 0x000ab00001187983 */ /* 0x000ea40000300800 */
[----:B------:R-:W3:Y:S01]  /*29370*/  LDL.LU R25, [R1+0xa34] ;  /* 0x000a340001197983 */ /* 0x000ee20000300800 */
[----:B------:R-:W3:Y:S04]  /*29380*/  LDL.LU R26, [R1+0xa30] ;  /* 0x000a3000011a7983 */ /* 0x000ee80000300800 */
[----:B------:R-:W-:Y:S01]  /*29390*/  STS.U16 [R19+0xf600], R18 ;  /* 0x00f6001213007388 */ /* 0x000fe20000000400 */
[----:B------:R-:W3:Y:S02]  /*293a0*/  LDL.LU R3, [R1+0xa28] ;  /* 0x000a280001037983 */ /* 0x000ee40000300800 */
[----:B------:R4:W-:Y:S02]  /*293b0*/  STS.U16 [R19+0xf680], R17 ;  /* 0x00f6801113007388 */ /* 0x0009e40000000400 */
[----:B------:R-:W3:Y:S01]  /*293c0*/  LDL.LU R27, [R1+0xa20] ;  /* 0x000a2000011b7983 */ /* 0x000ee20000300800 */
[----:B------:R-:W3:Y:S01]  /*293d0*/  LDL.LU R28, [R1+0x9a4] ;  /* 0x0009a400011c7983 */ /* 0x000ee20000300800 */
[----:B------:R-:W3:Y:S02]  /*293e0*/  LDL.LU R29, [R1+0x9a0] ;  /* 0x0009a000011d7983 */ /* 0x000ee40000300800 */
[----:B------:R-:W3:Y:S02]  /*293f0*/  LDL.LU R13, [R1+0x998] ;  /* 0x00099800010d7983 */ /* 0x000ee40000300800 */
[----:B------:R-:W3:Y:S01]  /*29400*/  LDL.LU R14, [R1+0x990] ;  /* 0x00099000010e7983 */ /* 0x000ee20000300800 */
[----:B------:R-:W3:Y:S01]  /*29410*/  LDL.LU R4, [R1+0x914] ;  /* 0x0009140001047983 */ /* 0x000ee20000300800 */
[----:B------:R-:W3:Y:S02]  /*29420*/  LDL.LU R5, [R1+0x910] ;  /* 0x0009100001057983 */ /* 0x000ee40000300800 */
[----:B-1----:R-:W3:Y:S02]  /*29430*/  LDL.LU R8, [R1+0x908] ;  /* 0x0009080001087983 */ /* 0x002ee40000300800 */
[----:B------:R-:W3:Y:S02]  /*29440*/  LDL.LU R9, [R1+0x900] ;  /* 0x0009000001097983 */ /* 0x000ee40000300800 */
[----:B----4-:R-:W-:Y:S01]  /*29450*/  IMAD.SHL.U32 R17, R2, 0x2, RZ ;  /* 0x0000000202117824 */ /* 0x010fe200078e00ff */
[----:B------:R-:W-:Y:S04]  /*29460*/  STS.U16 [R19+0xf700], R16 ;  /* 0x00f7001013007388 */ /* 0x000fe80000000400 */
[----:B------:R-:W4:Y:S01]  /*29470*/  LDL.LU R10, [R1+0x890] ;  /* 0x00089000010a7983 */ /* 0x000f220000300800 */
[----:B------:R-:W4:Y:S01]  /*29480*/  LDL.LU R11, [R1+0x88c] ;  /* 0x00088c00010b7983 */ /* 0x000f220000300800 */
[----:B------:R-:W-:-:S02]  /*29490*/  LOP3.LUT R17, R17, 0x40, RZ, 0x3c, !PT ;  /* 0x0000004011117812 */ /* 0x000fc400078e3cff */
[----:B------:R-:W-:Y:S04]  /*294a0*/  STS.U16 [R19+0xf780], R12 ;  /* 0x00f7800c13007388 */ /* 0x000fe80000000400 */
[----:B------:R-:W4:Y:S04]  /*294b0*/  LDL.LU R0, [R1+0x884] ;  /* 0x0008840001007983 */ /* 0x000f280000300800 */
[----:B------:R-:W-:Y:S01]  /*294c0*/  STS.U16 [R17+0x800], R20 ;  /* 0x0008001411007388 */ /* 0x000fe20000000400 */
[----:B------:R-:W4:Y:S02]  /*294d0*/  LDL.LU R2, [R1+0x87c] ;  /* 0x00087c0001027983 */ /* 0x000f240000300800 */
[----:B------:R-:W-:Y:S02]  /*294e0*/  STS.U16 [R17+0x880], R21 ;  /* 0x0008801511007388 */ /* 0x000fe40000000400 */
[----:B------:R-:W-:Y:S01]  /*294f0*/  STS.U16 [R17+0x900], R22 ;  /* 0x0009001611007388 */ /* 0x000fe20000000400 */
[----:B------:R-:W-:Y:S04]  /*29500*/  STL [R1+0x4580], R16 ;  /* 0x0045801001007387 */ /* 0x000fe80000100800 */
[----:B------:R-:W-:Y:S01]  /*29510*/  STS.U16 [R17+0x980], R23 ;  /* 0x0009801711007388 */ /* 0x000fe20000000400 */
[----:B------:R-:W-:Y:S02]  /*29520*/  STL [R1+0x4584], R12 ;  /* 0x0045840c01007387 */ /* 0x000fe40000100800 */
[----:B------:R0:W-:Y:S02]  /*29530*/  STS.U16 [R17+0x1800], R6 ;  /* 0x0018000611007388 */ /* 0x0001e40000000400 */
[----:B0-----:R-:W4:Y:S01]  /*29540*/  LDL.LU R6, [R1+0x810] ;  /* 0x0008100001067983 */ /* 0x001f220000300800 */
[----:B------:R0:W-:Y:S02]  /*29550*/  STS.U16 [R17+0x1880], R15 ;  /* 0x0018800f11007388 */ /* 0x0001e40000000400 */
[----:B------:R1:W-:Y:S01]  /*29560*/  STS.U16 [R17+0x1900], R7 ;  /* 0x0019000711007388 */ /* 0x0003e20000000400 */
[----:B0-----:R-:W4:Y:S01]  /*29570*/  LDL.LU R15, [R1+0x80c] ;  /* 0x00080c00010f7983 */ /* 0x001f220000300800 */
[----:B-1----:R-:W4:Y:S03]  /*29580*/  LDL.LU R7, [R1+0x804] ;  /* 0x0008040001077983 */ /* 0x002f260000300800 */
[----:B--2---:R-:W-:Y:S01]  /*29590*/  STS.U16 [R17+0x1980], R24 ;  /* 0x0019801811007388 */ /* 0x004fe20000000400 */
[----:B---3--:R-:W-:Y:S03]  /*295a0*/  STS.U16 [R17+0x2800], R25 ;  /* 0x0028001911007388 */ /* 0x008fe60000000400 */
[----:B------:R-:W-:Y:S04]  /*295b0*/  STS.U16 [R17+0x2880], R26 ;  /* 0x0028801a11007388 */ /* 0x000fe80000000400 */
[----:B------:R-:W-:Y:S01]  /*295c0*/  STS.U16 [R17+0x2900], R3 ;  /* 0x0029000311007388 */ /* 0x000fe20000000400 */
[----:B------:R-:W-:Y:S02]  /*295d0*/  STS.U16 [R17+0x2980], R27 ;  /* 0x0029801b11007388 */ /* 0x000fe40000000400 */
[----:B------:R-:W-:Y:S01]  /*295e0*/  STS.U16 [R17+0x3800], R28 ;  /* 0x0038001c11007388 */ /* 0x000fe20000000400 */
[----:B------:R-:W-:Y:S01]  /*295f0*/  STS.U16 [R17+0x3880], R29 ;  /* 0x0038801d11007388 */ /* 0x000fe20000000400 */
[----:B------:R-:W-:Y:S02]  /*29600*/  STS.U16 [R17+0x3900], R13 ;  /* 0x0039000d11007388 */ /* 0x000fe40000000400 */
[----:B------:R0:W-:Y:S02]  /*29610*/  STS.U16 [R17+0x3980], R14 ;  /* 0x0039800e11007388 */ /* 0x0001e40000000400 */
[----:B------:R-:W-:Y:S01]  /*29620*/  STS.U16 [R17+0x4800], R4 ;  /* 0x0048000411007388 */ /* 0x000fe20000000400 */
[----:B------:R-:W-:Y:S01]  /*29630*/  STS.U16 [R17+0x4880], R5 ;  /* 0x0048800511007388 */ /* 0x000fe20000000400 */
[----:B------:R1:W-:Y:S02]  /*29640*/  STS.U16 [R17+0x4900], R8 ;  /* 0x0049000811007388 */ /* 0x0003e40000000400 */
[----:B------:R2:W-:Y:S01]  /*29650*/  STS.U16 [R17+0x4980], R9 ;  /* 0x0049800911007388 */ /* 0x0005e20000000400 */
[----:B----4-:R3:W-:Y:S04]  /*29660*/  STS.U16 [R17+0x5800], R10 ;  /* 0x0058000a11007388 */ /* 0x0107e80000000400 */
[----:B0-----:R-:W4:Y:S01]  /*29670*/  LDL.LU R14, [R1+0x7fc] ;  /* 0x0007fc00010e7983 */ /* 0x001f220000300800 */
[----:B------:R0:W-:Y:S03]  /*29680*/  STS.U16 [R17+0x5880], R11 ;  /* 0x0058800b11007388 */ /* 0x0001e60000000400 */
[----:B-1----:R-:W4:Y:S01]  /*29690*/  LDL.LU R8, [R1+0x420] ;  /* 0x0004200001087983 */ /* 0x002f220000300800 */
[----:B--2---:R-:W2:Y:S03]  /*296a0*/  LDL.LU R9, [R1+0x41c] ;  /* 0x00041c0001097983 */ /* 0x004ea60000300800 */
[----:B------:R1:W-:Y:S04]  /*296b0*/  STS.U16 [R17+0x5900], R0 ;  /* 0x0059000011007388 */ /* 0x0003e80000000400 */
[----:B---3--:R-:W3:Y:S01]  /*296c0*/  LDL.LU R10, [R1+0x414] ;  /* 0x00041400010a7983 */ /* 0x008ee20000300800 */
[----:B0-----:R-:W3:Y:S02]  /*296d0*/  LDL.LU R11, [R1+0x40c] ;  /* 0x00040c00010b7983 */ /* 0x001ee40000300800 */
[----:B------:R0:W-:Y:S01]  /*296e0*/  STS.U16 [R17+0x5980], R2 ;  /* 0x0059800211007388 */ /* 0x0001e20000000400 */
[----:B-1----:R-:W3:Y:S04]  /*296f0*/  LDL.LU R0, [R1+0x3a0] ;  /* 0x0003a00001007983 */ /* 0x002ee80000300800 */
[----:B0-----:R-:W3:Y:S01]  /*29700*/  LDL.LU R2, [R1+0x32c] ;  /* 0x00032c0001027983 */ /* 0x001ee20000300800 */
[----:B------:R-:W3:Y:S02]  /*29710*/  LDL.LU R12, [R1+0x328] ;  /* 0x00032800010c7983 */ /* 0x000ee40000300800 */
[----:B------:R-:W3:Y:S01]  /*29720*/  LDL.LU R4, [R1+0x320] ;  /* 0x0003200001047983 */ /* 0x000ee20000300800 */
[----:B------:R-:W3:Y:S04]  /*29730*/  LDL.LU R5, [R1+0x2b0] ;  /* 0x0002b00001057983 */ /* 0x000ee80000300800 */
[----:B------:R0:W-:Y:S04]  /*29740*/  STS.U16 [R17+0x6800], R6 ;  /* 0x0068000611007388 */ /* 0x0001e80000000400 */
[----:B0-----:R-:W3:Y:S01]  /*29750*/  LDL.LU R6, [R1+0x2ac] ;  /* 0x0002ac0001067983 */ /* 0x001ee20000300800 */
        /* <DEDUP_REMOVED lines=12> */
[----:B------:R-:W3:Y:S03]  /*29820*/  LDL.LU R28, [R1+0xd8] ;  /* 0x0000d800011c7983 */ /* 0x000ee60000300800 */
[----:B------:R0:W-:Y:S01]  /*29830*/  STS.U16 [R17+0x6880], R15 ;  /* 0x0068800f11007388 */ /* 0x0001e20000000400 */
[----:B------:R-:W3:Y:S02]  /*29840*/  LDL.LU R29, [R1+0xd4] ;  /* 0x0000d400011d7983 */ /* 0x000ee40000300800 */
[----:B------:R1:W-:Y:S02]  /*29850*/  STS.U16 [R17+0x6900], R7 ;  /* 0x0069000711007388 */ /* 0x0003e40000000400 */
[----:B------:R-:W3:Y:S01]  /*29860*/  LDL.LU R13, [R1+0x80] ;  /* 0x00008000010d7983 */ /* 0x000ee20000300800 */
[----:B0-----:R-:W3:Y:S01]  /*29870*/  LDL.LU R15, [R1+0x7c] ;  /* 0x00007c00010f7983 */ /* 0x001ee20000300800 */
[----:B-1----:R-:W3:Y:S03]  /*29880*/  LDL.LU R7, [R1+0x78] ;  /* 0x0000780001077983 */ /* 0x002ee60000300800 */
[----:B----4-:R0:W-:Y:S04]  /*29890*/  STS.U16 [R17+0x6980], R14 ;  /* 0x0069800e11007388 */ /* 0x0101e80000000400 */
[----:B------:R1:W-:Y:S01]  /*298a0*/  STS.U16 [R17+0x7800], R8 ;  /* 0x0078000811007388 */ /* 0x0003e20000000400 */
[----:B--2---:R2:W-:Y:S03]  /*298b0*/  STS.U16 [R17+0x7880], R9 ;  /* 0x0078800911007388 */ /* 0x0045e60000000400 */
[----:B---3--:R3:W-:Y:S04]  /*298c0*/  STS.U16 [R17+0x7900], R10 ;  /* 0x0079000a11007388 */ /* 0x0087e80000000400 */
[----:B0-----:R-:W4:Y:S04]  /*298d0*/  LDL.LU R14, [R1+0x45a0] ;  /* 0x0045a000010e7983 */ /* 0x001f280000300800 */
[----:B------:R0:W-:Y:S04]  /*298e0*/  STS.U16 [R17+0x7980], R11 ;  /* 0x0079800b11007388 */ /* 0x0001e80000000400 */
[----:B-1----:R-:W4:Y:S01]  /*298f0*/  LDL.LU R8, [R1+0x459c] ;  /* 0x00459c0001087983 */ /* 0x002f220000300800 */
[----:B--2---:R-:W2:Y:S03]  /*29900*/  LDL.LU R9, [R1+0x4598] ;  /* 0x0045980001097983 */ /* 0x004ea60000300800 */
[----:B---3--:R-:W3:Y:S04]  /*29910*/  LDL.LU R10, [R1+0x4594] ;  /* 0x00459400010a7983 */ /* 0x008ee80000300800 */
[----:B------:R1:W-:Y:S04]  /*29920*/  STS.U16 [R17+0x8800], R0 ;  /* 0x0088000011007388 */ /* 0x0003e80000000400 */
[----:B0-----:R-:W2:Y:S01]  /*29930*/  LDL.LU R11, [R1+0x4590] ;  /* 0x00459000010b7983 */ /* 0x001ea20000300800 */
[----:B------:R0:W-:Y:S02]  /*29940*/  STS.U16 [R17+0x8880], R2 ;  /* 0x0088800211007388 */ /* 0x0001e40000000400 */
[----:B------:R-:W-:Y:S02]  /*29950*/  STS.U16 [R17+0x8900], R12 ;  /* 0x0089000c11007388 */ /* 0x000fe40000000400 */
[----:B------:R0:W-:Y:S01]  /*29960*/  STS.U16 [R17+0x8980], R4 ;  /* 0x0089800411007388 */ /* 0x0001e20000000400 */
[----:B------:R0:W-:Y:S04]  /*29970*/  STS.U16 [R17+0x9800], R5 ;  /* 0x0098000511007388 */ /* 0x0001e80000000400 */
[----:B-1----:R-:W2:Y:S01]  /*29980*/  LDL.LU R0, [R1+0x458c] ;  /* 0x00458c0001007983 */ /* 0x002ea20000300800 */
[----:B0-----:R-:W2:Y:S03]  /*29990*/  LDL.LU R2, [R1+0x4588] ;  /* 0x0045880001027983 */ /* 0x001ea60000300800 */
[----:B------:R-:W2:Y:S04]  /*299a0*/  LDL.LU R4, [R1+0x74] ;  /* 0x0000740001047983 */ /* 0x000ea80000300800 */
[----:B------:R0:W-:Y:S01]  /*299b0*/  STS.U16 [R17+0x9880], R6 ;  /* 0x0098800611007388 */ /* 0x0001e20000000400 */
[----:B------:R-:W3:Y:S03]  /*299c0*/  LDL.LU R5, [R1+0x20] ;  /* 0x0000200001057983 */ /* 0x000ee60000300800 */
[----:B0-----:R-:W4:Y:S01]  /*299d0*/  LDL.LU R6, [R1+0x1c] ;  /* 0x00001c0001067983 */ /* 0x001f220000300800 */
[----:B------:R-:W-:Y:S02]  /*299e0*/  STS.U16 [R17+0x9900], R16 ;  /* 0x0099001011007388 */ /* 0x000fe40000000400 */
[----:B------:R0:W-:Y:S02]  /*299f0*/  STS.U16 [R17+0x9980], R18 ;  /* 0x0099801211007388 */ /* 0x0001e40000000400 */
[----:B------:R1:W-:Y:S01]  /*29a00*/  STS.U16 [R17+0xa800], R19 ;  /* 0x00a8001311007388 */ /* 0x0003e20000000400 */
[----:B------:R1:W-:Y:S01]  /*29a10*/  STS.U16 [R17+0xa880], R20 ;  /* 0x00a8801411007388 */ /* 0x0003e20000000400 */
[----:B------:R-:W-:Y:S02]  /*29a20*/  STS.U16 [R17+0xa900], R21 ;  /* 0x00a9001511007388 */ /* 0x000fe40000000400 */
[----:B------:R1:W-:Y:S02]  /*29a30*/  STS.U16 [R17+0xa980], R22 ;  /* 0x00a9801611007388 */ /* 0x0003e40000000400 */
[----:B------:R-:W-:Y:S01]  /*29a40*/  STS.U16 [R17+0xb800], R23 ;  /* 0x00b8001711007388 */ /* 0x000fe20000000400 */
[----:B------:R-:W-:Y:S01]  /*29a50*/  STS.U16 [R17+0xb880], R24 ;  /* 0x00b8801811007388 */ /* 0x000fe20000000400 */
[----:B------:R-:W-:Y:S02]  /*29a60*/  STS.U16 [R17+0xb900], R25 ;  /* 0x00b9001911007388 */ /* 0x000fe40000000400 */
[----:B------:R1:W-:Y:S02]  /*29a70*/  STS.U16 [R17+0xb980], R26 ;  /* 0x00b9801a11007388 */ /* 0x0003e40000000400 */
[----:B------:R1:W-:Y:S01]  /*29a80*/  STS.U16 [R17+0xc800], R3 ;  /* 0x00c8000311007388 */ /* 0x0003e20000000400 */
[----:B0-----:R-:W4:Y:S01]  /*29a90*/  LDL.LU R18, [R1+0xb38] ;  /* 0x000b380001127983 */ /* 0x001f220000300800 */
[----:B-1----:R-:W4:Y:S03]  /*29aa0*/  LDL.LU R19, [R1+0xb30] ;  /* 0x000b300001137983 */ /* 0x002f260000300800 */
[----:B------:R0:W-:Y:S01]  /*29ab0*/  STS.U16 [R17+0xc880], R27 ;  /* 0x00c8801b11007388 */ /* 0x0001e20000000400 */
[----:B------:R-:W4:Y:S02]  /*29ac0*/  LDL.LU R20, [R1+0xb28] ;  /* 0x000b280001147983 */ /* 0x000f240000300800 */
[----:B------:R1:W-:Y:S02]  /*29ad0*/  STS.U16 [R17+0xc900], R28 ;  /* 0x00c9001c11007388 */ /* 0x0003e40000000400 */
[----:B------:R-:W4:Y:S01]  /*29ae0*/  LDL.LU R22, [R1+0xb20] ;  /* 0x000b200001167983 */ /* 0x000f220000300800 */
[----:B------:R-:W-:Y:S04]  /*29af0*/  STS.U16 [R17+0xc980], R29 ;  /* 0x00c9801d11007388 */ /* 0x000fe80000000400 */
[----:B------:R-:W4:Y:S01]  /*29b00*/  LDL.LU R26, [R1+0xaa8] ;  /* 0x000aa800011a7983 */ /* 0x000f220000300800 */
[----:B------:R-:W-:Y:S02]  /*29b10*/  STS.U16 [R17+0xd800], R13 ;  /* 0x00d8000d11007388 */ /* 0x000fe40000000400 */
[----:B------:R-:W4:Y:S02]  /*29b20*/  LDL.LU R3, [R1+0xaa0] ;  /* 0x000aa00001037983 */ /* 0x000f240000300800 */
[----:B------:R-:W-:Y:S01]  /*29b30*/  STS.U16 [R17+0xd880], R15 ;  /* 0x00d8800f11007388 */ /* 0x000fe20000000400 */
[----:B------:R1:W-:Y:S04]  /*29b40*/  STS.U16 [R17+0xd900], R7 ;  /* 0x00d9000711007388 */ /* 0x0003e80000000400 */
[----:B0-----:R-:W4:Y:S01]  /*29b50*/  LDL.LU R27, [R1+0xa98] ;  /* 0x000a9800011b7983 */ /* 0x001f220000300800 */
[----:B-1----:R-:W4:Y:S03]  /*29b60*/  LDL.LU R28, [R1+0xa90] ;  /* 0x000a9000011c7983 */ /* 0x002f260000300800 */
[----:B------:R-:W4:Y:S01]  /*29b70*/  LDL.LU R7, [R1+0xa18] ;  /* 0x000a180001077983 */ /* 0x000f220000300800 */
[----:B------:R-:W4:Y:S02]  /*29b80*/  LDL.LU R29, [R1+0xa10] ;  /* 0x000a1000011d7983 */ /* 0x000f240000300800 */
[----:B------:R-:W4:Y:S02]  /*29b90*/  LDL.LU R13, [R1+0xa08] ;  /* 0x000a0800010d7983 */ /* 0x000f240000300800 */
[----:B------:R-:W4:Y:S01]  /*29ba0*/  LDL.LU R23, [R1+0xa00] ;  /* 0x000a000001177983 */ /* 0x000f220000300800 */
[----:B------:R-:W4:Y:S01]  /*29bb0*/  LDL.LU R24, [R1+0x988] ;  /* 0x0009880001187983 */ /* 0x000f220000300800 */
[----:B------:R-:W4:Y:S02]  /*29bc0*/  LDL.LU R25, [R1+0x980] ;  /* 0x0009800001197983 */ /* 0x000f240000300800 */
[----:B------:R-:W4:Y:S01]  /*29bd0*/  LDL.LU R15, [R1+0x978] ;  /* 0x00097800010f7983 */ /* 0x000f220000300800 */
[----:B--2---:R0:W-:Y:S01]  /*29be0*/  STS.U16 [R17+0xd980], R4 ;  /* 0x00d9800411007388 */ /* 0x0041e20000000400 */
[----:B---3--:R1:W-:Y:S03]  /*29bf0*/  STS.U16 [R17+0xe800], R5 ;  /* 0x00e8000511007388 */ /* 0x0083e60000000400 */
[----:B0-----:R-:W2:Y:S04]  /*29c00*/  LDL.LU R4, [R1+0x970] ;  /* 0x0009700001047983 */ /* 0x001ea80000300800 */
[----:B----4-:R0:W-:Y:S01]  /*29c10*/  STS.U16 [R17+0xe880], R6 ;  /* 0x00e8800611007388 */ /* 0x0101e20000000400 */
[----:B------:R-:W-:Y:S02]  /*29c20*/  STS.U16 [R17+0xe900], R2 ;  /* 0x00e9000211007388 */ /* 0x000fe40000000400 */
[----:B-1----:R-:W3:Y:S02]  /*29c30*/  LDL.LU R5, [R1+0x8f8] ;  /* 0x0008f80001057983 */ /* 0x002ee40000300800 */
[----:B------:R1:W-:Y:S01]  /*29c40*/  STS.U16 [R17+0xe980], R0 ;  /* 0x00e9800011007388 */ /* 0x0003e20000000400 */
[----:B0-----:R-:W4:Y:S01]  /*29c50*/  LDL.LU R6, [R1+0x8f0] ;  /* 0x0008f00001067983 */ /* 0x001f220000300800 */
[----:B-1----:R-:W4:Y:S02]  /*29c60*/  LDL.LU R0, [R1+0x8e8] ;  /* 0x0008e80001007983 */ /* 0x002f240000300800 */
[----:B------:R-:W4:Y:S02]  /*29c70*/  LDL.LU R2, [R1+0x8e0] ;  /* 0x0008e00001027983 */ /* 0x000f240000300800 */
[C---:B------:R-:W-:Y:S01]  /*29c80*/  IMAD.SHL.U32 R21, R14.reuse, 0x2, RZ ;  /* 0x000000020e157824 */ /* 0x040fe200078e00ff */
[----:B------:R-:W-:Y:S01]  /*29c90*/  STS.U16 [R17+0xf800], R11 ;  /* 0x00f8000b11007388 */ /* 0x000fe20000000400 */
[----:B------:R-:W-:Y:S03]  /*29ca0*/  STS.U16 [R17+0xf880], R10 ;  /* 0x00f8800a11007388 */ /* 0x000fe60000000400 */
[----:B------:R-:W-:Y:S01]  /*29cb0*/  LOP3.LUT R21, R21, 0x50, RZ, 0x3c, !PT ;  /* 0x0000005015157812 */ /* 0x000fe200078e3cff */
[----:B------:R-:W-:Y:S01]  /*29cc0*/  STS.U16 [R17+0xf900], R9 ;  /* 0x00f9000911007388 */ /* 0x000fe20000000400 */
[----:B------:R-:W-:Y:S03]  /*29cd0*/  STS.U16 [R17+0xf980], R8 ;  /* 0x00f9800811007388 */ /* 0x000fe60000000400 */
        /* <DEDUP_REMOVED lines=8> */
[----:B------:R0:W-:Y:S01]  /*29d60*/  STS.U16 [R21+0x2a00], R7 ;  /* 0x002a000715007388 */ /* 0x0001e20000000400 */
[----:B------:R1:W-:Y:S02]  /*29d70*/  STS.U16 [R21+0x2a80], R29 ;  /* 0x002a801d15007388 */ /* 0x0003e40000000400 */
[----:B------:R1:W-:Y:S02]  /*29d80*/  STS.U16 [R21+0x2b00], R13 ;  /* 0x002b000d15007388 */ /* 0x0003e40000000400 */
[----:B------:R-:W-:Y:S01]  /*29d90*/  STS.U16 [R21+0x2b80], R23 ;  /* 0x002b801715007388 */ /* 0x000fe20000000400 */
[----:B------:R-:W-:Y:S01]  /*29da0*/  STS.U16 [R21+0x3a00], R24 ;  /* 0x003a001815007388 */ /* 0x000fe20000000400 */
[----:B------:R-:W-:Y:S03]  /*29db0*/  STS.U16 [R21+0x3a80], R25 ;  /* 0x003a801915007388 */ /* 0x000fe60000000400 */
[----:B0-----:R-:W4:Y:S01]  /*29dc0*/  LDL.LU R7, [R1+0x874] ;  /* 0x0008740001077983 */ /* 0x001f220000300800 */
[----:B------:R-:W4:Y:S02]  /*29dd0*/  LDL.LU R26, [R1+0x86c] ;  /* 0x00086c00011a7983 */ /* 0x000f240000300800 */
[----:B------:R-:W4:Y:S02]  /*29de0*/  LDL.LU R3, [R1+0x864] ;  /* 0x0008640001037983 */ /* 0x000f240000300800 */
[----:B------:R-:W4:Y:S01]  /*29df0*/  LDL.LU R27, [R1+0x85c] ;  /* 0x00085c00011b7983 */ /* 0x000f220000300800 */
[----:B------:R-:W4:Y:S01]  /*29e00*/  LDL.LU R28, [R1+0x7f4] ;  /* 0x0007f400011c7983 */ /* 0x000f220000300800 */
[----:B-1----:R-:W4:Y:S02]  /*29e10*/  LDL.LU R29, [R1+0x7ec] ;  /* 0x0007ec00011d7983 */ /* 0x002f240000300800 */
[----:B------:R-:W4:Y:S01]  /*29e20*/  LDL.LU R13, [R1+0x7e4] ;  /* 0x0007e400010d7983 */ /* 0x000f220000300800 */
[----:B------:R0:W-:Y:S04]  /*29e30*/  STS.U16 [R21+0x3b00], R15 ;  /* 0x003b000f15007388 */ /* 0x0001e80000000400 */
[----:B0-----:R-:W4:Y:S01]  /*29e40*/  LDL.LU R15, [R1+0x7dc] ;  /* 0x0007dc00010f7983 */ /* 0x001f220000300800 */
[----:B------:R-:W4:Y:S02]  /*29e50*/  LDL.LU R12, [R1+0x404] ;  /* 0x00040400010c7983 */ /* 0x000f240000300800 */
[----:B------:R-:W4:Y:S02]  /*29e60*/  LDL.LU R16, [R1+0x3fc] ;  /* 0x0003fc0001107983 */ /* 0x000f240000300800 */
[----:B------:R-:W4:Y:S01]  /*29e70*/  LDL.LU R17, [R1+0x3f4] ;  /* 0x0003f40001117983 */ /* 0x000f220000300800 */
[----:B------:R-:W4:Y:S04]  /*29e80*/  LDL.LU R18, [R1+0x3ec] ;  /* 0x0003ec0001127983 */ /* 0x000f280000300800 */
[----:B--2---:R-:W-:Y:S04]  /*29e90*/  STS.U16 [R21+0x3b80], R4 ;  /* 0x003b800415007388 */ /* 0x004fe80000000400 */
[----:B---3--:R-:W-:Y:S04]  /*29ea0*/  STS.U16 [R21+0x4a00], R5 ;  /* 0x004a000515007388 */ /* 0x008fe80000000400 */
[----:B----4-:R-:W-:Y:S01]  /*29eb0*/  STS.U16 [R21+0x4a80], R6 ;  /* 0x004a800615007388 */ /* 0x010fe20000000400 */
[----:B------:R-:W-:Y:S02]  /*29ec0*/  STS.U16 [R21+0x4b00], R0 ;  /* 0x004b000015007388 */ /* 0x000fe40000000400 */
[----:B------:R0:W-:Y:S02]  /*29ed0*/  STS.U16 [R21+0x4b80], R2 ;  /* 0x004b800215007388 */ /* 0x0001e40000000400 */
[----:B0-----:R-:W2:Y:S01]  /*29ee0*/  LDL.LU R2, [R1+0x318] ;  /* 0x0003180001027983 */ /* 0x001ea20000300800 */
[----:B------:R-:W3:Y:S02]  /*29ef0*/  LDL.LU R19, [R1+0x310] ;  /* 0x0003100001137983 */ /* 0x000ee40000300800 */
        /* <DEDUP_REMOVED lines=8> */
[----:B------:R1:W-:Y:S02]  /*29f80*/  STS.U16 [R21+0x5a80], R26 ;  /* 0x005a801a15007388 */ /* 0x0003e40000000400 */
[----:B------:R1:W-:Y:S02]  /*29f90*/  STS.U16 [R21+0x5b00], R3 ;  /* 0x005b000315007388 */ /* 0x0003e40000000400 */
[----:B------:R1:W-:Y:S01]  /*29fa0*/  STS.U16 [R21+0x5b80], R27 ;  /* 0x005b801b15007388 */ /* 0x0003e20000000400 */
[----:B------:R1:W-:Y:S01]  /*29fb0*/  STS.U16 [R21+0x6a00], R28 ;  /* 0x006a001c15007388 */ /* 0x0003e20000000400 */
[----:B------:R1:W-:Y:S02]  /*29fc0*/  STS.U16 [R21+0x6a80], R29 ;  /* 0x006a801d15007388 */ /* 0x0003e40000000400 */
[----:B------:R1:W-:Y:S01]  /*29fd0*/  STS.U16 [R21+0x6b00], R13 ;  /* 0x006b000d15007388 */ /* 0x0003e20000000400 */
[----:B0-----:R-:W4:Y:S01]  /*29fe0*/  LDL.LU R7, [R1+0x1c8] ;  /* 0x0001c80001077983 */ /* 0x001f220000300800 */
[----:B------:R-:W4:Y:S02]  /*29ff0*/  LDL.LU R24, [R1+0x1c4] ;  /* 0x0001c40001187983 */ /* 0x000f240000300800 */
[----:B------:R-:W4:Y:S02]  /*2a000*/  LDL.LU R25, [R1+0x1c0] ;  /* 0x0001c00001197983 */ /* 0x000f240000300800 */
[----:B-1----:R-:W4:Y:S01]  /*2a010*/  LDL.LU R26, [R1+0x13c] ;  /* 0x00013c00011a7983 */ /* 0x002f220000300800 */
[----:B------:R-:W4:Y:S04]  /*2a020*/  LDL.LU R3, [R1+0x12c] ;  /* 0x00012c0001037983 */ /* 0x000f280000300800 */
[----:B------:R0:W-:Y:S01]  /*2a030*/  STS.U16 [R21+0x6b80], R15 ;  /* 0x006b800f15007388 */ /* 0x0001e20000000400 */
[----:B------:R1:W-:Y:S02]  /*2a040*/  STS.U16 [R21+0x7a00], R12 ;  /* 0x007a000c15007388 */ /* 0x0003e40000000400 */
[----:B------:R-:W4:Y:S02]  /*2a050*/  LDL.LU R27, [R1+0x128] ;  /* 0x00012800011b7983 */ /* 0x000f240000300800 */
[----:B------:R-:W4:Y:S01]  /*2a060*/  LDL.LU R28, [R1+0x124] ;  /* 0x00012400011c7983 */ /* 0x000f220000300800 */
[----:B------:R1:W-:Y:S01]  /*2a070*/  STS.U16 [R21+0x7a80], R16 ;  /* 0x007a801015007388 */ /* 0x0003e20000000400 */
[----:B------:R1:W-:Y:S02]  /*2a080*/  STS.U16 [R21+0x7b00], R17 ;  /* 0x007b001115007388 */ /* 0x0003e40000000400 */
[----:B------:R1:W-:Y:S01]  /*2a090*/  STS.U16 [R21+0x7b80], R18 ;  /* 0x007b801215007388 */ /* 0x0003e20000000400 */
[----:B------:R-:W4:Y:S01]  /*2a0a0*/  LDL.LU R29, [R1+0xd0] ;  /* 0x0000d000011d7983 */ /* 0x000f220000300800 */
[----:B------:R-:W4:Y:S02]  /*2a0b0*/  LDL.LU R13, [R1+0xcc] ;  /* 0x0000cc00010d7983 */ /* 0x000f240000300800 */
[----:B0-----:R-:W4:Y:S01]  /*2a0c0*/  LDL.LU R15, [R1+0xc8] ;  /* 0x0000c800010f7983 */ /* 0x001f220000300800 */
[----:B-1----:R-:W4:Y:S01]  /*2a0d0*/  LDL.LU R12, [R1+0x4584] ;  /* 0x00458400010c7983 */ /* 0x002f220000300800 */
[----:B------:R-:W4:Y:S03]  /*2a0e0*/  LDL.LU R16, [R1+0x4580] ;  /* 0x0045800001107983 */ /* 0x000f260000300800 */
[----:B------:R-:W4:Y:S01]  /*2a0f0*/  LDL.LU R17, [R1+0x457c] ;  /* 0x00457c0001117983 */ /* 0x000f220000300800 */
[----:B------:R-:W4:Y:S03]  /*2a100*/  LDL.LU R18, [R1+0x4578] ;  /* 0x0045780001127983 */ /* 0x000f260000300800 */
[----:B--2---:R0:W-:Y:S01]  /*2a110*/  STS.U16 [R21+0x8a00], R2 ;  /* 0x008a000215007388 */ /* 0x0041e20000000400 */
[----:B---3--:R-:W-:Y:S02]  /*2a120*/  STS.U16 [R21+0x8a80], R19 ;  /* 0x008a801315007388 */ /* 0x008fe40000000400 */
[----:B----4-:R-:W-:Y:S01]  /*2a130*/  STS.U16 [R21+0x8b00], R20 ;  /* 0x008b001415007388 */ /* 0x010fe20000000400 */
[----:B------:R-:W-:Y:S04]  /*2a140*/  STS.U16 [R21+0x8b80], R22 ;  /* 0x008b801615007388 */ /* 0x000fe80000000400 */
[----:B------:R-:W-:Y:S01]  /*2a150*/  STS.U16 [R21+0x9a00], R23 ;  /* 0x009a001715007388 */ /* 0x000fe20000000400 */
[----:B------:R-:W-:Y:S02]  /*2a160*/  STS.U16 [R21+0x9a80], R4 ;  /* 0x009a800415007388 */ /* 0x000fe40000000400 */
[----:B------:R-:W-:Y:S02]  /*2a170*/  STS.U16 [R21+0x9b00], R5 ;  /* 0x009b000515007388 */ /* 0x000fe40000000400 */
[----:B------:R1:W-:Y:S01]  /*2a180*/  STS.U16 [R21+0x9b80], R0 ;  /* 0x009b800015007388 */ /* 0x0003e20000000400 */
[----:B0-----:R-:W2:Y:S04]  /*2a190*/  LDL.LU R2, [R1+0x4574] ;  /* 0x0045740001027983 */ /* 0x001ea80000300800 */
[----:B-1----:R-:W3:Y:S01]  /*2a1a0*/  LDL.LU R0, [R1+0x70] ;  /* 0x0000700001007983 */ /* 0x002ee20000300800 */
[----:B------:R-:W4:Y:S02]  /*2a1b0*/  LDL.LU R19, [R1+0x68] ;  /* 0x0000680001137983 */ /* 0x000f240000300800 */
[----:B------:R-:W4:Y:S02]  /*2a1c0*/  LDL.LU R20, [R1+0x64] ;  /* 0x0000640001147983 */ /* 0x000f240000300800 */
[----:B------:R-:W4:Y:S01]  /*2a1d0*/  LDL.LU R4, [R1+0x10] ;  /* 0x0000100001047983 */ /* 0x000f220000300800 */
[----:B------:R0:W-:Y:S04]  /*2a1e0*/  STS.U16 [R21+0xaa00], R6 ;  /* 0x00aa000615007388 */ /* 0x0001e80000000400 */
[----:B------:R-:W4:Y:S04]  /*2a1f0*/  LDL.LU R5, [R1+0xc] ;  /* 0x00000c0001057983 */ /* 0x000f280000300800 */
[----:B------:R1:W-:Y:S04]  /*2a200*/  STS.U16 [R21+0xaa80], R7 ;  /* 0x00aa800715007388 */ /* 0x0003e80000000400 */
[----:B0-----:R-:W4:Y:S01]  /*2a210*/  LDL.LU R6, [R1+0x8] ;  /* 0x0000080001067983 */ /* 0x001f220000300800 */
[----:B------:R0:W-:Y:S02]  /*2a220*/  STS.U16 [R21+0xab00], R24 ;  /* 0x00ab001815007388 */ /* 0x0001e40000000400 */
[----:B------:R0:W-:Y:S02]  /*2a230*/  STS.U16 [R21+0xab80], R25 ;  /* 0x00ab801915007388 */ /* 0x0001e40000000400 */
[----:B------:R0:W-:Y:S01]  /*2a240*/  STS.U16 [R21+0xba00], R26 ;  /* 0x00ba001a15007388 */ /* 0x0001e20000000400 */
[----:B------:R-:W-:Y:S04]  /*2a250*/  STS.U16 [R21+0xba80], R3 ;  /* 0x00ba800315007388 */ /* 0x000fe80000000400 */
[----:B-1----:R-:W4:Y:S01]  /*2a260*/  LDL.LU R7, [R1+0x4] ;  /* 0x0000040001077983 */ /* 0x002f220000300800 */
[----:B------:R-:W4:Y:S02]  /*2a270*/  LDL.LU R22, [R1+0xb18] ;  /* 0x000b180001167983 */ /* 0x000f240000300800 */
[----:B------:R-:W4:Y:S01]  /*2a280*/  LDL.LU R23, [R1+0xb08] ;  /* 0x000b080001177983 */ /* 0x000f220000300800 */
[----:B0-----:R-:W4:Y:S04]  /*2a290*/  LDL.LU R24, [R1+0xa88] ;  /* 0x000a880001187983 */ /* 0x001f280000300800 */
[----:B------:R-:W4:Y:S04]  /*2a2a0*/  LDL.LU R25, [R1+0xa80] ;  /* 0x000a800001197983 */ /* 0x000f280000300800 */
[----:B------:R0:W-:Y:S01]  /*2a2b0*/  STS.U16 [R21+0xbb00], R27 ;  /* 0x00bb001b15007388 */ /* 0x0001e20000000400 */
[----:B------:R-:W4:Y:S02]  /*2a2c0*/  LDL.LU R26, [R1+0xa7c] ;  /* 0x000a7c00011a7983 */ /* 0x000f240000300800 */
[----:B------:R1:W-:Y:S02]  /*2a2d0*/  STS.U16 [R21+0xbb80], R28 ;  /* 0x00bb801c15007388 */ /* 0x0003e40000000400 */
[----:B------:R1:W-:Y:S01]  /*2a2e0*/  STS.U16 [R21+0xca00], R29 ;  /* 0x00ca001d15007388 */ /* 0x0003e20000000400 */
[----:B------:R1:W-:Y:S01]  /*2a2f0*/  STS.U16 [R21+0xca80], R13 ;  /* 0x00ca800d15007388 */ /* 0x0003e20000000400 */
[----:B------:R1:W-:Y:S03]  /*2a300*/  STS.U16 [R21+0xcb00], R15 ;  /* 0x00cb000f15007388 */ /* 0x0003e60000000400 */
[----:B0-----:R-:W4:Y:S01]  /*2a310*/  LDL.LU R27, [R1+0xa78] ;  /* 0x000a7800011b7983 */ /* 0x001f220000300800 */
[----:B------:R-:W4:Y:S02]  /*2a320*/  LDL.LU R3, [R1+0x9f8] ;  /* 0x0009f80001037983 */ /* 0x000f240000300800 */
[----:B-1----:R-:W4:Y:S01]  /*2a330*/  LDL.LU R28, [R1+0x9f0] ;  /* 0x0009f000011c7983 */ /* 0x002f220000300800 */
[----:B------:R-:W4:Y:S04]  /*2a340*/  LDL.LU R29, [R1+0x9ec] ;  /* 0x0009ec00011d7983 */ /* 0x000f280000300800 */
[----:B------:R-:W4:Y:S01]  /*2a350*/  LDL.LU R13, [R1+0x9e8] ;  /* 0x0009e800010d7983 */ /* 0x000f220000300800 */
[----:B------:R-:W4:Y:S03]  /*2a360*/  LDL.LU R15, [R1+0x968] ;  /* 0x00096800010f7983 */ /* 0x000f260000300800 */
[----:B--2---:R0:W-:Y:S04]  /*2a370*/  STS.U16 [R21+0xcb80], R2 ;  /* 0x00cb800215007388 */ /* 0x0041e80000000400 */
[----:B---3--:R1:W-:Y:S04]  /*2a380*/  STS.U16 [R21+0xda00], R0 ;  /* 0x00da000015007388 */ /* 0x0083e80000000400 */
[----:B0-----:R-:W4:Y:S04]  /*2a390*/  LDL.LU R2, [R1+0x960] ;  /* 0x0009600001027983 */ /* 0x001f280000300800 */
[----:B-1----:R-:W3:Y:S04]  /*2a3a0*/  LDL.LU R0, [R1+0x4570] ;  /* 0x0045700001007983 */ /* 0x002ee80000300800 */
[----:B---3--:R0:W-:Y:S01]  /*2a3b0*/  STS.U16 [R21+0xda80], R0 ;  /* 0x00da800015007388 */ /* 0x0081e20000000400 */
[----:B----4-:R1:W-:Y:S02]  /*2a3c0*/  STS.U16 [R21+0xdb00], R19 ;  /* 0x00db001315007388 */ /* 0x0103e40000000400 */
[----:B------:R3:W-:Y:S02]  /*2a3d0*/  STS.U16 [R21+0xdb80], R20 ;  /* 0x00db801415007388 */ /* 0x0007e40000000400 */
[----:B------:R4:W-:Y:S01]  /*2a3e0*/  STS.U16 [R21+0xea00], R4 ;  /* 0x00ea000415007388 */ /* 0x0009e20000000400 */
[----:B------:R4:W-:Y:S01]  /*2a3f0*/  STS.U16 [R21+0xea80], R5 ;  /* 0x00ea800515007388 */ /* 0x0009e20000000400 */
[----:B------:R4:W-:Y:S03]  /*2a400*/  STS.U16 [R21+0xeb00], R6 ;  /* 0x00eb000615007388 */ /* 0x0009e60000000400 */
[----:B0-----:R-:W2:Y:S01]  /*2a410*/  LDL.LU R0, [R1+0x958] ;  /* 0x0009580001007983 */ /* 0x001ea20000300800 */
[----:B-1----:R-:W2:Y:S02]  /*2a420*/  LDL.LU R19, [R1+0x456c] ;  /* 0x00456c0001137983 */ /* 0x002ea40000300800 */
[----:B---3--:R-:W4:Y:S02]  /*2a430*/  LDL.LU R20, [R1+0x4568] ;  /* 0x0045680001147983 */ /* 0x008f240000300800 */
[----:B----4-:R-:W4:Y:S01]  /*2a440*/  LDL.LU R4, [R1+0x4564] ;  /* 0x0045640001047983 */ /* 0x010f220000300800 */
[----:B------:R-:W2:Y:S01]  /*2a450*/  LDL.LU R5, [R1+0x4560] ;  /* 0x0045600001057983 */ /* 0x000ea20000300800 */
[----:B------:R-:W2:Y:S03]  /*2a460*/  LDL.LU R6, [R1+0x455c] ;  /* 0x00455c0001067983 */ /* 0x000ea60000300800 */
[----:B------:R0:W-:Y:S04]  /*2a470*/  STS.U16 [R21+0xeb80], R7 ;  /* 0x00eb800715007388 */ /* 0x0001e80000000400 */
[----:B0-----:R-:W2:Y:S01]  /*2a480*/  LDL.LU R7, [R1+0x4558] ;  /* 0x0045580001077983 */ /* 0x001ea20000300800 */
[----:B------:R-:W-:-:S03]  /*2a490*/  IMAD.SHL.U32 R14, R14, 0x2, RZ ;  /* 0x000000020e0e7824 */ /* 0x000fc600078e00ff */
[----:B--2---:R-:W-:Y:S01]  /*2a4a0*/  STS.U16 [R21+0xfa00], R7 ;  /* 0x00fa000715007388 */ /* 0x004fe20000000400 */
[----:B------:R-:W-:Y:S02]  /*2a4b0*/  STS.U16 [R21+0xfa80], R6 ;  /* 0x00fa800615007388 */ /* 0x000fe40000000400 */
[----:B------:R0:W-:Y:S02]  /*2a4c0*/  STS.U16 [R21+0xfb00], R5 ;  /* 0x00fb000515007388 */ /* 0x0001e40000000400 */
[----:B----4-:R1:W-:Y:S01]  /*2a4d0*/  STS.U16 [R21+0xfb80], R4 ;  /* 0x00fb800415007388 */ /* 0x0103e20000000400 */
[----:B0-----:R-:W2:Y:S01]  /*2a4e0*/  LDL.LU R5, [R1+0xb0c] ;  /* 0x000b0c0001057983 */ /* 0x001ea20000300800 */
[----:B-1----:R-:W4:Y:S02]  /*2a4f0*/  LDL.LU R21, [R1+0x4554] ;  /* 0x0045540001157983 */ /* 0x002f240000300800 */
[----:B------:R-:W2:Y:S01]  /*2a500*/  LDL.LU R4, [R1+0xb10] ;  /* 0x000b100001047983 */ /* 0x000ea20000300800 */
[----:B------:R-:W-:-:S05]  /*2a510*/  LOP3.LUT R14, R14, 0x60, RZ, 0x3c, !PT ;  /* 0x000000600e0e7812 */ /* 0x000fca00078e3cff */
[----:B------:R0:W-:Y:S04]  /*2a520*/  STS.U16 [R14+0xc00], R22 ;  /* 0x000c00160e007388 */ /* 0x0001e80000000400 */
[----:B0-----:R-:W4:Y:S04]  /*2a530*/  LDL.LU R22, [R1+0x4550] ;  /* 0x0045500001167983 */ /* 0x001f280000300800 */
[----:B--2---:R0:W-:Y:S01]  /*2a540*/  STS.U16 [R14+0xc80], R4 ;  /* 0x000c80040e007388 */ /* 0x0041e20000000400 */
[----:B------:R1:W-:Y:S02]  /*2a550*/  STS.U16 [R14+0xd00], R5 ;  /* 0x000d00050e007388 */ /* 0x0003e40000000400 */
[----:B------:R2:W-:Y:S02]  /*2a560*/  STS.U16 [R14+0xd80], R23 ;  /* 0x000d80170e007388 */ /* 0x0005e40000000400 */
[----:B------:R4:W-:Y:S01]  /*2a570*/  STS.U16 [R14+0x1c00], R24 ;  /* 0x001c00180e007388 */ /* 0x0009e20000000400 */
[----:B------:R4:W-:Y:S01]  /*2a580*/  STS.U16 [R14+0x1c80], R25 ;  /* 0x001c80190e007388 */ /* 0x0009e20000000400 */
[----:B------:R4:W-:Y:S02]  /*2a590*/  STS.U16 [R14+0x1d00], R26 ;  /* 0x001d001a0e007388 */ /* 0x0009e40000000400 */
[----:B------:R4:W-:Y:S01]  /*2a5a0*/  STS.U16 [R14+0x1d80], R27 ;  /* 0x001d801b0e007388 */ /* 0x0009e20000000400 */
[----:B0-----:R-:W3:Y:S04]  /*2a5b0*/  LDL R4, [R1+0x1db8] ;  /* 0x001db80001047983 */ /* 0x001ee80000100800 */
[----:B-1----:R-:W3:Y:S01]  /*2a5c0*/  LDL R5, [R1+0x1db4] ;  /* 0x001db40001057983 */ /* 0x002ee20000100800 */
[----:B--2---:R-:W2:Y:S02]  /*2a5d0*/  LDL.LU R23, [R1+0x454c] ;  /* 0x00454c0001177983 */ /* 0x004ea40000300800 */
[----:B----4-:R-:W4:Y:S01]  /*2a5e0*/  LDL.LU R24, [R1+0x4548] ;  /* 0x0045480001187983 */ /* 0x010f220000300800 */
[----:B------:R-:W2:Y:S04]  /*2a5f0*/  LDL.LU R25, [R1+0x4544] ;  /* 0x0045440001197983 */ /* 0x000ea80000300800 */
[----:B------:R-:W2:Y:S01]  /*2a600*/  LDL.LU R26, [R1+0x4540] ;  /* 0x00454000011a7983 */ /* 0x000ea20000300800 */
[----:B------:R-:W2:Y:S03]  /*2a610*/  LDL.LU R27, [R1+0x453c] ;  /* 0x00453c00011b7983 */ /* 0x000ea60000300800 */
[----:B------:R0:W-:Y:S01]  /*2a620*/  STS.U16 [R14+0x2c00], R3 ;  /* 0x002c00030e007388 */ /* 0x0001e20000000400 */
[----:B------:R1:W-:Y:S02]  /*2a630*/  STS.U16 [R14+0x2c80], R28 ;  /* 0x002c801c0e007388 */ /* 0x0003e40000000400 */
[----:B------:R1:W-:Y:S02]  /*2a640*/  STS.U16 [R14+0x2d00], R29 ;  /* 0x002d001d0e007388 */ /* 0x0003e40000000400 */
[----:B------:R1:W-:Y:S01]  /*2a650*/  STS.U16 [R14+0x2d80], R13 ;  /* 0x002d800d0e007388 */ /* 0x0003e20000000400 */
[----:B------:R1:W-:Y:S01]  /*2a660*/  STS.U16 [R14+0x3c00], R15 ;  /* 0x003c000f0e007388 */ /* 0x0003e20000000400 */
[----:B------:R1:W-:Y:S03]  /*2a670*/  STS.U16 [R14+0x3c80], R2 ;  /* 0x003c80020e007388 */ /* 0x0003e60000000400 */
[----:B0-----:R-:W2:Y:S01]  /*2a680*/  LDL.LU R3, [R1+0x4538] ;  /* 0x0045380001037983 */ /* 0x001ea20000300800 */
[----:B-1----:R-:W2:Y:S03]  /*2a690*/  LDL.LU R28, [R1+0x4534] ;  /* 0x00453400011c7983 */ /* 0x002ea60000300800 */
[----:B------:R-:W2:Y:S01]  /*2a6a0*/  LDL.LU R29, [R1+0x4530] ;  /* 0x00453000011d7983 */ /* 0x000ea20000300800 */
[----:B------:R-:W2:Y:S03]  /*2a6b0*/  LDL.LU R13, [R1+0x452c] ;  /* 0x00452c00010d7983 */ /* 0x000ea60000300800 */
[----:B------:R-:W2:Y:S01]  /*2a6c0*/  LDL.LU R15, [R1+0x4528] ;  /* 0x00452800010f7983 */ /* 0x000ea20000300800 */
[----:B------:R-:W2:Y:S03]  /*2a6d0*/  LDL.LU R2, [R1+0x4524] ;  /* 0x0045240001027983 */ /* 0x000ea60000300800 */
[----:B--2---:R0:W-:Y:S04]  /*2a6e0*/  STS.U16 [R14+0x3d00], R2 ;  /* 0x003d00020e007388 */ /* 0x0041e80000000400 */
[----:B0-----:R-:W2:Y:S01]  /*2a6f0*/  LDL.LU R2, [R1+0x4520] ;  /* 0x0045200001027983 */ /* 0x001ea20000300800 */
[----:B------:R0:W-:Y:S03]  /*2a700*/  STS.U16 [R14+0x3d80], R0 ;  /* 0x003d80000e007388 */ /* 0x0001e60000000400 */
[----:B0-----:R-:W4:Y:S01]  /*2a710*/  LDL.LU R0, [R1+0x451c] ;  /* 0x00451c0001007983 */ /* 0x001f220000300800 */
[----:B--2---:R-:W-:-:S06]  /*2a720*/  PRMT R2, RZ, 0x7610, R2 ;  /* 0x00007610ff027816 */ /* 0x004fcc0000000002 */
[----:B---3--:R-:W2:Y:S04]  /*2a730*/  @!P0 LDG.E.U16 R2, [R4.64] ;  /* 0x0000000404028981 */ /* 0x008ea8000c1e1500 */
[----:B----4-:R0:W-:Y:S04]  /*2a740*/  STS.U16 [R14+0x4c00], R0 ;  /* 0x004c00000e007388 */ /* 0x0101e80000000400 */
[----:B0-----:R-:W3:Y:S01]  /*2a750*/  LDL.LU R14, [R1+0x4518] ;  /* 0x00451800010e7983 */ /* 0x001ee20000300800 */
[----:B------:R-:W4:Y:S03]  /*2a760*/  LDL.LU R0, [R1+0x4514] ;  /* 0x0045140001007983 */ /* 0x000f260000300800 */
[----:B--2---:R0:W-:Y:S04]  /*2a770*/  STL [R1+0x104], R2 ;  /* 0x0001040201007387 */ /* 0x0041e80000100800 */
[----:B0-----:R-:W2:Y:S01]  /*2a780*/  LDL.LU R2, [R1+0x4510] ;  /* 0x0045100001027983 */ /* 0x001ea20000300800 */
[----:B------:R-:W2:Y:S02]  /*2a790*/  LDL R4, [R1+0x1dac] ;  /* 0x001dac0001047983 */ /* 0x000ea40000100800 */
[----:B------:R-:W2:Y:S01]  /*2a7a0*/  LDL R5, [R1+0x1db0] ;  /* 0x001db00001057983 */ /* 0x000ea20000100800 */
[----:B----4-:R-:W-:-:S02]  /*2a7b0*/  PRMT R0, RZ, 0x7610, R0 ;  /* 0x00007610ff007816 */ /* 0x010fc40000000000 */
[----:B--2---:R-:W-:-:S04]  /*2a7c0*/  @!P1 LOP3.LUT R5, R5, R4, RZ, 0x3c, !PT ;  /* 0x0000000405059212 */ /* 0x004fc800078e3cff */
[----:B------:R-:W-:-:S04]  /*2a7d0*/  @!P1 LOP3.LUT R4, R5, R4, RZ, 0x3c, !PT ;  /* 0x0000000405049212 */ /* 0x000fc800078e3cff */
[----:B------:R-:W-:-:S05]  /*2a7e0*/  @!P1 LOP3.LUT R5, R5, R4, RZ, 0x3c, !PT ;  /* 0x0000000405059212 */ /* 0x000fca00078e3cff */
[----:B------:R-:W2:Y:S04]  /*2a7f0*/  @!P1 LDG.E.U16 R0, [R4.64] ;  /* 0x0000000404009981 */ /* 0x000ea8000c1e1500 */
[----:B--2---:R0:W-:Y:S04]  /*2a800*/  STL [R1+0x100], R0 ;  /* 0x0001000001007387 */ /* 0x0041e80000100800 */
[----:B0-----:R-:W2:Y:S01]  /*2a810*/  LDL.LU R0, [R1+0x450c] ;  /* 0x00450c0001007983 */ /* 0x001ea20000300800 */
[----:B------:R-:W4:Y:S02]  /*2a820*/  LDL R4, [R1+0x1d34] ;  /* 0x001d340001047983 */ /* 0x000f240000100800 */
[----:B------:R-:W4:Y:S01]  /*2a830*/  LDL R5, [R1+0x1d38] ;  /* 0x001d380001057983 */ /* 0x000f220000100800 */
[----:B------:R-:W-:-:S02]  /*2a840*/  PRMT R2, RZ, 0x7610, R2 ;  /* 0x00007610ff027816 */ /* 0x000fc40000000002 */
[----:B----4-:R-:W-:-:S04]  /*2a850*/  @!P0 LOP3.LUT R5, R5, R4, RZ, 0x3c, !PT ;  /* 0x0000000405058212 */ /* 0x010fc800078e3cff */
[----:B------:R-:W-:-:S04]  /*2a860*/  @!P0 LOP3.LUT R4, R5, R4, RZ, 0x3c, !PT ;  /* 0x0000000405048212 */ /* 0x000fc800078e3cff */
[----:B------:R-:W-:-:S05]  /*2a870*/  @!P0 LOP3.LUT R5, R5, R4, RZ, 0x3c, !PT ;  /* 0x0000000405058212 */ /* 0x000fca00078e3cff */
[----:B------:R-:W4:Y:S04]  /*2a880*/  @!P0 LDG.E.U16 R2, [R4.64] ;  /* 0x0000000404028981 */ /* 0x000f28000c1e1500 */
[----:B----4-:R0:W-:Y:S04]  /*2a890*/  STL [R1+0xfc], R2 ;  /* 0x0000fc0201007387 */ /* 0x0101e80000100800 */
[----:B0-----:R-:W4:Y:S01]  /*2a8a0*/  LDL.LU R2, [R1+0x4508] ;  /* 0x0045080001027983 */ /* 0x001f220000300800 */
[----:B------:R-:W3:Y:S02]  /*2a8b0*/  LDL R4, [R1+0x1d2c] ;  /* 0x001d2c0001047983 */ /* 0x000ee40000100800 */
[----:B------:R-:W3:Y:S01]  /*2a8c0*/  LDL R5, [R1+0x1d30] ;  /* 0x001d300001057983 */ /* 0x000ee20000100800 */
[----:B--2---:R-:W-:-:S02]  /*2a8d0*/  PRMT R0, RZ, 0x7610, R0 ;  /* 0x00007610ff007816 */ /* 0x004fc40000000000 */
[----:B---3--:R-:W-:-:S04]  /*2a8e0*/  @!P1 LOP3.LUT R5, R5, R4, RZ, 0x3c, !PT ;  /* 0x0000000405059212 */ /* 0x008fc800078e3cff */
[----:B------:R-:W-:-:S04]  /*2a8f0*/  @!P1 LOP3.LUT R4, R5, R4, RZ, 0x3c, !PT ;  /* 0x0000000405049212 */ /* 0x000fc800078e3cff */
[----:B------:R-:W-:-:S05]  /*2a900*/  @!P1 LOP3.LUT R5, R5, R4, RZ, 0x3c, !PT ;  /* 0x0000000405059212 */ /* 0x000fca00078e3cff */
[----:B------:R-:W2:Y:S04]  /*2a910*/  @!P1 LDG.E.U16 R0, [R4.64] ;  /* 0x0000000404009981 */ /* 0x000ea8000c1e1500 */
[----:B--2---:R0:W-:Y:S04]  /*2a920*/  STL [R1+0xf8], R0 ;  /* 0x0000f80001007387 */ /* 0x0041e80000100800 */
[----:B0-----:R-:W2:Y:S01]  /*2a930*/  LDL.LU R0, [R1+0x4504] ;  /* 0x0045040001007983 */ /* 0x001ea20000300800 */
[----:B------:R-:W3:Y:S02]  /*2a940*/  LDL R4, [R1+0x1cb4] ;  /* 0x001cb40001047983 */ /* 0x000ee40000100800 */
[----:B------:R-:W3:Y:S01]  /*2a950*/  LDL R5, [R1+0x1cb8] ;  /* 0x001cb80001057983 */ /* 0x000ee20000100800 */
[----:B----4-:R-:W-:-:S02]  /*2a960*/  PRMT R2, RZ, 0x7610, R2 ;  /* 0x00007610ff027816 */ /* 0x010fc40000000002 */
[----:B---3--:R-:W-:-:S04]  /*2a970*/  @!P0 LOP3.LUT R5, R5, R4, RZ, 0x3c, !PT ;  /* 0x0000000405058212 */ /* 0x008fc800078e3cff */
[----:B------:R-:W-:-:S04]  /*2a980*/  @!P0 LOP3.LUT R4, R5, R4, RZ, 0x3c, !PT ;  /* 0x0000000405048212 */ /* 0x000fc800078e3cff */
[----:B------:R-:W-:-:S05]  /*2a990*/  @!P0 LOP3.LUT R5, R5, R4, RZ, 0x3c, !PT ;  /* 0x0000000405058212 */ /* 0x000fca00078e3cff */
[----:B------:R-:W3:Y:S04]  /*2a9a0*/  @!P0 LDG.E.U16 R2, [R4.64] ;  /* 0x0000000404028981 */ /* 0x000ee8000c1e1500 */
[----:B---3--:R0:W-:Y:S04]  /*2a9b0*/  STL [R1+0xf4], R2 ;  /* 0x0000f40201007387 */ /* 0x0081e80000100800 */
[----:B0-----:R-:W3:Y:S01]  /*2a9c0*/  LDL.LU R2, [R1+0x4500] ;  /* 0x0045000001027983 */ /* 0x001ee20000300800 */
[----:B------:R-:W4:Y:S02]  /*2a9d0*/  LDL R4, [R1+0x1cac] ;  /* 0x001cac0001047983 */ /* 0x000f240000100800 */
[----:B------:R-:W4:Y:S01]  /*2a9e0*/  LDL R5, [R1+0x1cb0] ;  /* 0x001cb00001057983 */ /* 0x000f220000100800 */
[----:B--2---:R-:W-:-:S02]  /*2a9f0*/  PRMT R0, RZ, 0x7610, R0 ;  /* 0x00007610ff007816 */ /* 0x004fc40000000000 */
[----:B----4-:R-:W-:-:S04]  /*2aa00*/  @!P1 LOP3.LUT R5, R5, R4, RZ, 0x3c, !PT ;  /* 0x0000000405059212 */ /* 0x010fc800078e3cff */
[----:B------:R-:W-:-:S04]  /*2aa10*/  @!P1 LOP3.LUT R4, R5, R4, RZ, 0x3c, !PT ;  /* 0x0000000405049212 */ /* 0x000fc800078e3cff */
[----:B------:R-:W-:-:S05]  /*2aa20*/  @!P1 LOP3.LUT R5, R5, R4, RZ, 0x3c, !PT ;  /* 0x0000000405059212 */ /* 0x000fca00078e3cff */
[----:B------:R-:W2:Y:S04]  /*2aa30*/  @!P1 LDG.E.U16 R0, [R4.64] ;  /* 0x0000000404009981 */ /* 0x000ea8000c1e1500 */
[----:B--2---:R0:W-:Y:S04]  /*2aa40*/  STL [R1+0xf0], R0 ;  /* 0x0000f00001007387 */ /* 0x0041e80000100800 */
[----:B0-----:R-:W2:Y:S01]  /*2aa50*/  LDL.LU R0, [R1+0x44fc] ;  /* 0x0044fc0001007983 */ /* 0x001ea20000300800 */
[----:B------:R-:W4:Y:S02]  /*2aa60*/  LDL R4, [R1+0x1c34] ;  /* 0x001c340001047983 */ /* 0x000f240000100800 */
[----:B------:R-:W4:Y:S01]  /*2aa70*/  LDL R5, [R1+0x1c38] ;  /* 0x001c380001057983 */ /* 0x000f220000100800 */
[----:B---3--:R-:W-:-:S02]  /*2aa80*/  PRMT R2, RZ, 0x7610, R2 ;  /* 0x00007610ff027816 */ /* 0x008fc40000000002 */
[----:B----4-:R-:W-:-:S04]  /*2aa90*/  @!P0 LOP3.LUT R5, R5, R4, RZ, 0x3c, !PT ;  /* 0x0000000405058212 */ /* 0x010fc800078e3cff */
        /* <DEDUP_REMOVED lines=74> */
[----:B------:R0:W4:Y:S04]  /*2af40*/  @!P0 LDG.E.U16 R13, [R4.64] ;  /* 0x00000004040d8981 */ /* 0x000128000c1e1500 */
[----:B0-----:R-:W2:Y:S04]  /*2af50*/  LDL R4, [R1+0x1f50] ;  /* 0x001f500001047983 */ /* 0x001ea80000100800 */
[----:B------:R-:W2:Y:S01]  /*2af60*/  LDL R5, [R1+0x1f5c] ;  /* 0x001f5c0001057983 */ /* 0x000ea20000100800 */
[----:B------:R-:W-:Y:S02]  /*2af70*/  PRMT R12, RZ, 0x7610, R12 ;  /* 0x00007610ff0c7816 */ /* 0x000fe4000000000c */
[----:B--2---:R-:W-:-:S04]  /*2af80*/  @!P1 LOP3.LUT R5, R5, R4, RZ, 0x3c, !PT ;  /* 0x0000000405059212 */ /* 0x004fc800078e3cff */
[----:B------:R-:W-:-:S04]  /*2af90*/  @!P1 LOP3.LUT R4, R5, R4, RZ, 0x3c, !PT ;  /* 0x0000000405049212 */ /* 0x000fc800078e3cff */
[----:B------:R-:W-:Y:S01]  /*2afa0*/  @!P1 LOP3.LUT R5, R5, R4, RZ, 0x3c, !PT ;  /* 0x0000000405059212 */ /* 0x000fe200078e3cff */
[----:B----4-:R-:W-:Y:S04]  /*2afb0*/  STL [R1+0x4434], R13 ;  /* 0x0044340d01007387 */ /* 0x010fe80000100800 */
[----:B------:R0:W2:Y:S04]  /*2afc0*/  @!P1 LDG.E.U16 R12, [R4.64] ;  /* 0x00000004040c9981 */ /* 0x0000a8000c1e1500 */
[----:B0-----:R-:W4:Y:S04]  /*2afd0*/  LDL R4, [R1+0x1da4] ;  /* 0x001da40001047983 */ /* 0x001f280000100800 */
[----:B------:R-:W4:Y:S01]  /*2afe0*/  LDL R5, [R1+0x1da8] ;  /* 0x001da80001057983 */ /* 0x000f220000100800 */
[----:B------:R-:W-:-:S02]  /*2aff0*/  PRMT R0, RZ, 0x7610, R0 ;  /* 0x00007610ff007816 */ /* 0x000fc40000000000 */
[----:B----4-:R-:W-:-:S04]  /*2b000*/  @!P0 LOP3.LUT R5, R5, R4, RZ, 0x3c, !PT ;  /* 0x0000000405058212 */ /* 0x010fc800078e3cff */
[----:B------:R-:W-:-:S04]  /*2b010*/  @!P0 LOP3.LUT R4, R5, R4, RZ, 0x3c, !PT ;  /* 0x0000000405048212 */ /* 0x000fc800078e3cff */
[----:B------:R-:W-:-:S05]  /*2b020*/  @!P0 LOP3.LUT R5, R5, R4, RZ, 0x3c, !PT ;  /* 0x0000000405058212 */ /* 0x000fca00078e3cff */
[----:B------:R-:W4:Y:S04]  /*2b030*/  @!P0 LDG.E.U16 R0, [R4.64] ;  /* 0x0000000404008981 */ /* 0x000f28000c1e1500 */
[----:B--2---:R-:W-:Y:S04]  /*2b040*/  STL [R1+0x4438], R12 ;  /* 0x0044380c01007387 */ /* 0x004fe80000100800 */
[----:B----4-:R0:W-:Y:S04]  /*2b050*/  STL [R1+0xe4], R0 ;  /* 0x0000e40001007387 */ /* 0x0101e80000100800 */
        /* <DEDUP_REMOVED lines=43> */
[----:B------:R0:W3:Y:S04]  /*2b310*/  @!P1 LDG.E.U16 R2, [R4.64] ;  /* 0x0000000404029981 */ /* 0x0000e8000c1e1500 */
[----:B0-----:R-:W4:Y:S04]  /*2b320*/  LDL R4, [R1+0x1c24] ;  /* 0x001c240001047983 */ /* 0x001f280000100800 */
[----:B------:R-:W4:Y:S01]  /*2b330*/  LDL R5, [R1+0x1c28] ;  /* 0x001c280001057983 */ /* 0x000f220000100800 */
[----:B------:R-:W-:Y:S02]  /*2b340*/  PRMT R14, RZ, 0x7610, R14 ;  /* 0x00007610ff0e7816 */ /* 0x000fe4000000000e */
[----:B----4-:R-:W-:-:S04]  /*2b350*/  @!P0 LOP3.LUT R5, R5, R4, RZ, 0x3c, !PT ;  /* 0x0000000405058212 */ /* 0x010fc800078e3cff */
[----:B------:R-:W-:-:S04]  /*2b360*/  @!P0 LOP3.LUT R4, R5, R4, RZ, 0x3c, !PT ;  /* 0x0000000405048212 */ /* 0x000fc800078e3cff */
[----:B------:R-:W-:-:S05]  /*2b370*/  @!P0 LOP3.LUT R5, R5, R4, RZ, 0x3c, !PT ;  /* 0x0000000405058212 */ /* 0x000fca00078e3cff */
[----:B------:R-:W4:Y:S04]  /*2b380*/  @!P0 LDG.E.U16 R14, [R4.64] ;  /* 0x00000004040e8981 */ /* 0x000f28000c1e1500 */
[----:B---3--:R0:W-:Y:S04]  /*2b390*/  STL [R1+0xd0], R2 ;  /* 0x0000d00201007387 */ /* 0x0081e80000100800 */
[----:B0-----:R-:W3:Y:S04]  /*2b3a0*/  LDL R2, [R1+0x1e6c] ;  /* 0x001e6c0001027983 */ /* 0x001ee80000100800 */
        /* <DEDUP_REMOVED lines=35> */
[----:B------:R-:W3:Y:S01]  /*2b5e0*/  @!P0 LDG.E.U16 R14, [R4.64] ;  /* 0x00000004040e8981 */ /* 0x000ee2000c1e1500 */
[----:B--2---:R-:W-:-:S03]  /*2b5f0*/  PRMT R0, RZ, 0x7610, R0 ;  /* 0x00007610ff007816 */ /* 0x004fc60000000000 */
[----:B---3--:R0:W-:Y:S04]  /*2b600*/  STL [R1+0xac], R14 ;  /* 0x0000ac0e01007387 */ /* 0x0081e80000100800 */
[----:B0-----:R-:W2:Y:S01]  /*2b610*/  LDL.LU R14, [R1+0x44b4] ;  /* 0x0044b400010e7983 */ /* 0x001ea20000300800 */
[----:B------:R-:W3:Y:S02]  /*2b620*/  LDL R5, [R1+0x1e60] ;  /* 0x001e600001057983 */ /* 0x000ee40000100800 */
[----:B------:R-:W-:Y:S02]  /*2b630*/  @!P1 IMAD.MOV.U32 R4, RZ, RZ, R2 ;  /* 0x000000ffff049224 */ /* 0x000fe400078e0002 */
[----:B------:R-:W4:Y:S04]  /*2b640*/  LDL.LU R2, [R1+0x1d90] ;  /* 0x001d900001027983 */ /* 0x000f280000300800 */
[----:B---3--:R-:W3:Y:S04]  /*2b650*/  @!P1 LDG.E.U16 R0, [R4.64] ;  /* 0x0000000404009981 */ /* 0x008ee8000c1e1500 */
[----:B---3--:R0:W-:Y:S04]  /*2b660*/  STL [R1+0xa8], R0 ;  /* 0x0000a80001007387 */ /* 0x0081e80000100800 */
[----:B0-----:R-:W3:Y:S01]  /*2b670*/  LDL.LU R0, [R1+0x44b0] ;  /* 0x0044b00001007983 */ /* 0x001ee20000300800 */
        /* <DEDUP_REMOVED lines=11> */
[----:B------:R-:W-:-:S02]  /*2b730*/  PRMT R0, RZ, 0x7610, R0 ;  /* 0x00007610ff007816 */ /* 0x000fc40000000000 */
[----:B---3--:R-:W-:-:S04]  /*2b740*/  @!P1 LOP3.LUT R5, R5, R4, RZ, 0x3c, !PT ;  /* 0x0000000405059212 */ /* 0x008fc800078e3cff */
[----:B------:R-:W-:-:S04]  /*2b750*/  @!P1 LOP3.LUT R4, R5, R4, RZ, 0x3c, !PT ;  /* 0x0000000405049212 */ /* 0x000fc800078e3cff */
[----:B------:R-:W-:-:S05]  /*2b760*/  @!P1 LOP3.LUT R5, R5, R4, RZ, 0x3c, !PT ;  /* 0x0000000405059212 */ /* 0x000fca00078e3cff */
[----:B------:R-:W3:Y:S04]  /*2b770*/  @!P1 LDG.E.U16 R0, [R4.64] ;  /* 0x0000000404009981 */ /* 0x000ee8000c1e1500 */
[----:B---3--:R0:W-:Y:S04]  /*2b780*/  STL [R1+0x34], R0 ;  /* 0x0000340001007387 */ /* 0x0081e80000100800 */
[----:B0-----:R-:W3:Y:S01]  /*2b790*/  LDL.LU R0, [R1+0x44a8] ;  /* 0x0044a80001007983 */ /* 0x001ee20000300800 */
[----:B------:R-:W2:Y:S02]  /*2b7a0*/  LDL R4, [R1+0x1f58] ;  /* 0x001f580001047983 */ /* 0x000ea40000100800 */
[----:B------:R-:W2:Y:S01]  /*2b7b0*/  LDL R5, [R1+0x1f64] ;  /* 0x001f640001057983 */ /* 0x000ea20000100800 */
[----:B------:R-:W-:-:S02]  /*2b7c0*/  PRMT R11, RZ, 0x7610, R11 ;  /* 0x00007610ff0b7816 */ /* 0x000fc4000000000b */
[----:B--2---:R-:W-:-:S04]  /*2b7d0*/  @!P0 LOP3.LUT R5, R5, R4, RZ, 0x3c, !PT ;  /* 0x0000000405058212 */ /* 0x004fc800078e3cff */
[----:B------:R-:W-:-:S04]  /*2b7e0*/  @!P0 LOP3.LUT R4, R5, R4, RZ, 0x3c, !PT ;  /* 0x0000000405048212 */ /* 0x000fc800078e3cff */
[----:B------:R-:W-:-:S05]  /*2b7f0*/  @!P0 LOP3.LUT R5, R5, R4, RZ, 0x3c, !PT ;  /* 0x0000000405058212 */ /* 0x000fca00078e3cff */
[----:B------:R0:W2:Y:S04]  /*2b800*/  @!P0 LDG.E.U16 R11, [R4.64] ;  /* 0x00000004040b8981 */ /* 0x0000a8000c1e1500 */
[----:B0-----:R-:W2:Y:S04]  /*2b810*/  LDL R4, [R1+0x1f60] ;  /* 0x001f600001047983 */ /* 0x001ea80000100800 */
[----:B------:R-:W2:Y:S01]  /*2b820*/  LDL R5, [R1+0x1f6c] ;  /* 0x001f6c0001057983 */ /* 0x000ea20000100800 */
[----:B------:R-:W-:Y:S02]  /*2b830*/  PRMT R10, RZ, 0x7610, R10 ;  /* 0x00007610ff0a7816 */ /* 0x000fe4000000000a */
[----:B--2---:R-:W-:-:S04]  /*2b840*/  @!P1 LOP3.LUT R5, R5, R4, RZ, 0x3c, !PT ;  /* 0x0000000405059212 */ /* 0x004fc800078e3cff */
[----:B------:R-:W-:-:S04]  /*2b850*/  @!P1 LOP3.LUT R4, R5, R4, RZ, 0x3c, !PT ;  /* 0x0000000405049212 */ /* 0x000fc800078e3cff */
[----:B------:R-:W-:Y:S01]  /*2b860*/  @!P1 LOP3.LUT R5, R5, R4, RZ, 0x3c, !PT ;  /* 0x0000000405059212 */ /* 0x000fe200078e3cff */
[----:B------:R-:W-:Y:S04]  /*2b870*/  STL [R1+0x443c], R11 ;  /* 0x00443c0b01007387 */ /* 0x000fe80000100800 */
[----:B------:R0:W2:Y:S04]  /*2b880*/  @!P1 LDG.E.U16 R10, [R4.64] ;  /* 0x00000004040a9981 */ /* 0x0000a8000c1e1500 */
[----:B0-----:R-:W2:Y:S04]  /*2b890*/  LDL R4, [R1+0x1d94] ;  /* 0x001d940001047983 */ /* 0x001ea80000100800 */
[----:B------:R-:W2:Y:S01]  /*2b8a0*/  LDL R5, [R1+0x1d98] ;  /* 0x001d980001057983 */ /* 0x000ea20000100800 */
[----:B------:R-:W-:-:S02]  /*2b8b0*/  PRMT R14, RZ, 0x7610, R14 ;  /* 0x00007610ff0e7816 */ /* 0x000fc4000000000e */
[----:B--2---:R-:W-:-:S04]  /*2b8c0*/  @!P0 LOP3.LUT R5, R5, R4, RZ, 0x3c, !PT ;  /* 0x0000000405058212 */ /* 0x004fc800078e3cff */
[----:B------:R-:W-:-:S04]  /*2b8d0*/  @!P0 LOP3.LUT R4, R5, R4, RZ, 0x3c, !PT ;  /* 0x0000000405048212 */ /* 0x000fc800078e3cff */
[----:B------:R-:W-:-:S05]  /*2b8e0*/  @!P0 LOP3.LUT R5, R5, R4, RZ, 0x3c, !PT ;  /* 0x0000000405058212 */ /* 0x000fca00078e3cff */
[----:B------:R-:W2:Y:S01]  /*2b8f0*/  @!P0 LDG.E.U16 R14, [R4.64] ;  /* 0x00000004040e8981 */ /* 0x000ea2000c1e1500 */
[----:B---3--:R-:W-:-:S03]  /*2b900*/  PRMT R0, RZ, 0x7610, R0 ;  /* 0x00007610ff007816 */ /* 0x008fc60000000000 */
[----:B--2---:R0:W-:Y:S04]  /*2b910*/  STL [R1+0xa4], R14 ;  /* 0x0000a40e01007387 */ /* 0x0041e80000100800 */
[----:B0-----:R-:W2:Y:S01]  /*2b920*/  LDL.LU R14, [R1+0x44a4] ;  /* 0x0044a400010e7983 */ /* 0x001ea20000300800 */
[----:B------:R-:W3:Y:S02]  /*2b930*/  LDL R5, [R1+0x1d8c] ;  /* 0x001d8c0001057983 */ /* 0x000ee40000100800 */
[----:B----4-:R-:W-:Y:S02]  /*2b940*/  @!P1 IMAD.MOV.U32 R4, RZ, RZ, R2 ;  /* 0x000000ffff049224 */ /* 0x010fe400078e0002 */
[----:B------:R-:W-:Y:S01]  /*2b950*/  STL [R1+0x21c0], R2 ;  /* 0x0021c00201007387 */ /* 0x000fe20000100800 */
[----:B------:R-:W-:Y:S04]  /*2b960*/  STL [R1+0x43cc], R2 ;  /* 0x0043cc0201007387 */ /* 0x000fe80000100800 */
[----:B---3--:R-:W3:Y:S01]  /*2b970*/  @!P1 LDG.E.U16 R0, [R4.64] ;  /* 0x0000000404009981 */ /* 0x008ee2000c1e1500 */
[----:B------:R-:W-:Y:S02]  /*2b980*/  STL [R1+0x43d4], R2 ;  /* 0x0043d40201007387 */ /* 0x000fe40000100800 */
[----:B------:R-:W-:Y:S01]  /*2b990*/  STL [R1+0x43e0], R2 ;  /* 0x0043e00201007387 */ /* 0x000fe20000100800 */
        /* <DEDUP_REMOVED lines=134> */
[----:B------:R-:W2:Y:S02]  /*2c200*/  LDL R4, [R1+0x1d7c] ;  /* 0x001d7c0001047983 */ /* 0x000ea40000100800 */
[----:B------:R-:W2:Y:S01]  /*2c210*/  LDL R5, [R1+0x1d80] ;  /* 0x001d800001057983 */ /* 0x000ea20000100800 */
[----:B---3--:R-:W-:-:S02]  /*2c220*/  PRMT R0, RZ, 0x7610, R0 ;  /* 0x00007610ff007816 */ /* 0x008fc40000000000 */
[----:B--2---:R-:W-:-:S04]  /*2c230*/  @!P1 LOP3.LUT R5, R5, R4, RZ, 0x3c, !PT ;  /* 0x0000000405059212 */ /* 0x004fc800078e3cff */
        /* <DEDUP_REMOVED lines=68> */
[----:B---3--:R-:W-:Y:S02]  /*2c680*/  PRMT R14, RZ, 0x7610, R14 ;  /* 0x00007610ff0e7816 */ /* 0x008fe4000000000e */
[----:B--2---:R-:W-:-:S04]  /*2c690*/  @!P1 LOP3.LUT R5, R5, R4, RZ, 0x3c, !PT ;  /* 0x0000000405059212 */ /* 0x004fc800078e3cff */
[----:B------:R-:W-:-:S04]  /*2c6a0*/  @!P1 LOP3.LUT R4, R5, R4, RZ, 0x3c, !PT ;  /* 0x0000000405049212 */ /* 0x000fc800078e3cff */
[----:B------:R-:W-:Y:S01]  /*2c6b0*/  @!P1 LOP3.LUT R5, R5, R4, RZ, 0x3c, !PT ;  /* 0x0000000405059212 */ /* 0x000fe200078e3cff */
[----:B----4-:R0:W-:Y:S04]  /*2c6c0*/  STL [R1+0x48], R12 ;  /* 0x0000480c01007387 */ /* 0x0101e80000100800 */
[----:B------:R1:W2:Y:S01]  /*2c6d0*/  @!P1 LDG.E.U16 R14, [R4.64] ;  /* 0x00000004040e9981 */ /* 0x0002a2000c1e1500 */
[----:B------:R-:W-:-:S03]  /*2c6e0*/  PRMT R15, RZ, 0x7610, R15 ;  /* 0x00007610ff0f7816 */ /* 0x000fc6000000000f */
[----:B0-----:R-:W3:Y:S04]  /*2c6f0*/  LDL R12, [R1+0x1f0c] ;  /* 0x001f0c00010c7983 */ /* 0x001ee80000100800 */
[----:B-1----:R-:W4:Y:S04]  /*2c700*/  LDL R4, [R1+0x1e78] ;  /* 0x001e780001047983 */ /* 0x002f280000100800 */
[----:B------:R-:W4:Y:S02]  /*2c710*/  LDL R5, [R1+0x1e84] ;  /* 0x001e840001057983 */ /* 0x000f240000100800 */
[----:B----4-:R-:W-:-:S04]  /*2c720*/  @!P0 LOP3.LUT R5, R5, R4, RZ, 0x3c, !PT ;  /* 0x0000000405058212 */ /* 0x010fc800078e3cff */
[----:B------:R-:W-:-:S04]  /*2c730*/  @!P0 LOP3.LUT R4, R5, R4, RZ, 0x3c, !PT ;  /* 0x0000000405048212 */ /* 0x000fc800078e3cff */
[----:B------:R-:W-:-:S05]  /*2c740*/  @!P0 LOP3.LUT R5, R5, R4, RZ, 0x3c, !PT ;  /* 0x0000000405058212 */ /* 0x000fca00078e3cff */
[----:B------:R-:W4:Y:S04]  /*2c750*/  @!P0 LDG.E.U16 R15, [R4.64] ;  /* 0x00000004040f8981 */ /* 0x000f28000c1e1500 */
[----:B--2---:R0:W-:Y:S04]  /*2c760*/  STL [R1+0x44], R14 ;  /* 0x0000440e01007387 */ /* 0x0041e80000100800 */
[----:B0-----:R-:W2:Y:S04]  /*2c770*/  LDL R14, [R1+0x1f84] ;  /* 0x001f8400010e7983 */ /* 0x001ea80000100800 */
[----:B----4-:R0:W-:Y:S04]  /*2c780*/  STL [R1+0x40], R15 ;  /* 0x0000400f01007387 */ /* 0x0101e80000100800 */
[----:B0-----:R-:W4:Y:S01]  /*2c790*/  LDL.LU R15, [R1+0x444c] ;  /* 0x00444c00010f7983 */ /* 0x001f220000300800 */
[----:B------:R-:W2:Y:S02]  /*2c7a0*/  LDL R4, [R1+0x1e80] ;  /* 0x001e800001047983 */ /* 0x000ea40000100800 */
[----:B------:R-:W2:Y:S01]  /*2c7b0*/  LDL R5, [R1+0x1e8c] ;  /* 0x001e8c0001057983 */ /* 0x000ea20000100800 */
[----:B------:R-:W-:-:S02]  /*2c7c0*/  PRMT R0, RZ, 0x7610, R0 ;  /* 0x00007610ff007816 */ /* 0x000fc40000000000 */
[----:B--2---:R-:W-:-:S04]  /*2c7d0*/  @!P1 LOP3.LUT R5, R5, R4, RZ, 0x3c, !PT ;  /* 0x0000000405059212 */ /* 0x004fc800078e3cff */
[----:B------:R-:W-:-:S04]  /*2c7e0*/  @!P1 LOP3.LUT R4, R5, R4, RZ, 0x3c, !PT ;  /* 0x0000000405049212 */ /* 0x000fc800078e3cff */
[----:B------:R-:W-:-:S05]  /*2c7f0*/  @!P1 LOP3.LUT R5, R5, R4, RZ, 0x3c, !PT ;  /* 0x0000000405059212 */ /* 0x000fca00078e3cff */
[----:B------:R-:W2:Y:S04]  /*2c800*/  @!P1 LDG.E.U16 R0, [R4.64] ;  /* 0x0000000404009981 */ /* 0x000ea8000c1e1500 */
[----:B--2---:R0:W-:Y:S04]  /*2c810*/  STL [R1+0x3c], R0 ;  /* 0x00003c0001007387 */ /* 0x0041e80000100800 */
[----:B0-----:R-:W2:Y:S01]  /*2c820*/  LDL.LU R0, [R1+0x4448] ;  /* 0x0044480001007983 */ /* 0x001ea20000300800 */
[----:B------:R-:W2:Y:S02]  /*2c830*/  LDL R4, [R1+0x1ef8] ;  /* 0x001ef80001047983 */ /* 0x000ea40000100800 */
[----:B------:R-:W2:Y:S01]  /*2c840*/  LDL R5, [R1+0x1f04] ;  /* 0x001f040001057983 */ /* 0x000ea20000100800 */
[----:B------:R-:W-:-:S02]  /*2c850*/  PRMT R28, RZ, 0x7610, R28 ;  /* 0x00007610ff1c7816 */ /* 0x000fc4000000001c */
[----:B--2---:R-:W-:-:S04]  /*2c860*/  @!P0 LOP3.LUT R5, R5, R4, RZ, 0x3c, !PT ;  /* 0x0000000405058212 */ /* 0x004fc800078e3cff */
[----:B------:R-:W-:-:S04]  /*2c870*/  @!P0 LOP3.LUT R4, R5, R4, RZ, 0x3c, !PT ;  /* 0x0000000405048212 */ /* 0x000fc800078e3cff */
[----:B------:R-:W-:-:S05]  /*2c880*/  @!P0 LOP3.LUT R5, R5, R4, RZ, 0x3c, !PT ;  /* 0x0000000405058212 */ /* 0x000fca00078e3cff */
[----:B------:R0:W2:Y:S04]  /*2c890*/  @!P0 LDG.E.U16 R28, [R4.64] ;  /* 0x00000004041c8981 */ /* 0x0000a8000c1e1500 */
[----:B0-----:R-:W4:Y:S01]  /*2c8a0*/  LDL R5, [R1+0x1f00] ;  /* 0x001f000001057983 */ /* 0x001f220000100800 */
[----:B------:R-:W-:Y:S01]  /*2c8b0*/  PRMT R27, RZ, 0x7610, R27 ;  /* 0x00007610ff1b7816 */ /* 0x000fe2000000001b */
[----:B---3--:R-:W-:Y:S02]  /*2c8c0*/  @!P1 IMAD.MOV.U32 R4, RZ, RZ, R12 ;  /* 0x000000ffff049224 */ /* 0x008fe400078e000c */
[----:B--2---:R0:W-:Y:S01]  /*2c8d0*/  STL [R1+0x43fc], R28 ;  /* 0x0043fc1c01007387 */ /* 0x0041e20000100800 */
[----:B------:R-:W-:Y:S01]  /*2c8e0*/  PRMT R7, RZ, 0x7610, R7 ;  /* 0x00007610ff077816 */ /* 0x000fe20000000007 */
[----:B------:R-:W2:Y:S02]  /*2c8f0*/  LDL R12, [R1+0x1d70] ;  /* 0x001d7000010c7983 */ /* 0x000ea40000100800 */
[----:B0-----:R-:W3:Y:S04]  /*2c900*/  LDL R28, [R1+0x1f78] ;  /* 0x001f7800011c7983 */ /* 0x001ee80000100800 */
[----:B----4-:R0:W4:Y:S02]  /*2c910*/  @!P1 LDG.E.U16 R27, [R4.64] ;  /* 0x00000004041b9981 */ /* 0x010124000c1e1500 */
[----:B0-----:R-:W-:-:S02]  /*2c920*/  @!P0 IMAD.MOV.U32 R4, RZ, RZ, R14 ;  /* 0x000000ffff048224 */ /* 0x001fc400078e000e */
[----:B---3--:R-:W-:Y:S01]  /*2c930*/  @!P0 IMAD.MOV.U32 R5, RZ, RZ, R28 ;  /* 0x000000ffff058224 */ /* 0x008fe200078e001c */
[----:B----4-:R0:W-:Y:S01]  /*2c940*/  STL [R1+0x4400], R27 ;  /* 0x0044001b01007387 */ /* 0x0101e20000100800 */
[----:B------:R-:W-:Y:S01]  /*2c950*/  PRMT R6, RZ, 0x7610, R6 ;  /* 0x00007610ff067816 */ /* 0x000fe20000000006 */
[----:B------:R-:W3:Y:S02]  /*2c960*/  LDL R28, [R1+0x1cf8] ;  /* 0x001cf800011c7983 */ /* 0x000ee40000100800 */
[----:B------:R-:W4:Y:S01]  /*2c970*/  LDL R14, [R1+0x1cf0] ;  /* 0x001cf000010e7983 */ /* 0x000f220000100800 */
[----:B------:R1:W2:Y:S04]  /*2c980*/  @!P0 LDG.E.U16 R7, [R4.64] ;  /* 0x0000000404078981 */ /* 0x0002a8000c1e1500 */
[----:B0-----:R-:W2:Y:S04]  /*2c990*/  LDL R27, [R1+0x1cec] ;  /* 0x001cec00011b7983 */ /* 0x001ea80000100800 */
[----:B-1----:R-:W2:Y:S04]  /*2c9a0*/  LDL R4, [R1+0x1f80] ;  /* 0x001f800001047983 */ /* 0x002ea80000100800 */
[----:B------:R-:W2:Y:S02]  /*2c9b0*/  LDL R5, [R1+0x1f8c] ;  /* 0x001f8c0001057983 */ /* 0x000ea40000100800 */
        /* <DEDUP_REMOVED lines=11> */
[----:B------:R-:W2:Y:S04]  /*2ca70*/  @!P0 LDG.E.U16 R15, [R4.64] ;  /* 0x00000004040f8981 */ /* 0x000ea8000c1e1500 */
[----:B------:R-:W-:Y:S01]  /*2ca80*/  STL [R1+0x4408], R6 ;  /* 0x0044080601007387 */ /* 0x000fe20000100800 */
[----:B------:R-:W-:-:S03]  /*2ca90*/  PRMT R0, RZ, 0x7610, R0 ;  /* 0x00007610ff007816 */ /* 0x000fc60000000000 */
[----:B--2---:R0:W-:Y:S04]  /*2caa0*/  STL [R1+0x28], R15 ;  /* 0x0000280f01007387 */ /* 0x0041e80000100800 */
[----:B0-----:R-:W2:Y:S01]  /*2cab0*/  LDL.LU R15, [R1+0x4444] ;  /* 0x00444400010f7983 */ /* 0x001ea20000300800 */
[----:B------:R-:W2:Y:S02]  /*2cac0*/  LDL R5, [R1+0x1d6c] ;  /* 0x001d6c0001057983 */ /* 0x000ea40000100800 */
[----:B------:R-:W-:Y:S02]  /*2cad0*/  @!P1 IMAD.MOV.U32 R4, RZ, RZ, R12 ;  /* 0x000000ffff049224 */ /* 0x000fe400078e000c */
[----:B------:R-:W3:Y:S04]  /*2cae0*/  LDL R12, [R1+0x1c70] ;  /* 0x001c7000010c7983 */ /* 0x000ee80000100800 */
[----:B--2---:R-:W2:Y:S01]  /*2caf0*/  @!P1 LDG.E.U16 R0, [R4.64] ;  /* 0x0000000404009981 */ /* 0x004ea2000c1e1500 */
[----:B------:R-:W-:-:S03]  /*2cb00*/  PRMT R9, RZ, 0x7610, R9 ;  /* 0x00007610ff097816 */ /* 0x000fc60000000009 */
[----:B--2---:R0:W-:Y:S04]  /*2cb10*/  STL [R1+0x24], R0 ;  /* 0x0000240001007387 */ /* 0x0041e80000100800 */
[----:B0-----:R-:W2:Y:S01]  /*2cb20*/  LDL.LU R0, [R1+0x4440] ;  /* 0x0044400001007983 */ /* 0x001ea20000300800 */
[----:B------:R-:W2:Y:S02]  /*2cb30*/  LDL R5, [R1+0x1cf4] ;  /* 0x001cf40001057983 */ /* 0x000ea40000100800 */
[----:B---3--:R-:W-:Y:S01]  /*2cb40*/  @!P0 IMAD.MOV.U32 R4, RZ, RZ, R28 ;  /* 0x000000ffff048224 */ /* 0x008fe200078e001c */
[----:B------:R-:W-:-:S04]  /*2cb50*/  PRMT R13, RZ, 0x7610, R13 ;  /* 0x00007610ff0d7816 */ /* 0x000fc8000000000d */
[----:B--2---:R4:W2:Y:S02]  /*2cb60*/  @!P0 LDG.E.U16 R9, [R4.64] ;  /* 0x0000000404098981 */ /* 0x0048a4000c1e1500 */
[----:B----4-:R-:W-:Y:S02]  /*2cb70*/  @!P1 IMAD.MOV.U32 R4, RZ, RZ, R14 ;  /* 0x000000ffff049224 */ /* 0x010fe400078e000e */
[----:B------:R-:W-:-:S05]  /*2cb80*/  @!P1 IMAD.MOV.U32 R5, RZ, RZ, R27 ;  /* 0x000000ffff059224 */ /* 0x000fca00078e001b */
[----:B------:R0:W3:Y:S04]  /*2cb90*/  @!P1 LDG.E.U16 R13, [R4.64] ;  /* 0x00000004040d9981 */ /* 0x0000e8000c1e1500 */
[----:B--2---:R1:W-:Y:S01]  /*2cba0*/  STL [R1+0x20], R9 ;  /* 0x0000200901007387 */ /* 0x0043e20000100800 */
[----:B0-----:R-:W2:Y:S02]  /*2cbb0*/  LDL R4, [R1+0x1c74] ;  /* 0x001c740001047983 */ /* 0x001ea40000100800 */
[----:B------:R-:W2:Y:S01]  /*2cbc0*/  LDL R5, [R1+0x1c78] ;  /* 0x001c780001057983 */ /* 0x000ea20000100800 */
[----:B------:R-:W-:Y:S01]  /*2cbd0*/  PRMT R3, RZ, 0x7610, R3 ;  /* 0x00007610ff037816 */ /* 0x000fe20000000003 */
[----:B------:R-:W4:Y:S04]  /*2cbe0*/  LDL R28, [R1+0x1bec] ;  /* 0x001bec00011c7983 */ /* 0x000f280000100800 */
[----:B------:R-:W3:Y:S04]  /*2cbf0*/  LDL R27, [R1+0x1bf0] ;  /* 0x001bf000011b7983 */ /* 0x000ee80000100800 */
[----:B------:R-:W3:Y:S04]  /*2cc00*/  LDL R14, [R1+0x1e00] ;  /* 0x001e0000010e7983 */ /* 0x000ee80000100800 */
[----:B-1----:R-:W3:Y:S01]  /*2cc10*/  LDL R9, [R1+0x1bf8] ;  /* 0x001bf80001097983 */ /* 0x002ee20000100800 */
[----:B--2---:R-:W-:-:S04]  /*2cc20*/  @!P0 LOP3.LUT R5, R5, R4, RZ, 0x3c, !PT ;  /* 0x0000000405058212 */ /* 0x004fc800078e3cff */
[----:B------:R-:W-:-:S04]  /*2cc30*/  @!P0 LOP3.LUT R4, R5, R4, RZ, 0x3c, !PT ;  /* 0x0000000405048212 */ /* 0x000fc800078e3cff */
[----:B------:R-:W-:-:S05]  /*2cc40*/  @!P0 LOP3.LUT R5, R5, R4, RZ, 0x3c, !PT ;  /* 0x0000000405058212 */ /* 0x000fca00078e3cff */
[----:B------:R-:W2:Y:S04]  /*2cc50*/  @!P0 LDG.E.U16 R3, [R4.64] ;  /* 0x0000000404038981 */ /* 0x000ea8000c1e1500 */
[----:B---3--:R0:W-:Y:S04]  /*2cc60*/  STL [R1+0x1c], R13 ;  /* 0x00001c0d01007387 */ /* 0x0081e80000100800 */
[----:B0-----:R-:W3:Y:S04]  /*2cc70*/  LDL R13, [R1+0x1e14] ;  /* 0x001e1400010d7983 */ /* 0x001ee80000100800 */
[----:B--2---:R-:W-:Y:S01]  /*2cc80*/  STL [R1+0x18], R3 ;  /* 0x0000180301007387 */ /* 0x004fe20000100800 */
[----:B------:R-:W2:Y:S01]  /*2cc90*/  LDL R5, [R1+0x1c6c] ;  /* 0x001c6c0001057983 */ /* 0x000ea20000100800 */
[----:B------:R-:W-:Y:S01]  /*2cca0*/  PRMT R11, RZ, 0x7610, R11 ;  /* 0x00007610ff0b7816 */ /* 0x000fe2000000000b */
[----:B------:R-:W-:Y:S01]  /*2ccb0*/  @!P1 IMAD.MOV.U32 R4, RZ, RZ, R12 ;  /* 0x000000ffff049224 */ /* 0x000fe200078e000c */
[----:B------:R-:W-:-:S02]  /*2ccc0*/  PRMT R7, RZ, 0x7610, R7 ;  /* 0x00007610ff077816 */ /* 0x000fc40000000007 */
[----:B------:R-:W-:Y:S02]  /*2ccd0*/  PRMT R15, RZ, 0x7610, R15 ;  /* 0x00007610ff0f7816 */ /* 0x000fe4000000000f */
[----:B------:R-:W-:Y:S01]  /*2cce0*/  PRMT R6, RZ, 0x7610, R6 ;  /* 0x00007610ff067816 */ /* 0x000fe20000000006 */
[----:B------:R-:W3:Y:S04]  /*2ccf0*/  LDL R12, [R1+0x1e10] ;  /* 0x001e1000010c7983 */ /* 0x000ee80000100800 */
[----:B--2---:R0:W2:Y:S04]  /*2cd00*/  @!P1 LDG.E.U16 R11, [R4.64] ;  /* 0x00000004040b9981 */ /* 0x0040a8000c1e1500 */
[----:B0-----:R-:W2:Y:S01]  /*2cd10*/  LDL R5, [R1+0x1bf4] ;  /* 0x001bf40001057983 */ /* 0x001ea20000100800 */
[----:B------:R-:W-:-:S05]  /*2cd20*/  @!P0 IMAD.MOV.U32 R4, RZ, RZ, R9 ;  /* 0x000000ffff048224 */ /* 0x000fca00078e0009 */
[----:B--2---:R0:W2:Y:S02]  /*2cd30*/  @!P0 LDG.E.U16 R7, [R4.64] ;  /* 0x0000000404078981 */ /* 0x0040a4000c1e1500 */
[----:B0-----:R-:W-:Y:S02]  /*2cd40*/  @!P1 IMAD.MOV.U32 R4, RZ, RZ, R27 ;  /* 0x000000ffff049224 */ /* 0x001fe400078e001b */
[----:B----4-:R-:W-:-:S05]  /*2cd50*/  @!P1 IMAD.MOV.U32 R5, RZ, RZ, R28 ;  /* 0x000000ffff059224 */ /* 0x010fca00078e001c */
[----:B------:R3:W4:Y:S02]  /*2cd60*/  @!P1 LDG.E.U16 R15, [R4.64] ;  /* 0x00000004040f9981 */ /* 0x000724000c1e1500 */
[----:B---3--:R-:W-:Y:S02]  /*2cd70*/  @!P0 IMAD.MOV.U32 R4, RZ, RZ, R13 ;  /* 0x000000ffff048224 */ /* 0x008fe400078e000d */
[----:B------:R-:W-:-:S05]  /*2cd80*/  @!P0 IMAD.MOV.U32 R5, RZ, RZ, R14 ;  /* 0x000000ffff058224 */ /* 0x000fca00078e000e */
[----:B------:R0:W3:Y:S04]  /*2cd90*/  @!P0 LDG.E.U16 R6, [R4.64] ;  /* 0x0000000404068981 */ /* 0x0000e8000c1e1500 */
[----:B------:R1:W-:Y:S01]  /*2cda0*/  STL [R1+0x14], R11 ;  /* 0x0000140b01007387 */ /* 0x0003e20000100800 */
[----:B------:R-:W3:Y:S03]  /*2cdb0*/  LDL R9, [R1+0x1e88] ;  /* 0x001e880001097983 */ /* 0x000ee60000100800 */
[----:B-1----:R-:W3:Y:S01]  /*2cdc0*/  LDL R11, [R1+0x1e1c] ;  /* 0x001e1c00010b7983 */ /* 0x002ee20000100800 */
[----:B0-----:R-:W-:-:S03]  /*2cdd0*/  @!P1 IMAD.MOV.U32 R5, RZ, RZ, R12 ;  /* 0x000000ffff059224 */ /* 0x001fc600078e000c */
[----:B--2---:R0:W-:Y:S04]  /*2cde0*/  STL [R1+0x10], R7 ;  /* 0x0000100701007387 */ /* 0x0041e80000100800 */
[----:B0-----:R-:W2:Y:S04]  /*2cdf0*/  LDL R7, [R1+0x1e94] ;  /* 0x001e940001077983 */ /* 0x001ea80000100800 */
[----:B----4-:R0:W-:Y:S01]  /*2ce00*/  STL [R1+0xc], R15 ;  /* 0x00000c0f01007387 */ /* 0x0101e20000100800 */
[----:B------:R-:W4:Y:S02]  /*2ce10*/  LDL R14, [R1+0x1e9c] ;  /* 0x001e9c00010e7983 */ /* 0x000f240000100800 */
[----:B------:R-:W4:Y:S01]  /*2ce20*/  LDL R13, [R1+0x1f08] ;  /* 0x001f0800010d7983 */ /* 0x000f220000100800 */
[----:B0-----:R-:W4:Y:S04]  /*2ce30*/  LDL R15, [R1+0x1e90] ;  /* 0x001e9000010f7983 */ /* 0x001f280000100800 */
[----:B---3--:R0:W-:Y:S01]  /*2ce40*/  STL [R1+0x8], R6 ;  /* 0x0000080601007387 */ /* 0x0081e20000100800 */
[----:B------:R-:W3:Y:S03]  /*2ce50*/  LDL R12, [R1+0x1f10] ;  /* 0x001f1000010c7983 */ /* 0x000ee60000100800 */
[----:B0-----:R-:W3:Y:S01]  /*2ce60*/  LDL R6, [R1+0x1f14] ;  /* 0x001f140001067983 */ /* 0x001ee20000100800 */
[----:B------:R-:W-:-:S02]  /*2ce70*/  @!P1 IMAD.MOV.U32 R4, RZ, RZ, R11 ;  /* 0x000000ffff049224 */ /* 0x000fc400078e000b */
[----:B------:R-:W3:Y:S01]  /*2ce80*/  LDL R11, [R1+0x1f1c] ;  /* 0x001f1c00010b7983 */ /* 0x000ee20000100800 */
[----:B------:R-:W-:-:S06]  /*2ce90*/  PRMT R2, RZ, 0x7610, R2 ;  /* 0x00007610ff027816 */ /* 0x000fcc0000000002 */
[----:B------:R0:W3:Y:S01]  /*2cea0*/  @!P1 LDG.E.U16 R2, [R4.64] ;  /* 0x0000000404029981 */ /* 0x0000e2000c1e1500 */
[----:B------:R-:W-:Y:S02]  /*2ceb0*/  PRMT R0, RZ, 0x7610, R0 ;  /* 0x00007610ff007816 */ /* 0x000fe40000000000 */
[----:B------:R-:W-:Y:S01]  /*2cec0*/  PRMT R29, RZ, 0x7610, R29 ;  /* 0x00007610ff1d7816 */ /* 0x000fe2000000001d */
[----:B0-----:R-:W-:Y:S01]  /*2ced0*/  @!P0 IMAD.MOV.U32 R5, RZ, RZ, R9 ;  /* 0x000000ffff058224 */ /* 0x001fe200078e0009 */
[----:B------:R-:W-:Y:S02]  /*2cee0*/  PRMT R26, RZ, 0x7610, R26 ;  /* 0x00007610ff1a7816 */ /* 0x000fe4000000001a */
[----:B------:R-:W-:Y:S01]  /*2cef0*/  PRMT R25, RZ, 0x7610, R25 ;  /* 0x00007610ff197816 */ /* 0x000fe20000000019 */
[----:B--2---:R-:W-:-:S05]  /*2cf00*/  @!P0 IMAD.MOV.U32 R4, RZ, RZ, R7 ;  /* 0x000000ffff048224 */ /* 0x004fca00078e0007 */
[----:B------:R4:W2:Y:S02]  /*2cf10*/  @!P0 LDG.E.U16 R0, [R4.64] ;  /* 0x0000000404008981 */ /* 0x0008a4000c1e1500 */
[----:B----4-:R-:W-:Y:S02]  /*2cf20*/  @!P1 IMAD.MOV.U32 R4, RZ, RZ, R14 ;  /* 0x000000ffff049224 */ /* 0x010fe400078e000e */
[----:B------:R-:W-:-:S05]  /*2cf30*/  @!P1 IMAD.MOV.U32 R5, RZ, RZ, R15 ;  /* 0x000000ffff059224 */ /* 0x000fca00078e000f */
[----:B------:R0:W4:Y:S01]  /*2cf40*/  @!P1 LDG.E.U16 R29, [R4.64] ;  /* 0x00000004041d9981 */ /* 0x000122000c1e1500 */
[----:B---3--:R-:W-:Y:S02]  /*2cf50*/  @!P1 IMAD.MOV.U32 R15, RZ, RZ, R12 ;  /* 0x000000ffff0f9224 */ /* 0x008fe400078e000c */
[----:B0-----:R-:W-:Y:S02]  /*2cf60*/  @!P0 IMAD.MOV.U32 R5, RZ, RZ, R13 ;  /* 0x000000ffff058224 */ /* 0x001fe400078e000d */
[----:B------:R-:W-:Y:S02]  /*2cf70*/  @!P0 IMAD.MOV.U32 R4, RZ, RZ, R6 ;  /* 0x000000ffff048224 */ /* 0x000fe400078e0006 */
[----:B------:R-:W-:-:S03]  /*2cf80*/  @!P1 IMAD.MOV.U32 R14, RZ, RZ, R11 ;  /* 0x000000ffff0e9224 */ /* 0x000fc600078e000b */
[----:B------:R-:W3:Y:S04]  /*2cf90*/  @!P0 LDG.E.U16 R26, [R4.64] ;  /* 0x00000004041a8981 */ /* 0x000ee8000c1e1500 */
[----:B------:R-:W3:Y:S04]  /*2cfa0*/  @!P1 LDG.E.U16 R25, [R14.64] ;  /* 0x000000040e199981 */ /* 0x000ee8000c1e1500 */
[----:B------:R0:W-:Y:S01]  /*2cfb0*/  STL [R1+0x43e4], R2 ;  /* 0x0043e40201007387 */ /* 0x0001e20000100800 */
[----:B------:R-:W3:Y:S02]  /*2cfc0*/  LDL R9, [R1+0x1f88] ;  /* 0x001f880001097983 */ /* 0x000ee40000100800 */
[----:B------:R-:W3:Y:S01]  /*2cfd0*/  LDL R7, [R1+0x1f94] ;  /* 0x001f940001077983 */ /* 0x000ee20000100800 */
[----:B--2---:R1:W-:Y:S04]  /*2cfe0*/  STL [R1+0x43e8], R0 ;  /* 0x0043e80001007387 */ /* 0x0043e80000100800 */
[----:B----4-:R-:W-:Y:S01]  /*2cff0*/  STL [R1+0x43ec], R29 ;  /* 0x0043ec1d01007387 */ /* 0x010fe20000100800 */
[----:B------:R-:W2:Y:S02]  /*2d000*/  LDL R13, [R1+0x1f90] ;  /* 0x001f9000010d7983 */ /* 0x000ea40000100800 */
[----:B------:R-:W4:Y:S01]  /*2d010*/  LDL R6, [R1+0x1f9c] ;  /* 0x001f9c0001067983 */ /* 0x000f220000100800 */
[----:B---3--:R-:W-:Y:S01]  /*2d020*/  STL [R1+0x43f0], R26 ;  /* 0x0043f01a01007387 */ /* 0x008fe20000100800 */
[----:B0-----:R-:W3:Y:S02]  /*2d030*/  LDL R2, [R1+0x1d64] ;  /* 0x001d640001027983 */ /* 0x001ee40000100800 */
[----:B-1----:R-:W3:Y:S02]  /*2d040*/  LDL R0, [R1+0x1d68] ;  /* 0x001d680001007983 */ /* 0x002ee40000100800 */
[----:B------:R-:W-:Y:S01]  /*2d050*/  STL [R1+0x43f4], R25 ;  /* 0x0043f41901007387 */ /* 0x000fe20000100800 */
[----:B------:R-:W3:Y:S04]  /*2d060*/  LDL R12, [R1+0x1d5c] ;  /* 0x001d5c00010c7983 */ /* 0x000ee80000100800 */
[----:B------:R-:W3:Y:S01]  /*2d070*/  LDL R11, [R1+0x1d60] ;  /* 0x001d6000010b7983 */ /* 0x000ee20000100800 */
[----:B------:R-:W-:Y:S01]  /*2d080*/  PRMT R5, RZ, 0x7610, R5 ;  /* 0x00007610ff057816 */ /* 0x000fe20000000005 */
[----:B------:R-:W-:-:S02]  /*2d090*/  @!P0 IMAD.MOV.U32 R14, RZ, RZ, R7 ;  /* 0x000000ffff0e8224 */ /* 0x000fc400078e0007 */
[----:B------:R-:W-:Y:S01]  /*2d0a0*/  @!P0 IMAD.MOV.U32 R15, RZ, RZ, R9 ;  /* 0x000000ffff0f8224 */ /* 0x000fe200078e0009 */
[----:B------:R-:W-:Y:S02]  /*2d0b0*/  PRMT R4, RZ, 0x7610, R4 ;  /* 0x00007610ff047816 */ /* 0x000fe40000000004 */
[----:B------:R-:W-:Y:S02]  /*2d0c0*/  PRMT R24, RZ, 0x7610, R24 ;  /* 0x00007610ff187816 */ /* 0x000fe40000000018 */
[----:B------:R-:W-:Y:S01]  /*2d0d0*/  PRMT R20, RZ, 0x7610, R20 ;  /* 0x00007610ff147816 */ /* 0x000fe20000000014 */
[----:B------:R-:W3:Y:S04]  /*2d0e0*/  LDL R9, [R1+0x1ce4] ;  /* 0x001ce40001097983 */ /* 0x000ee80000100800 */
[----:B------:R2:W3:Y:S04]  /*2d0f0*/  @!P0 LDG.E.U16 R5, [R14.64] ;  /* 0x000000040e058981 */ /* 0x0004e8000c1e1500 */
[----:B------:R-:W3:Y:S01]  /*2d100*/  LDL R7, [R1+0x1ce8] ;  /* 0x001ce80001077983 */ /* 0x000ee20000100800 */
[----:B--2---:R-:W-:-:S02]  /*2d110*/  @!P1 IMAD.MOV.U32 R15, RZ, RZ, R13 ;  /* 0x000000ffff0f9224 */ /* 0x004fc400078e000d */
[----:B----4-:R-:W-:-:S05]  /*2d120*/  @!P1 IMAD.MOV.U32 R14, RZ, RZ, R6 ;  /* 0x000000ffff0e9224 */ /* 0x010fca00078e0006 */
[----:B------:R3:W2:Y:S02]  /*2d130*/  @!P1 LDG.E.U16 R4, [R14.64] ;  /* 0x000000040e049981 */ /* 0x0006a4000c1e1500 */
[----:B---3--:R-:W-:Y:S02]  /*2d140*/  @!P0 IMAD.MOV.U32 R15, RZ, RZ, R2 ;  /* 0x000000ffff0f8224 */ /* 0x008fe400078e0002 */
[----:B------:R-:W-:-:S05]  /*2d150*/  @!P0 IMAD.MOV.U32 R14, RZ, RZ, R0 ;  /* 0x000000ffff0e8224 */ /* 0x000fca00078e0000 */
[----:B------:R0:W3:Y:S02]  /*2d160*/  @!P0 LDG.E.U16 R24, [R14.64] ;  /* 0x000000040e188981 */ /* 0x0000e4000c1e1500 */
[----:B0-----:R-:W-:Y:S02]  /*2d170*/  @!P1 IMAD.MOV.U32 R14, RZ, RZ, R11 ;  /* 0x000000ffff0e9224 */ /* 0x001fe400078e000b */
[----:B------:R-:W-:-:S05]  /*2d180*/  @!P1 IMAD.MOV.U32 R15, RZ, RZ, R12 ;  /* 0x000000ffff0f9224 */ /* 0x000fca00078e000c */
[----:B------:R0:W4:Y:S04]  /*2d190*/  @!P1 LDG.E.U16 R20, [R14.64] ;  /* 0x000000040e149981 */ /* 0x000128000c1e1500 */
[----:B------:R1:W-:Y:S01]  /*2d1a0*/  STL [R1+0x43f8], R5 ;  /* 0x0043f80501007387 */ /* 0x0003e20000100800 */
[----:B------:R-:W4:Y:S03]  /*2d1b0*/  LDL R6, [R1+0x1cdc] ;  /* 0x001cdc0001067983 */ /* 0x000f260000100800 */
[----:B-1----:R-:W4:Y:S01]  /*2d1c0*/  LDL R5, [R1+0x1ce0] ;  /* 0x001ce00001057983 */ /* 0x002f220000100800 */
[----:B------:R-:W-:Y:S01]  /*2d1d0*/  PRMT R18, RZ, 0x7610, R18 ;  /* 0x00007610ff127816 */ /* 0x000fe20000000012 */
[----:B0-----:R-:W-:-:S02]  /*2d1e0*/  @!P0 IMAD.MOV.U32 R14, RZ, RZ, R7 ;  /* 0x000000ffff0e8224 */ /* 0x001fc400078e0007 */
[----:B------:R-:W-:-:S05]  /*2d1f0*/  @!P0 IMAD.MOV.U32 R15, RZ, RZ, R9 ;  /* 0x000000ffff0f8224 */ /* 0x000fca00078e0009 */
[----:B------:R0:W4:Y:S04]  /*2d200*/  @!P0 LDG.E.U16 R18, [R14.64] ;  /* 0x000000040e128981 */ /* 0x000128000c1e1500 */
[----:B--2---:R1:W-:Y:S01]  /*2d210*/  STL [R1+0x440c], R4 ;  /* 0x00440c0401007387 */ /* 0x0043e20000100800 */
[----:B------:R-:W2:Y:S02]  /*2d220*/  LDL R2, [R1+0x1c64] ;  /* 0x001c640001027983 */ /* 0x000ea40000100800 */
[----:B------:R-:W2:Y:S01]  /*2d230*/  LDL R0, [R1+0x1c68] ;  /* 0x001c680001007983 */ /* 0x000ea20000100800 */
[----:B---3--:R-:W-:Y:S04]  /*2d240*/  STL [R1+0x4410], R24 ;  /* 0x0044101801007387 */ /* 0x008fe80000100800 */
[----:B----4-:R-:W-:Y:S01]  /*2d250*/  STL [R1+0x4414], R20 ;  /* 0x0044141401007387 */ /* 0x010fe20000100800 */
[----:B------:R-:W3:Y:S02]  /*2d260*/  LDL R13, [R1+0x1c5c] ;  /* 0x001c5c00010d7983 */ /* 0x000ee40000100800 */
[----:B------:R-:W4:Y:S01]  /*2d270*/  LDL R12, [R1+0x1c60] ;  /* 0x001c6000010c7983 */ /* 0x000f220000100800 */
[----:B------:R-:W-:Y:S01]  /*2d280*/  PRMT R16, RZ, 0x7610, R16 ;  /* 0x00007610ff107816 */ /* 0x000fe20000000010 */
[----:B0-----:R-:W-:-:S02]  /*2d290*/  @!P1 IMAD.MOV.U32 R15, RZ, RZ, R6 ;  /* 0x000000ffff0f9224 */ /* 0x001fc400078e0006 */
[----:B------:R-:W-:-:S05]  /*2d2a0*/  @!P1 IMAD.MOV.U32 R14, RZ, RZ, R5 ;  /* 0x000000ffff0e9224 */ /* 0x000fca00078e0005 */
[----:B------:R2:W4:Y:S01]  /*2d2b0*/  @!P1 LDG.E.U16 R16, [R14.64] ;  /* 0x000000040e109981 */ /* 0x000522000c1e1500 */
[----:B------:R-:W-:Y:S02]  /*2d2c0*/  PRMT R17, RZ, 0x7610, R17 ;  /* 0x00007610ff117816 */ /* 0x000fe40000000011 */
[----:B------:R-:W-:Y:S01]  /*2d2d0*/  PRMT R19, RZ, 0x7610, R19 ;  /* 0x00007610ff137816 */ /* 0x000fe20000000013 */
[----:B------:R-:W-:Y:S01]  /*2d2e0*/  STL [R1+0x4418], R18 ;  /* 0x0044181201007387 */ /* 0x000fe20000100800 */
[----:B------:R-:W4:Y:S02]  /*2d2f0*/  LDL R7, [R1+0x1be4] ;  /* 0x001be40001077983 */ /* 0x000f240000100800 */
[----:B------:R-:W4:Y:S02]  /*2d300*/  LDL R5, [R1+0x1be8] ;  /* 0x001be80001057983 */ /* 0x000f240000100800 */
[----:B--2---:R-:W-:Y:S02]  /*2d310*/  @!P0 IMAD.MOV.U32 R15, RZ, RZ, R2 ;  /* 0x000000ffff0f8224 */ /* 0x004fe400078e0002 */
[----:B------:R-:W-:-:S05]  /*2d320*/  @!P0 IMAD.MOV.U32 R14, RZ, RZ, R0 ;  /* 0x000000ffff0e8224 */ /* 0x000fca00078e0000 */
[----:B------:R3:W2:Y:S02]  /*2d330*/  @!P0 LDG.E.U16 R17, [R14.64] ;  /* 0x000000040e118981 */ /* 0x0006a4000c1e1500 */
[----:B---3--:R-:W-:Y:S02]  /*2d340*/  @!P1 IMAD.MOV.U32 R15, RZ, RZ, R13 ;  /* 0x000000ffff0f9224 */ /* 0x008fe400078e000d */
[----:B----4-:R-:W-:-:S05]  /*2d350*/  @!P1 IMAD.MOV.U32 R14, RZ, RZ, R12 ;  /* 0x000000ffff0e9224 */ /* 0x010fca00078e000c */
[----:B------:R0:W3:Y:S04]  /*2d360*/  @!P1 LDG.E.U16 R19, [R14.64] ;  /* 0x000000040e139981 */ /* 0x0000e8000c1e1500 */
[----:B------:R-:W-:Y:S01]  /*2d370*/  STL [R1+0x441c], R16 ;  /* 0x00441c1001007387 */ /* 0x000fe20000100800 */
[----:B------:R-:W4:Y:S02]  /*2d380*/  LDL R11, [R1+0x1bdc] ;  /* 0x001bdc00010b7983 */ /* 0x000f240000100800 */
[----:B------:R-:W4:Y:S02]  /*2d390*/  LDL R6, [R1+0x1be0] ;  /* 0x001be00001067983 */ /* 0x000f240000100800 */
[----:B------:R-:W4:Y:S01]  /*2d3a0*/  LDL R2, [R1+0x1e18] ;  /* 0x001e180001027983 */ /* 0x000f220000100800 */
[----:B------:R-:W4:Y:S01]  /*2d3b0*/  LDL R0, [R1+0x1e24] ;  /* 0x001e240001007983 */ /* 0x000f220000100800 */
[----:B------:R-:W4:Y:S02]  /*2d3c0*/  LDL.LU R28, [R1+0xb44] ;  /* 0x000b4400011c7983 */ /* 0x000f240000300800 */
[----:B------:R-:W4:Y:S02]  /*2d3d0*/  LDL.LU R9, [R1+0xb3c] ;  /* 0x000b3c0001097983 */ /* 0x000f240000300800 */
[----:B0-----:R-:W-:-:S02]  /*2d3e0*/  @!P0 IMAD.MOV.U32 R14, RZ, RZ, R5 ;  /* 0x000000ffff0e8224 */ /* 0x001fc400078e0005 */
[----:B------:R-:W-:Y:S01]  /*2d3f0*/  @!P0 IMAD.MOV.U32 R15, RZ, RZ, R7 ;  /* 0x000000ffff0f8224 */ /* 0x000fe200078e0007 */
[----:B--2---:R-:W-:Y:S04]  /*2d400*/  STL [R1+0x4420], R17 ;  /* 0x0044201101007387 */ /* 0x004fe80000100800 */
[----:B---3--:R-:W-:Y:S01]  /*2d410*/  STL [R1+0x4424], R19 ;  /* 0x0044241301007387 */ /* 0x008fe20000100800 */
[----:B------:R-:W2:Y:S02]  /*2d420*/  LDL R7, [R1+0x1fb8] ;  /* 0x001fb80001077983 */ /* 0x000ea40000100800 */
[----:B------:R-:W3:Y:S01]  /*2d430*/  LDL R5, [R1+0x1fc4] ;  /* 0x001fc40001057983 */ /* 0x000ee20000100800 */
[----:B------:R-:W-:Y:S02]  /*2d440*/  PRMT R21, RZ, 0x7610, R21 ;  /* 0x00007610ff157816 */ /* 0x000fe40000000015 */
[----:B------:R-:W-:-:S04]  /*2d450*/  PRMT R22, RZ, 0x7610, R22 ;  /* 0x00007610ff167816 */ /* 0x000fc80000000016 */
[----:B------:R4:W3:Y:S02]  /*2d460*/  @!P0 LDG.E.U16 R21, [R14.64] ;  /* 0x000000040e158981 */ /* 0x0008e4000c1e1500 */
[----:B----4-:R-:W-:Y:S02]  /*2d470*/  @!P1 IMAD.MOV.U32 R14, RZ, RZ, R6 ;  /* 0x000000ffff0e9224 */ /* 0x010fe400078e0006 */
[----:B------:R-:W-:-:S05]  /*2d480*/  @!P1 IMAD.MOV.U32 R15, RZ, RZ, R11 ;  /* 0x000000ffff0f9224 */ /* 0x000fca00078e000b */
[----:B------:R0:W4:Y:S01]  /*2d490*/  @!P1 LDG.E.U16 R22, [R14.64] ;  /* 0x000000040e169981 */ /* 0x000122000c1e1500 */
[----:B------:R-:W-:Y:S02]  /*2d4a0*/  PRMT R23, RZ, 0x7610, R23 ;  /* 0x00007610ff177816 */ /* 0x000fe40000000017 */
[----:B-1----:R-:W-:Y:S01]  /*2d4b0*/  PRMT R4, RZ, 0x7610, R4 ;  /* 0x00007610ff047816 */ /* 0x002fe20000000004 */
[----:B0-----:R-:W-:Y:S02]  /*2d4c0*/  @!P0 IMAD.MOV.U32 R14, RZ, RZ, R0 ;  /* 0x000000ffff0e8224 */ /* 0x001fe400078e0000 */
[----:B------:R-:W-:-:S05]  /*2d4d0*/  @!P0 IMAD.MOV.U32 R15, RZ, RZ, R2 ;  /* 0x000000ffff0f8224 */ /* 0x000fca00078e0002 */
[----:B------:R2:W4:Y:S02]  /*2d4e0*/  @!P0 LDG.E.U16 R23, [R14.64] ;  /* 0x000000040e178981 */ /* 0x000524000c1e1500 */
[----:B--2---:R-:W-:Y:S02]  /*2d4f0*/  @!P0 IMAD.MOV.U32 R15, RZ, RZ, R7 ;  /* 0x000000ffff0f8224 */ /* 0x004fe400078e0007 */
[----:B---3--:R-:W-:-:S05]  /*2d500*/  @!P0 IMAD.MOV.U32 R14, RZ, RZ, R5 ;  /* 0x000000ffff0e8224 */ /* 0x008fca00078e0005 */
[----:B------:R0:W2:Y:S04]  /*2d510*/  @!P0 LDG.E.U16 R4, [R14.64] ;  /* 0x000000040e048981 */ /* 0x0000a8000c1e1500 */
[----:B------:R-:W-:Y:S04]  /*2d520*/  STL [R1+0x4428], R21 ;  /* 0x0044281501007387 */ /* 0x000fe80000100800 */
[----:B------:R-:W1:Y:S01]  /*2d530*/  S2R R3, SR_TID.X ;  /* 0x0000000000037919 */ /* 0x000e620000002100 */
[----:B------:R-:W3:Y:S03]  /*2d540*/  LDL.LU R11, [R1+0xb34] ;  /* 0x000b3400010b7983 */ /* 0x000ee60000300800 */
[----:B----4-:R4:W-:Y:S04]  /*2d550*/  STL [R1+0x442c], R22 ;  /* 0x00442c1601007387 */ /* 0x0109e80000100800 */
[----:B----4-:R-:W4:Y:S01]  /*2d560*/  LDL.LU R22, [R1+0xaac] ;  /* 0x000aac0001167983 */ /* 0x010f220000300800 */
[----:B------:R-:W4:Y:S02]  /*2d570*/  LDL.LU R21, [R1+0xaa4] ;  /* 0x000aa40001157983 */ /* 0x000f240000300800 */
[----:B------:R-:W4:Y:S02]  /*2d580*/  LDL.LU R29, [R1+0xa2c] ;  /* 0x000a2c00011d7983 */ /* 0x000f240000300800 */
[----:B------:R-:W4:Y:S01]  /*2d590*/  LDL.LU R0, [R1+0xa24] ;  /* 0x000a240001007983 */ /* 0x000f220000300800 */
[----:B------:R-:W4:Y:S01]  /*2d5a0*/  LDL.LU R2, [R1+0xa1c] ;  /* 0x000a1c0001027983 */ /* 0x000f220000300800 */
[----:B------:R-:W4:Y:S02]  /*2d5b0*/  LDL.LU R12, [R1+0xa14] ;  /* 0x000a1400010c7983 */ /* 0x000f240000300800 */
[----:B------:R-:W4:Y:S02]  /*2d5c0*/  LDL.LU R6, [R1+0x99c] ;  /* 0x00099c0001067983 */ /* 0x000f240000300800 */
[----:B------:R-:W4:Y:S01]  /*2d5d0*/  LDL.LU R13, [R1+0x994] ;  /* 0x00099400010d7983 */ /* 0x000f220000300800 */
[----:B0-----:R-:W4:Y:S01]  /*2d5e0*/  LDL.LU R14, [R1+0xabc] ;  /* 0x000abc00010e7983 */ /* 0x001f220000300800 */
[----:B------:R-:W4:Y:S01]  /*2d5f0*/  LDL.LU R15, [R1+0xab4] ;  /* 0x000ab400010f7983 */ /* 0x000f220000300800 */
[----:B-1----:R-:W-:Y:S01]  /*2d600*/  LOP3.LUT R3, R3, 0x3f, RZ, 0xc0, !PT ;  /* 0x0000003f03037812 */ /* 0x002fe200078ec0ff */
[----:B------:R-:W4:Y:S01]  /*2d610*/  LDL.LU R19, [R1+0x98c] ;  /* 0x00098c0001137983 */ /* 0x000f220000300800 */
[----:B------:R-:W4:Y:S01]  /*2d620*/  LDL.LU R17, [R1+0x984] ;  /* 0x0009840001117983 */ /* 0x000f220000300800 */
[----:B------:R-:W4:Y:S02]  /*2d630*/  LDL.LU R16, [R1+0x90c] ;  /* 0x00090c0001107983 */ /* 0x000f240000300800 */
[----:B------:R-:W4:Y:S02]  /*2d640*/  LDL.LU R20, [R1+0x904] ;  /* 0x0009040001147983 */ /* 0x000f240000300800 */
[----:B------:R-:W-:Y:S01]  /*2d650*/  IMAD.SHL.U32 R3, R3, 0x2, RZ ;  /* 0x0000000203037824 */ /* 0x000fe200078e00ff */
[----:B------:R-:W4:Y:S04]  /*2d660*/  LDL.LU R24, [R1+0x8fc] ;  /* 0x0008fc0001187983 */ /* 0x000f280000300800 */
[----:B------:R-:W-:-:S05]  /*2d670*/  LOP3.LUT R18, R3, 0x60, RZ, 0x3c, !PT ;  /* 0x0000006003127812 */ /* 0x000fca00078e3cff */
[----:B------:R-:W-:Y:S01]  /*2d680*/  STS.U16 [R18+0x4c80], R28 ;  /* 0x004c801c12007388 */ /* 0x000fe20000000400 */
[----:B------:R-:W-:Y:S03]  /*2d690*/  STS.U16 [R18+0x4d00], R9 ;  /* 0x004d000912007388 */ /* 0x000fe60000000400 */
[----:B--2---:R0:W-:Y:S04]  /*2d6a0*/  STL [R1+0x84], R4 ;  /* 0x0000840401007387 */ /* 0x0041e80000100800 */
[----:B0-----:R-:W2:Y:S01]  /*2d6b0*/  LDL.LU R4, [R1+0x8f4] ;  /* 0x0008f40001047983 */ /* 0x001ea20000300800 */
[----:B------:R-:W2:Y:S02]  /*2d6c0*/  LDL.LU R5, [R1+0x888] ;  /* 0x0008880001057983 */ /* 0x000ea40000300800 */
[----:B------:R-:W2:Y:S02]  /*2d6d0*/  LDL.LU R25, [R1+0x880] ;  /* 0x0008800001197983 */ /* 0x000ea40000300800 */
[----:B------:R-:W2:Y:S01]  /*2d6e0*/  LDL.LU R26, [R1+0x878] ;  /* 0x00087800011a7983 */ /* 0x000ea20000300800 */
[----:B------:R-:W2:Y:S01]  /*2d6f0*/  LDL.LU R7, [R1+0x870] ;  /* 0x0008700001077983 */ /* 0x000ea20000300800 */
[----:B------:R-:W2:Y:S02]  /*2d700*/  LDL.LU R27, [R1+0x808] ;  /* 0x00080800011b7983 */ /* 0x000ea40000300800 */
[----:B------:R-:W2:Y:S01]  /*2d710*/  LDL.LU R9, [R1+0x800] ;  /* 0x0008000001097983 */ /* 0x000ea20000300800 */
[----:B---3--:R0:W-:Y:S01]  /*2d720*/  STS.U16 [R18+0x4d80], R11 ;  /* 0x004d800b12007388 */ /* 0x0081e20000000400 */
[----:B------:R-:W3:Y:S03]  /*2d730*/  LDL.LU R28, [R1+0x7f8] ;  /* 0x0007f800011c7983 */ /* 0x000ee60000300800 */
[----:B0-----:R-:W3:Y:S04]  /*2d740*/  LDL.LU R11, [R1+0x7f0] ;  /* 0x0007f000010b7983 */ /* 0x001ee80000300800 */
[----:B----4-:R-:W-:Y:S01]  /*2d750*/  STS.U16 [R18+0x5c00], R14 ;  /* 0x005c000e12007388 */ /* 0x010fe20000000400 */
[----:B------:R-:W-:Y:S02]  /*2d760*/  STS.U16 [R18+0x5c80], R15 ;  /* 0x005c800f12007388 */ /* 0x000fe40000000400 */
[----:B------:R-:W-:Y:S02]  /*2d770*/  STS.U16 [R18+0x5d00], R22 ;  /* 0x005d001612007388 */ /* 0x000fe40000000400 */
[----:B------:R-:W-:Y:S01]  /*2d780*/  STS.U16 [R18+0x5d80], R21 ;  /* 0x005d801512007388 */ /* 0x000fe20000000400 */
[----:B------:R-:W-:Y:S01]  /*2d790*/  STS.U16 [R18+0x6c00], R29 ;  /* 0x006c001d12007388 */ /* 0x000fe20000000400 */
[----:B------:R-:W-:Y:S02]  /*2d7a0*/  STS.U16 [R18+0x6c80], R0 ;  /* 0x006c800012007388 */ /* 0x000fe40000000400 */
[----:B------:R-:W-:Y:S02]  /*2d7b0*/  STS.U16 [R18+0x6d00], R2 ;  /* 0x006d000212007388 */ /* 0x000fe40000000400 */
[----:B------:R0:W-:Y:S02]  /*2d7c0*/  STS.U16 [R18+0x6d80], R12 ;  /* 0x006d800c12007388 */ /* 0x0001e40000000400 */
[----:B0-----:R-:W4:Y:S01]  /*2d7d0*/  LDL.LU R12, [R1+0x418] ;  /* 0x00041800010c7983 */ /* 0x001f220000300800 */
[----:B------:R-:W4:Y:S02]  /*2d7e0*/  LDL.LU R29, [R1+0x410] ;  /* 0x00041000011d7983 */ /* 0x000f240000300800 */
[----:B------:R-:W4:Y:S01]  /*2d7f0*/  LDL.LU R0, [R1+0x408] ;  /* 0x0004080001007983 */ /* 0x000f220000300800 */
[----:B------:R0:W-:Y:S01]  /*2d800*/  STS.U16 [R18+0x7c00], R6 ;  /* 0x007c000612007388 */ /* 0x0001e20000000400 */
[----:B------:R-:W4:Y:S02]  /*2d810*/  LDL.LU R2, [R1+0x400] ;  /* 0x0004000001027983 */ /* 0x000f240000300800 */
[----:B------:R1:W-:Y:S02]  /*2d820*/  STS.U16 [R18+0x7c80], R13 ;  /* 0x007c800d12007388 */ /* 0x0003e40000000400 */
[----:B------:R-:W-:Y:S01]  /*2d830*/  STS.U16 [R18+0x7d00], R19 ;  /* 0x007d001312007388 */ /* 0x000fe20000000400 */
[----:B------:R-:W-:Y:S01]  /*2d840*/  STS.U16 [R18+0x7d80], R17 ;  /* 0x007d801112007388 */ /* 0x000fe20000000400 */
[----:B------:R-:W-:Y:S02]  /*2d850*/  STS.U16 [R18+0x8c00], R16 ;  /* 0x008c001012007388 */ /* 0x000fe40000000400 */
[----:B------:R-:W-:Y:S01]  /*2d860*/  STS.U16 [R18+0x8c80], R20 ;  /* 0x008c801412007388 */ /* 0x000fe20000000400 */
[----:B0-----:R-:W4:Y:S01]  /*2d870*/  LDL.LU R6, [R1+0x324] ;  /* 0x0003240001067983 */ /* 0x001f220000300800 */
[----:B-1----:R-:W4:Y:S02]  /*2d880*/  LDL.LU R13, [R1+0x31c] ;  /* 0x00031c00010d7983 */ /* 0x002f240000300800 */
[----:B------:R-:W-:Y:S01]  /*2d890*/  STS.U16 [R18+0x8d00], R24 ;  /* 0x008d001812007388 */ /* 0x000fe20000000400 */
[----:B--2---:R-:W-:Y:S01]  /*2d8a0*/  STS.U16 [R18+0x8d80], R4 ;  /* 0x008d800412007388 */ /* 0x004fe20000000400 */
[----:B------:R-:W-:Y:S02]  /*2d8b0*/  STS.U16 [R18+0x9c00], R5 ;  /* 0x009c000512007388 */ /* 0x000fe40000000400 */
[----:B------:R-:W-:Y:S02]  /*2d8c0*/  STS.U16 [R18+0x9c80], R25 ;  /* 0x009c801912007388 */ /* 0x000fe40000000400 */
[----:B------:R-:W-:Y:S01]  /*2d8d0*/  STS.U16 [R18+0x9d00], R26 ;  /* 0x009d001a12007388 */ /* 0x000fe20000000400 */
[----:B------:R-:W-:Y:S01]  /*2d8e0*/  STS.U16 [R18+0x9d80], R7 ;  /* 0x009d800712007388 */ /* 0x000fe20000000400 */
[----:B------:R-:W-:Y:S02]  /*2d8f0*/  STS.U16 [R18+0xac00], R27 ;  /* 0x00ac001b12007388 */ /* 0x000fe40000000400 */
[----:B------:R0:W-:Y:S02]  /*2d900*/  STS.U16 [R18+0xac80], R9 ;  /* 0x00ac800912007388 */ /* 0x0001e40000000400 */
        /* <DEDUP_REMOVED lines=8> */
[----:B------:R-:W3:Y:S02]  /*2d990*/  LDL.LU R27, [R1+0x1bc] ;  /* 0x0001bc00011b7983 */ /* 0x000ee40000300800 */
[----:B------:R1:W-:Y:S01]  /*2d9a0*/  STS.U16 [R18+0xad80], R11 ;  /* 0x00ad800b12007388 */ /* 0x0003e20000000400 */
[----:B0-----:R-:W3:Y:S01]  /*2d9b0*/  LDL.LU R28, [R1+0x1b8] ;  /* 0x0001b800011c7983 */ /* 0x001ee20000300800 */
[----:B-1----:R-:W3:Y:S03]  /*2d9c0*/  LDL.LU R11, [R1+0x1b4] ;  /* 0x0001b400010b7983 */ /* 0x002ee60000300800 */
[----:B----4-:R0:W-:Y:S01]  /*2d9d0*/  STS.U16 [R18+0xbc00], R12 ;  /* 0x00bc000c12007388 */ /* 0x0101e20000000400 */
[----:B------:R1:W-:Y:S02]  /*2d9e0*/  STS.U16 [R18+0xbc80], R29 ;  /* 0x00bc801d12007388 */ /* 0x0003e40000000400 */
[----:B------:R4:W-:Y:S01]  /*2d9f0*/  STS.U16 [R18+0xbd00], R0 ;  /* 0x00bd000012007388 */ /* 0x0009e20000000400 */
        /* <DEDUP_REMOVED lines=10> */
[----:B-1----:R-:W3:Y:S02]  /*2daa0*/  LDL.LU R29, [R1+0xbbc] ;  /* 0x000bbc00011d7983 */ /* 0x002ee40000300800 */
[----:B------:R-:W-:Y:S02]  /*2dab0*/  STS.U16 [R18+0xcc00], R6 ;  /* 0x00cc000612007388 */ /* 0x000fe40000000400 */
[----:B----4-:R-:W4:Y:S01]  /*2dac0*/  LDL.LU R0, [R1+0xbb8] ;  /* 0x000bb80001007983 */ /* 0x010f220000300800 */
[----:B------:R1:W-:Y:S04]  /*2dad0*/  STS.U16 [R18+0xcc80], R13 ;  /* 0x00cc800d12007388 */ /* 0x0003e80000000400 */
[----:B0-----:R-:W4:Y:S04]  /*2dae0*/  LDL.LU R2, [R1+0xbb4] ;  /* 0x000bb40001027983 */ /* 0x001f280000300800 */
[----:B-1----:R-:W4:Y:S01]  /*2daf0*/  LDL.LU R13, [R1+0xbb0] ;  /* 0x000bb000010d7983 */ /* 0x002f220000300800 */
[----:B------:R-:W4:Y:S03]  /*2db00*/  LDL.LU R6, [R1+0xbac] ;  /* 0x000bac0001067983 */ /* 0x000f260000300800 */
[----:B--2---:R0:W-:Y:S04]  /*2db10*/  STS.U16 [R18+0xcd00], R9 ;  /* 0x00cd000912007388 */ /* 0x0041e80000000400 */
[----:B0-----:R-:W2:Y:S01]  /*2db20*/  LDL.LU R9, [R1+0xba8] ;  /* 0x000ba80001097983 */ /* 0x001ea20000300800 */
[----:B------:R0:W-:Y:S02]  /*2db30*/  STS.U16 [R18+0xcd80], R14 ;  /* 0x00cd800e12007388 */ /* 0x0001e40000000400 */
[----:B------:R-:W-:Y:S02]  /*2db40*/  STS.U16 [R18+0xdc00], R15 ;  /* 0x00dc000f12007388 */ /* 0x000fe40000000400 */
[----:B------:R-:W-:Y:S01]  /*2db50*/  STS.U16 [R18+0xdc80], R22 ;  /* 0x00dc801612007388 */ /* 0x000fe20000000400 */
[----:B------:R-:W-:Y:S01]  /*2db60*/  STS.U16 [R18+0xdd00], R21 ;  /* 0x00dd001512007388 */ /* 0x000fe20000000400 */
[----:B------:R-:W-:Y:S02]  /*2db70*/  STS.U16 [R18+0xdd80], R19 ;  /* 0x00dd801312007388 */ /* 0x000fe40000000400 */
[----:B------:R-:W-:Y:S02]  /*2db80*/  STS.U16 [R18+0xec00], R7 ;  /* 0x00ec000712007388 */ /* 0x000fe40000000400 */
[----:B---3--:R-:W-:Y:S01]  /*2db90*/  STS.U16 [R18+0xec80], R27 ;  /* 0x00ec801b12007388 */ /* 0x008fe20000000400 */
[----:B------:R1:W-:Y:S01]  /*2dba0*/  STS.U16 [R18+0xed00], R28 ;  /* 0x00ed001c12007388 */ /* 0x0003e20000000400 */
[----:B------:R3:W-:Y:S01]  /*2dbb0*/  STS.U16 [R18+0xed80], R11 ;  /* 0x00ed800b12007388 */ /* 0x0007e20000000400 */
[----:B0-----:R-:W-:-:S02]  /*2dbc0*/  LOP3.LUT R14, R3, 0x70, RZ, 0x3c, !PT ;  /* 0x00000070030e7812 */ /* 0x001fc400078e3cff */
[----:B-1----:R-:W2:Y:S01]  /*2dbd0*/  LDL.LU R28, [R1+0xba4] ;  /* 0x000ba400011c7983 */ /* 0x002ea20000300800 */
[----:B------:R-:W2:Y:S02]  /*2dbe0*/  LDL.LU R7, [R1+0xba0] ;  /* 0x000ba00001077983 */ /* 0x000ea40000300800 */
[----:B------:R-:W2:Y:S02]  /*2dbf0*/  LDL.LU R27, [R1+0xb9c] ;  /* 0x000b9c00011b7983 */ /* 0x000ea40000300800 */
[----:B---3--:R-:W3:Y:S01]  /*2dc00*/  LDL.LU R11, [R1+0xb98] ;  /* 0x000b9800010b7983 */ /* 0x008ee20000300800 */
[----:B------:R0:W-:Y:S01]  /*2dc10*/  STS.U16 [R18+0xfc00], R12 ;  /* 0x00fc000c12007388 */ /* 0x0001e20000000400 */
        /* <DEDUP_REMOVED lines=9> */
[----:B0-----:R-:W3:Y:S04]  /*2dcb0*/  LDL.LU R12, [R1+0xb94] ;  /* 0x000b9400010c7983 */ /* 0x001ee80000300800 */
[----:B----4-:R-:W-:Y:S04]  /*2dcc0*/  STS.U16 [R14+0x1f00], R0 ;  /* 0x001f00000e007388 */ /* 0x010fe80000000400 */
[----:B------:R-:W-:Y:S04]  /*2dcd0*/  STS.U16 [R14+0x1f80], R2 ;  /* 0x001f80020e007388 */ /* 0x000fe80000000400 */
[----:B------:R0:W-:Y:S04]  /*2dce0*/  STS.U16 [R14+0x2e00], R13 ;  /* 0x002e000d0e007388 */ /* 0x0001e80000000400 */
[----:B0-----:R-:W4:Y:S01]  /*2dcf0*/  LDL.LU R13, [R1+0xb2c] ;  /* 0x000b2c00010d7983 */ /* 0x001f220000300800 */
[----:B------:R-:W4:Y:S02]  /*2dd00*/  LDL.LU R3, [R1+0xb24] ;  /* 0x000b240001037983 */ /* 0x000f240000300800 */
[----:B------:R-:W4:Y:S02]  /*2dd10*/  LDL.LU R15, [R1+0xb1c] ;  /* 0x000b1c00010f7983 */ /* 0x000f240000300800 */
[----:B------:R-:W4:Y:S01]  /*2dd20*/  LDL.LU R22, [R1+0xb14] ;  /* 0x000b140001167983 */ /* 0x000f220000300800 */
[----:B------:R-:W4:Y:S01]  /*2dd30*/  LDL.LU R21, [R1+0xa9c] ;  /* 0x000a9c0001157983 */ /* 0x000f220000300800 */
[----:B------:R-:W4:Y:S03]  /*2dd40*/  LDL.LU R19, [R1+0xa94] ;  /* 0x000a940001137983 */ /* 0x000f260000300800 */
[----:B------:R-:W-:Y:S01]  /*2dd50*/  STS.U16 [R14+0x2e80], R6 ;  /* 0x002e80060e007388 */ /* 0x000fe20000000400 */
[----:B------:R-:W4:Y:S02]  /*2dd60*/  LDL.LU R17, [R1+0xa8c] ;  /* 0x000a8c0001117983 */ /* 0x000f240000300800 */
[----:B------:R-:W4:Y:S01]  /*2dd70*/  LDL.LU R25, [R1+0xa84] ;  /* 0x000a840001197983 */ /* 0x000f220000300800 */
[----:B--2---:R0:W-:Y:S04]  /*2dd80*/  STS.U16 [R14+0x2f00], R9 ;  /* 0x002f00090e007388 */ /* 0x0041e80000000400 */
[----:B0-----:R-:W2:Y:S01]  /*2dd90*/  LDL.LU R9, [R1+0xa0c] ;  /* 0x000a0c0001097983 */ /* 0x001ea20000300800 */
[----:B------:R-:W2:Y:S02]  /*2dda0*/  LDL.LU R26, [R1+0xa04] ;  /* 0x000a0400011a7983 */ /* 0x000ea40000300800 */
[----:B------:R-:W2:Y:S01]  /*2ddb0*/  LDL.LU R29, [R1+0x9fc] ;  /* 0x0009fc00011d7983 */ /* 0x000ea20000300800 */
[----:B------:R0:W-:Y:S01]  /*2ddc0*/  STS.U16 [R14+0x2f80], R28 ;  /* 0x002f801c0e007388 */ /* 0x0001e20000000400 */
[----:B------:R1:W-:Y:S03]  /*2ddd0*/  STS.U16 [R14+0x3e00], R7 ;  /* 0x003e00070e007388 */ /* 0x0003e60000000400 */
        /* <DEDUP_REMOVED lines=9> */
[----:B------:R-:W2:Y:S03]  /*2de70*/  LDL.LU R6, [R1+0x868] ;  /* 0x0008680001067983 */ /* 0x000ea60000300800 */
[----:B------:R0:W-:Y:S01]  /*2de80*/  STS.U16 [R14+0x3e80], R27 ;  /* 0x003e801b0e007388 */ /* 0x0001e20000000400 */
[----:B-1----:R-:W2:Y:S02]  /*2de90*/  LDL.LU R7, [R1+0x860] ;  /* 0x0008600001077983 */ /* 0x002ea40000300800 */
[----:B---3--:R1:W-:Y:S02]  /*2dea0*/  STS.U16 [R14+0x3f00], R11 ;  /* 0x003f000b0e007388 */ /* 0x0083e40000000400 */
[----:B------:R3:W-:Y:S01]  /*2deb0*/  STS.U16 [R14+0x3f80], R12 ;  /* 0x003f800c0e007388 */ /* 0x0007e20000000400 */
[----:B0-----:R-:W2:Y:S01]  /*2dec0*/  LDL.LU R27, [R1+0x858] ;  /* 0x00085800011b7983 */ /* 0x001ea20000300800 */
[----:B-1----:R-:W2:Y:S02]  /*2ded0*/  LDL.LU R11, [R1+0x854] ;  /* 0x00085400010b7983 */ /* 0x002ea40000300800 */
[----:B---3--:R-:W3:Y:S01]  /*2dee0*/  LDL.LU R12, [R1+0x7e8] ;  /* 0x0007e800010c7983 */ /* 0x008ee20000300800 */
[----:B----4-:R0:W-:Y:S01]  /*2def0*/  STS.U16 [R14+0x4e00], R13 ;  /* 0x004e000d0e007388 */ /* 0x0101e20000000400 */
[----:B------:R-:W-:Y:S02]  /*2df00*/  STS.U16 [R14+0x4e80], R3 ;  /* 0x004e80030e007388 */ /* 0x000fe40000000400 */
[----:B------:R-:W-:Y:S02]  /*2df10*/  STS.U16 [R14+0x4f00], R15 ;  /* 0x004f000f0e007388 */ /* 0x000fe40000000400 */
[----:B------:R-:W-:Y:S01]  /*2df20*/  STS.U16 [R14+0x4f80], R22 ;  /* 0x004f80160e007388 */ /* 0x000fe20000000400 */
[----:B0-----:R-:W4:Y:S04]  /*2df30*/  LDL.LU R13, [R1+0x7e0] ;  /* 0x0007e000010d7983 */ /* 0x001f280000300800 */
[----:B------:R-:W-:Y:S01]  /*2df40*/  STS.U16 [R14+0x5e00], R21 ;  /* 0x005e00150e007388 */ /* 0x000fe20000000400 */
[----:B------:R-:W-:Y:S02]  /*2df50*/  STS.U16 [R14+0x5e80], R19 ;  /* 0x005e80130e007388 */ /* 0x000fe40000000400 */
[----:B------:R-:W-:Y:S02]  /*2df60*/  STS.U16 [R14+0x5f00], R17 ;  /* 0x005f00110e007388 */ /* 0x000fe40000000400 */
[----:B------:R-:W-:Y:S01]  /*2df70*/  STS.U16 [R14+0x5f80], R25 ;  /* 0x005f80190e007388 */ /* 0x000fe20000000400 */
[----:B--2---:R0:W-:Y:S04]  /*2df80*/  STS.U16 [R14+0x6e00], R9 ;  /* 0x006e00090e007388 */ /* 0x0041e80000000400 */
[----:B0-----:R-:W2:Y:S01]  /*2df90*/  LDL.LU R9, [R1+0x7d8] ;  /* 0x0007d80001097983 */ /* 0x001ea20000300800 */
[----:B------:R0:W-:Y:S02]  /*2dfa0*/  STS.U16 [R14+0x6e80], R26 ;  /* 0x006e801a0e007388 */ /* 0x0001e40000000400 */
[----:B------:R1:W-:Y:S02]  /*2dfb0*/  STS.U16 [R14+0x6f00], R29 ;  /* 0x006f001d0e007388 */ /* 0x0003e40000000400 */
[----:B------:R-:W2:Y:S01]  /*2dfc0*/  LDL.LU R25, [R1+0x7d4] ;  /* 0x0007d40001197983 */ /* 0x000ea20000300800 */
[----:B------:R1:W-:Y:S01]  /*2dfd0*/  STS.U16 [R14+0x6f80], R28 ;  /* 0x006f801c0e007388 */ /* 0x0003e20000000400 */
[----:B------:R-:W-:Y:S02]  /*2dfe0*/  STS.U16 [R14+0x7e00], R16 ;  /* 0x007e00100e007388 */ /* 0x000fe40000000400 */
[----:B------:R-:W-:Y:S02]  /*2dff0*/  STS.U16 [R14+0x7e80], R18 ;  /* 0x007e80120e007388 */ /* 0x000fe40000000400 */
[----:B------:R-:W-:Y:S01]  /*2e000*/  STS.U16 [R14+0x7f00], R20 ;  /* 0x007f00140e007388 */ /* 0x000fe20000000400 */
[----:B------:R-:W-:Y:S01]  /*2e010*/  STS.U16 [R14+0x7f80], R24 ;  /* 0x007f80180e007388 */ /* 0x000fe20000000400 */
[----:B------:R-:W-:Y:S03]  /*2e020*/  STS.U16 [R14+0x8e00], R4 ;  /* 0x008e00040e007388 */ /* 0x000fe60000000400 */
[----:B0-----:R-:W2:Y:S01]  /*2e030*/  LDL.LU R26, [R1+0x3f8] ;  /* 0x0003f800011a7983 */ /* 0x001ea20000300800 */
[----:B------:R-:W-:Y:S02]  /*2e040*/  STS.U16 [R14+0x8e80], R5 ;  /* 0x008e80050e007388 */ /* 0x000fe40000000400 */
[----:B-1----:R-:W2:Y:S01]  /*2e050*/  LDL.LU R29, [R1+0x3f0] ;  /* 0x0003f000011d7983 */ /* 0x002ea20000300800 */
[----:B------:R-:W-:Y:S04]  /*2e060*/  STS.U16 [R14+0x8f00], R0 ;  /* 0x008f00000e007388 */ /* 0x000fe80000000400 */
[----:B------:R-:W2:Y:S04]  /*2e070*/  LDL.LU R28, [R1+0x3e8] ;  /* 0x0003e800011c7983 */ /* 0x000ea80000300800 */
[----:B------:R0:W-:Y:S01]  /*2e080*/  STS.U16 [R14+0x8f80], R2 ;  /* 0x008f80020e007388 */ /* 0x0001e20000000400 */
[----:B------:R-:W-:Y:S02]  /*2e090*/  STS.U16 [R14+0x9e00], R6 ;  /* 0x009e00060e007388 */ /* 0x000fe40000000400 */
[----:B------:R-:W-:Y:S01]  /*2e0a0*/  STS.U16 [R14+0x9e80], R7 ;  /* 0x009e80070e007388 */ /* 0x000fe20000000400 */
[----:B------:R-:W-:Y:S01]  /*2e0b0*/  STS.U16 [R14+0x9f00], R27 ;  /* 0x009f001b0e007388 */ /* 0x000fe20000000400 */
[----:B------:R1:W-:Y:S03]  /*2e0c0*/  STS.U16 [R14+0x9f80], R11 ;  /* 0x009f800b0e007388 */ /* 0x0003e60000000400 */
[----:B0-----:R-:W2:Y:S01]  /*2e0d0*/  LDL.LU R2, [R1+0x3e4] ;  /* 0x0003e40001027983 */ /* 0x001ea20000300800 */
[----:B---3--:R0:W-:Y:S03]  /*2e0e0*/  STS.U16 [R14+0xae00], R12 ;  /* 0x00ae000c0e007388 */ /* 0x0081e60000000400 */
[----:B-1----:R-:W3:Y:S04]  /*2e0f0*/  LDL.LU R11, [R1+0x304] ;  /* 0x00030400010b7983 */ /* 0x002ee80000300800 */
[----:B0-----:R-:W3:Y:S04]  /*2e100*/  LDL.LU R12, [R1+0x2fc] ;  /* 0x0002fc00010c7983 */ /* 0x001ee80000300800 */
[----:B----4-:R0:W-:Y:S04]  /*2e110*/  STS.U16 [R14+0xae80], R13 ;  /* 0x00ae800d0e007388 */ /* 0x0101e80000000400 */
[----:B0-----:R-:W4:Y:S01]  /*2e120*/  LDL.LU R13, [R1+0x2f8] ;  /* 0x0002f800010d7983 */ /* 0x001f220000300800 */
[----:B------:R-:W4:Y:S02]  /*2e130*/  LDL.LU R3, [R1+0x2f4] ;  /* 0x0002f40001037983 */ /* 0x000f240000300800 */
[----:B------:R-:W4:Y:S02]  /*2e140*/  LDL.LU R15, [R1+0x284] ;  /* 0x00028400010f7983 */ /* 0x000f240000300800 */
[----:B------:R-:W4:Y:S01]  /*2e150*/  LDL.LU R22, [R1+0x27c] ;  /* 0x00027c0001167983 */ /* 0x000f220000300800 */
[----:B------:R-:W4:Y:S01]  /*2e160*/  LDL.LU R0, [R1+0x278] ;  /* 0x0002780001007983 */ /* 0x000f220000300800 */
[----:B------:R-:W4:Y:S02]  /*2e170*/  LDL.LU R6, [R1+0x274] ;  /* 0x0002740001067983 */ /* 0x000f240000300800 */
[----:B------:R-:W4:Y:S02]  /*2e180*/  LDL.LU R7, [R1+0x1b0] ;  /* 0x0001b00001077983 */ /* 0x000f240000300800 */
[----:B------:R-:W4:Y:S01]  /*2e190*/  LDL.LU R27, [R1+0x1ac] ;  /* 0x0001ac00011b7983 */ /* 0x000f220000300800 */
[----:B--2---:R0:W-:Y:S04]  /*2e1a0*/  STS.U16 [R14+0xaf00], R9 ;  /* 0x00af00090e007388 */ /* 0x0041e80000000400 */
        /* <DEDUP_REMOVED lines=8> */
[----:B------:R0:W-:Y:S04]  /*2e230*/  STS.U16 [R14+0xaf80], R25 ;  /* 0x00af80190e007388 */ /* 0x0001e80000000400 */
[----:B------:R-:W2:Y:S01]  /*2e240*/  LDL.LU R4, [R1+0xfc] ;  /* 0x0000fc0001047983 */ /* 0x000ea20000300800 */
[----:B------:R1:W-:Y:S02]  /*2e250*/  STS.U16 [R14+0xbe00], R26 ;  /* 0x00be001a0e007388 */ /* 0x0003e40000000400 */
[----:B------:R-:W2:Y:S02]  /*2e260*/  LDL.LU R5, [R1+0xf8] ;  /* 0x0000f80001057983 */ /* 0x000ea40000300800 */
[----:B------:R-:W-:Y:S01]  /*2e270*/  STS.U16 [R14+0xbe80], R29 ;  /* 0x00be801d0e007388 */ /* 0x000fe20000000400 */
[----:B------:R1:W-:Y:S04]  /*2e280*/  STS.U16 [R14+0xbf00], R28 ;  /* 0x00bf001c0e007388 */ /* 0x0003e80000000400 */
[----:B0-----:R-:W2:Y:S01]  /*2e290*/  LDL.LU R25, [R1+0xf4] ;  /* 0x0000f40001197983 */ /* 0x001ea20000300800 */
[----:B-1----:R-:W2:Y:S03]  /*2e2a0*/  LDL.LU R26, [R1+0xf0] ;  /* 0x0000f000011a7983 */ /* 0x002ea60000300800 */
[----:B------:R0:W-:Y:S04]  /*2e2b0*/  STS.U16 [R14+0xbf80], R2 ;  /* 0x00bf80020e007388 */ /* 0x0001e80000000400 */
[----:B------:R-:W2:Y:S01]  /*2e2c0*/  LDL.LU R28, [R1+0xec] ;  /* 0x0000ec00011c7983 */ /* 0x000ea20000300800 */
[----:B------:R-:W2:Y:S03]  /*2e2d0*/  LDL.LU R29, [R1+0xe8] ;  /* 0x0000e800011d7983 */ /* 0x000ea60000300800 */
[----:B---3--:R1:W-:Y:S01]  /*2e2e0*/  STS.U16 [R14+0xce00], R11 ;  /* 0x00ce000b0e007388 */ /* 0x0083e20000000400 */
[----:B------:R3:W-:Y:S03]  /*2e2f0*/  STS.U16 [R14+0xce80], R12 ;  /* 0x00ce800c0e007388 */ /* 0x0007e60000000400 */
[----:B0-----:R-:W2:Y:S04]  /*2e300*/  LDL.LU R2, [R1+0xc4] ;  /* 0x0000c40001027983 */ /* 0x001ea80000300800 */
[----:B-1----:R-:W2:Y:S01]  /*2e310*/  LDL.LU R11, [R1+0x443c] ;  /* 0x00443c00010b7983 */ /* 0x002ea20000300800 */
[----:B---3--:R-:W3:Y:S03]  /*2e320*/  LDL.LU R12, [R1+0x4438] ;  /* 0x00443800010c7983 */ /* 0x008ee60000300800 */
[----:B----4-:R0:W-:Y:S01]  /*2e330*/  STS.U16 [R14+0xcf00], R13 ;  /* 0x00cf000d0e007388 */ /* 0x0101e20000000400 */
[----:B------:R-:W-:Y:S02]  /*2e340*/  STS.U16 [R14+0xcf80], R3 ;  /* 0x00cf80030e007388 */ /* 0x000fe40000000400 */
[----:B------:R-:W-:Y:S02]  /*2e350*/  STS.U16 [R14+0xde00], R15 ;  /* 0x00de000f0e007388 */ /* 0x000fe40000000400 */
[----:B------:R-:W-:Y:S01]  /*2e360*/  STS.U16 [R14+0xde80], R22 ;  /* 0x00de80160e007388 */ /* 0x000fe20000000400 */
[----:B------:R1:W-:Y:S01]  /*2e370*/  STS.U16 [R14+0xdf00], R0 ;  /* 0x00df00000e007388 */ /* 0x0003e20000000400 */
[----:B------:R4:W-:Y:S03]  /*2e380*/  STS.U16 [R14+0xdf80], R6 ;  /* 0x00df80060e007388 */ /* 0x0009e60000000400 */
[----:B0-----:R-:W3:Y:S04]  /*2e390*/  LDL.LU R13, [R1+0x4434] ;  /* 0x00443400010d7983 */ /* 0x001ee80000300800 */
[----:B-1----:R-:W3:Y:S01]  /*2e3a0*/  LDL.LU R0, [R1+0xc0] ;  /* 0x0000c00001007983 */ /* 0x002ee20000300800 */
[----:B------:R0:W-:Y:S02]  /*2e3b0*/  STS.U16 [R14+0xee00], R7 ;  /* 0x00ee00070e007388 */ /* 0x0001e40000000400 */
[----:B----4-:R-:W4:Y:S02]  /*2e3c0*/  LDL.LU R6, [R1+0xb4] ;  /* 0x0000b40001067983 */ /* 0x010f240000300800 */
[----:B------:R1:W-:Y:S01]  /*2e3d0*/  STS.U16 [R14+0xee80], R27 ;  /* 0x00ee801b0e007388 */ /* 0x0003e20000000400 */
[----:B0-----:R-:W4:Y:S01]  /*2e3e0*/  LDL.LU R7, [R1+0xb0] ;  /* 0x0000b00001077983 */ /* 0x001f220000300800 */
[----:B-1----:R-:W4:Y:S03]  /*2e3f0*/  LDL.LU R27, [R1+0x70] ;  /* 0x00007000011b7983 */ /* 0x002f260000300800 */
[----:B--2---:R0:W-:Y:S04]  /*2e400*/  STS.U16 [R14+0xef00], R9 ;  /* 0x00ef00090e007388 */ /* 0x0041e80000000400 */
[----:B0-----:R-:W2:Y:S04]  /*2e410*/  LDL.LU R9, [R1+0x6c] ;  /* 0x00006c0001097983 */ /* 0x001ea80000300800 */
[----:B------:R-:W0:Y:S01]  /*2e420*/  S2R R3, SR_TID.X ;  /* 0x0000000000037919 */ /* 0x000e220000002100 */
[----:B------:R-:W-:Y:S02]  /*2e430*/  STS.U16 [R14+0xef80], R21 ;  /* 0x00ef80150e007388 */ /* 0x000fe40000000400 */
[----:B------:R-:W-:Y:S02]  /*2e440*/  STS.U16 [R14+0xfe00], R19 ;  /* 0x00fe00130e007388 */ /* 0x000fe40000000400 */
[----:B------:R-:W-:Y:S01]  /*2e450*/  STS.U16 [R14+0xfe80], R17 ;  /* 0x00fe80110e007388 */ /* 0x000fe20000000400 */
[----:B------:R-:W-:Y:S01]  /*2e460*/  STS.U16 [R14+0xff00], R16 ;  /* 0x00ff00100e007388 */ /* 0x000fe20000000400 */
[----:B------:R-:W-:Y:S01]  /*2e470*/  STS.U16 [R14+0xff80], R18 ;  /* 0x00ff80120e007388 */ /* 0x000fe20000000400 */
[----:B0-----:R-:W-:-:S05]  /*2e480*/  LOP3.LUT R3, R3, 0x3f, RZ, 0xc0, !PT ;  /* 0x0000003f03037812 */ /* 0x001fca00078ec0ff */
[----:B------:R-:W-:-:S05]  /*2e490*/  IMAD.SHL.U32 R3, R3, 0x2, RZ ;  /* 0x0000000203037824 */ /* 0x000fca00078e00ff */
[----:B------:R0:W-:Y:S04]  /*2e4a0*/  STS.U16 [R3+0x11800], R28 ;  /* 0x0118001c03007388 */ /* 0x0001e80000000400 */
[----:B------:R1:W-:Y:S04]  /*2e4b0*/  STS.U16 [R3+0x12000], R2 ;  /* 0x0120000203007388 */ /* 0x0003e80000000400 */
        /* <DEDUP_REMOVED lines=8> */
[----:B-1----:R-:W2:Y:S04]  /*2e540*/  LDL.LU R2, [R1+0xb8] ;  /* 0x0000b80001027983 */ /* 0x002ea80000300800 */
[----:B------:R0:W-:Y:S01]  /*2e550*/  STS.U16 [R3+0x11880], R29 ;  /* 0x0118801d03007388 */ /* 0x0001e20000000400 */
[----:B------:R-:W2:Y:S03]  /*2e560*/  LDL.LU R18, [R1+0xac] ;  /* 0x0000ac0001127983 */ /* 0x000ea60000300800 */
[----:B---3--:R1:W-:Y:S04]  /*2e570*/  STS.U16 [R3+0x12080], R0 ;  /* 0x0120800003007388 */ /* 0x0083e80000000400 */
[----:B------:R3:W-:Y:S04]  /*2e580*/  STS.U16 [R3+0x10000], R20 ;  /* 0x0100001403007388 */ /* 0x0007e80000000400 */
[----:B------:R4:W-:Y:S04]  /*2e590*/  STS.U16 [R3+0x10800], R4 ;  /* 0x0108000403007388 */ /* 0x0009e80000000400 */
[----:B------:R4:W-:Y:S04]  /*2e5a0*/  STS.U16 [R3+0x10880], R5 ;  /* 0x0108800503007388 */ /* 0x0009e80000000400 */
[----:B------:R4:W-:Y:S04]  /*2e5b0*/  STS.U16 [R3+0x11000], R25 ;  /* 0x0110001903007388 */ /* 0x0009e80000000400 */
[----:B0-----:R-:W2:Y:S01]  /*2e5c0*/  LDL.LU R29, [R1+0xa8] ;  /* 0x0000a800011d7983 */ /* 0x001ea20000300800 */
[----:B-1----:R-:W2:Y:S02]  /*2e5d0*/  LDL.LU R0, [R1+0x38] ;  /* 0x0000380001007983 */ /* 0x002ea40000300800 */
[----:B---3--:R-:W3:Y:S01]  /*2e5e0*/  LDL.LU R20, [R1+0x34] ;  /* 0x0000340001147983 */ /* 0x008ee20000300800 */
[----:B----4-:R-:W4:Y:S01]  /*2e5f0*/  LDL.LU R4, [R1+0xa4] ;  /* 0x0000a40001047983 */ /* 0x010f220000300800 */
[----:B------:R-:W3:Y:S03]  /*2e600*/  LDL.LU R5, [R1+0xa0] ;  /* 0x0000a00001057983 */ /* 0x000ee60000300800 */
[----:B------:R0:W-:Y:S01]  /*2e610*/  STS.U16 [R3+0x11080], R26 ;  /* 0x0110801a03007388 */ /* 0x0001e20000000400 */
[----:B------:R-:W3:Y:S03]  /*2e620*/  LDL.LU R25, [R1+0x9c] ;  /* 0x00009c0001197983 */ /* 0x000ee60000300800 */
[----:B------:R1:W-:Y:S04]  /*2e630*/  STS.U16 [R3+0x12800], R6 ;  /* 0x0128000603007388 */ /* 0x0003e80000000400 */
[----:B------:R1:W-:Y:S04]  /*2e640*/  STS.U16 [R3+0x12880], R7 ;  /* 0x0128800703007388 */ /* 0x0003e80000000400 */
[----:B------:R1:W-:Y:S04]  /*2e650*/  STS.U16 [R3+0x10080], R24 ;  /* 0x0100801803007388 */ /* 0x0003e80000000400 */
[----:B------:R-:W-:Y:S04]  /*2e660*/  STS.U16 [R3+0x13000], R27 ;  /* 0x0130001b03007388 */ /* 0x000fe80000000400 */
[----:B------:R-:W-:Y:S04]  /*2e670*/  STS.U16 [R3+0x13800], R13 ;  /* 0x0138000d03007388 */ /* 0x000fe80000000400 */
[----:B------:R-:W-:Y:S04]  /*2e680*/  STS.U16 [R3+0x13880], R12 ;  /* 0x0138800c03007388 */ /* 0x000fe80000000400 */
[----:B0-----:R-:W3:Y:S04]  /*2e690*/  LDL.LU R26, [R1+0x98] ;  /* 0x00009800011a7983 */ /* 0x001ee80000300800 */
[----:B-1----:R-:W3:Y:S01]  /*2e6a0*/  LDL.LU R6, [R1+0x94] ;  /* 0x0000940001067983 */ /* 0x002ee20000300800 */
[----:B------:R-:W3:Y:S01]  /*2e6b0*/  LDL.LU R7, [R1+0x90] ;  /* 0x0000900001077983 */ /* 0x000ee20000300800 */
[----:B------:R-:W-:-:S02]  /*2e6c0*/  LOP3.LUT R24, R3, 0x10, RZ, 0x3c, !PT ;  /* 0x0000001003187812 */ /* 0x000fc400078e3cff */
[----:B--2---:R0:W-:Y:S04]  /*2e6d0*/  STS.U16 [R3+0x13080], R9 ;  /* 0x0130800903007388 */ /* 0x0041e80000000400 */
[----:B0-----:R-:W2:Y:S01]  /*2e6e0*/  LDL.LU R9, [R1+0x8c] ;  /* 0x00008c0001097983 */ /* 0x001ea20000300800 */
[----:B------:R-:W2:Y:S02]  /*2e6f0*/  LDL.LU R3, [R1+0xe0] ;  /* 0x0000e00001037983 */ /* 0x000ea40000300800 */
[----:B------:R-:W3:Y:S01]  /*2e700*/  LDL.LU R27, [R1+0x88] ;  /* 0x00008800011b7983 */ /* 0x000ee20000300800 */
[----:B------:R0:W-:Y:S04]  /*2e710*/  STS.U16 [R24+0x10100], R28 ;  /* 0x0101001c18007388 */ /* 0x0001e80000000400 */
[----:B0-----:R-:W4:Y:S04]  /*2e720*/  LDL.LU R28, [R1+0x80] ;  /* 0x00008000011c7983 */ /* 0x001f280000300800 */
        /* <DEDUP_REMOVED lines=8> */
[----:B------:R0:W-:Y:S04]  /*2e7b0*/  STS.U16 [R24+0x12180], R2 ;  /* 0x0121800218007388 */ /* 0x0001e80000000400 */
[----:B0-----:R-:W0:Y:S01]  /*2e7c0*/  S2R R2, SR_TID.X ;  /* 0x0000000000027919 */ /* 0x001e220000002100 */
[----:B------:R-:W-:Y:S02]  /*2e7d0*/  STS.U16 [R24+0x12900], R18 ;  /* 0x0129001218007388 */ /* 0x000fe40000000400 */
[----:B------:R1:W-:Y:S02]  /*2e7e0*/  STS.U16 [R24+0x12980], R29 ;  /* 0x0129801d18007388 */ /* 0x0003e40000000400 */
[----:B------:R2:W-:Y:S01]  /*2e7f0*/  STS.U16 [R24+0x13100], R0 ;  /* 0x0131000018007388 */ /* 0x0005e20000000400 */
[----:B---3--:R-:W-:Y:S01]  /*2e800*/  STS.U16 [R24+0x13180], R20 ;  /* 0x0131801418007388 */ /* 0x008fe20000000400 */
[----:B------:R-:W-:Y:S02]  /*2e810*/  STS.U16 [R24+0x13900], R11 ;  /* 0x0139000b18007388 */ /* 0x000fe40000000400 */
[----:B------:R-:W-:Y:S01]  /*2e820*/  STS.U16 [R24+0x13980], R10 ;  /* 0x0139800a18007388 */ /* 0x000fe20000000400 */
[----:B-1----:R-:W3:Y:S01]  /*2e830*/  LDL.LU R29, [R1+0x7c] ;  /* 0x00007c00011d7983 */ /* 0x002ee20000300800 */
[----:B--2---:R-:W2:Y:S01]  /*2e840*/  LDL.LU R0, [R1+0x78] ;  /* 0x0000780001007983 */ /* 0x004ea20000300800 */
[----:B0-----:R-:W-:-:S02]  /*2e850*/  LOP3.LUT R18, R2, 0x3f, RZ, 0xc0, !PT ;  /* 0x0000003f02127812 */ /* 0x001fc400078ec0ff */
[----:B------:R-:W2:Y:S03]  /*2e860*/  LDL.LU R2, [R1+0x74] ;  /* 0x0000740001027983 */ /* 0x000ea60000300800 */
[----:B------:R-:W-:-:S05]  /*2e870*/  IMAD.SHL.U32 R22, R18, 0x2, RZ ;  /* 0x0000000212167824 */ /* 0x000fca00078e00ff */
[----:B------:R-:W-:-:S05]  /*2e880*/  LOP3.LUT R22, R22, 0x20, RZ, 0x3c, !PT ;  /* 0x0000002016167812 */ /* 0x000fca00078e3cff */
[----:B----4-:R-:W-:Y:S01]  /*2e890*/  STS.U16 [R22+0x10200], R4 ;  /* 0x0102000416007388 */ /* 0x010fe20000000400 */
[----:B------:R0:W-:Y:S02]  /*2e8a0*/  STS.U16 [R22+0x10280], R5 ;  /* 0x0102800516007388 */ /* 0x0001e40000000400 */
[----:B------:R-:W-:Y:S02]  /*2e8b0*/  STS.U16 [R22+0x10a00], R25 ;  /* 0x010a001916007388 */ /* 0x000fe40000000400 */
[----:B------:R-:W-:Y:S01]  /*2e8c0*/  STS.U16 [R22+0x10a80], R26 ;  /* 0x010a801a16007388 */ /* 0x000fe20000000400 */
[----:B------:R-:W-:Y:S01]  /*2e8d0*/  STS.U16 [R22+0x11200], R6 ;  /* 0x0112000616007388 */ /* 0x000fe20000000400 */
[----:B------:R-:W-:Y:S02]  /*2e8e0*/  STS.U16 [R22+0x11280], R7 ;  /* 0x0112800716007388 */ /* 0x000fe40000000400 */
[----:B------:R1:W-:Y:S01]  /*2e8f0*/  STS.U16 [R22+0x11a00], R9 ;  /* 0x011a000916007388 */ /* 0x0003e20000000400 */
[----:B0-----:R-:W4:Y:S04]  /*2e900*/  LDL.LU R5, [R1+0x30] ;  /* 0x0000300001057983 */ /* 0x001f280000300800 */
[----:B-1----:R-:W4:Y:S04]  /*2e910*/  LDL.LU R9, [R1+0x2c] ;  /* 0x00002c0001097983 */ /* 0x002f280000300800 */
[----:B------:R-:W0:Y:S01]  /*2e920*/  S2R R15, SR_TID.X ;  /* 0x00000000000f7919 */ /* 0x000e220000002100 */
        /* <DEDUP_REMOVED lines=8> */
[----:B------:R-:W4:Y:S03]  /*2e9b0*/  LDL.LU R6, [R1+0x48] ;  /* 0x0000480001067983 */ /* 0x000f260000300800 */
[----:B------:R1:W-:Y:S01]  /*2e9c0*/  STS.U16 [R22+0x11a80], R27 ;  /* 0x011a801b16007388 */ /* 0x0003e20000000400 */
[----:B------:R-:W4:Y:S02]  /*2e9d0*/  LDL.LU R7, [R1+0x44] ;  /* 0x0000440001077983 */ /* 0x000f240000300800 */
[----:B------:R1:W-:Y:S02]  /*2e9e0*/  STS.U16 [R22+0x12200], R28 ;  /* 0x0122001c16007388 */ /* 0x0003e40000000400 */
[----:B-1----:R-:W4:Y:S01]  /*2e9f0*/  LDL.LU R27, [R1+0x40] ;  /* 0x00004000011b7983 */ /* 0x002f220000300800 */
[----:B------:R-:W4:Y:S02]  /*2ea00*/  LDL.LU R28, [R1+0x3c] ;  /* 0x00003c00011c7983 */ /* 0x000f240000300800 */
[----:B------:R-:W4:Y:S02]  /*2ea10*/  LDL.LU R25, [R1+0x28] ;  /* 0x0000280001197983 */ /* 0x000f240000300800 */
[----:B------:R-:W4:Y:S01]  /*2ea20*/  LDL.LU R26, [R1+0x24] ;  /* 0x00002400011a7983 */ /* 0x000f220000300800 */
[----:B0-----:R-:W-:Y:S01]  /*2ea30*/  LOP3.LUT R3, R15, 0x3f, RZ, 0xc0, !PT ;  /* 0x0000003f0f037812 */ /* 0x001fe200078ec0ff */
[----:B---3--:R0:W-:Y:S01]  /*2ea40*/  STS.U16 [R22+0x12280], R29 ;  /* 0x0122801d16007388 */ /* 0x0081e20000000400 */
[----:B--2---:R1:W-:Y:S03]  /*2ea50*/  STS.U16 [R22+0x12a00], R0 ;  /* 0x012a000016007388 */ /* 0x0043e60000000400 */
[----:B0-----:R-:W2:Y:S04]  /*2ea60*/  LDL.LU R29, [R1+0x20] ;  /* 0x00002000011d7983 */ /* 0x001ea80000300800 */
[----:B-1----:R-:W2:Y:S04]  /*2ea70*/  LDL.LU R0, [R1+0x1c] ;  /* 0x00001c0001007983 */ /* 0x002ea80000300800 */
[----:B------:R0:W-:Y:S04]  /*2ea80*/  STS.U16 [R22+0x12a80], R2 ;  /* 0x012a800216007388 */ /* 0x0001e80000000400 */
[----:B0-----:R-:W2:Y:S01]  /*2ea90*/  LDL.LU R2, [R1+0x18] ;  /* 0x0000180001027983 */ /* 0x001ea20000300800 */
[----:B------:R-:W2:Y:S02]  /*2eaa0*/  LDL.LU R10, [R1+0x14] ;  /* 0x00001400010a7983 */ /* 0x000ea40000300800 */
[----:B------:R-:W2:Y:S02]  /*2eab0*/  LDL.LU R11, [R1+0x10] ;  /* 0x00001000010b7983 */ /* 0x000ea40000300800 */
[----:B------:R-:W2:Y:S01]  /*2eac0*/  LDL.LU R14, [R1+0xc] ;  /* 0x00000c00010e7983 */ /* 0x000ea20000300800 */
[----:B------:R-:W2:Y:S04]  /*2ead0*/  LDL.LU R15, [R1+0x8] ;  /* 0x00000800010f7983 */ /* 0x000ea80000300800 */
[----:B----4-:R-:W-:Y:S04]  /*2eae0*/  STS.U16 [R22+0x13200], R5 ;  /* 0x0132000516007388 */ /* 0x010fe80000000400 */
[----:B------:R0:W-:Y:S04]  /*2eaf0*/  STS.U16 [R22+0x13280], R9 ;  /* 0x0132800916007388 */ /* 0x0001e80000000400 */
[----:B0-----:R-:W4:Y:S01]  /*2eb00*/  LDL.LU R9, [R1+0x4430] ;  /* 0x0044300001097983 */ /* 0x001f220000300800 */
[----:B------:R-:W-:-:S05]  /*2eb10*/  IMAD.SHL.U32 R5, R3, 0x2, RZ ;  /* 0x0000000203057824 */ /* 0x000fca00078e00ff */
[----:B------:R-:W-:Y:S01]  /*2eb20*/  LOP3.LUT R5, R5, 0x30, RZ, 0x3c, !PT ;  /* 0x0000003005057812 */ /* 0x000fe200078e3cff */
[----:B----4-:R-:W-:Y:S01]  /*2eb30*/  STS.U16 [R22+0x13a00], R9 ;  /* 0x013a000916007388 */ /* 0x010fe20000000400 */
[----:B------:R0:W-:Y:S03]  /*2eb40*/  STS.U16 [R22+0x13a80], R8 ;  /* 0x013a800816007388 */ /* 0x0001e60000000400 */
[----:B------:R1:W-:Y:S02]  /*2eb50*/  STS.U16 [R5+0x10300], R21 ;  /* 0x0103001505007388 */ /* 0x0003e40000000400 */
[----:B------:R4:W-:Y:S01]  /*2eb60*/  STS.U16 [R5+0x10380], R19 ;  /* 0x0103801305007388 */ /* 0x0009e20000000400 */
[----:B------:R2:W-:Y:S01]  /*2eb70*/  STS.U16 [R5+0x10b00], R17 ;  /* 0x010b001105007388 */ /* 0x0005e20000000400 */
[----:B------:R2:W-:Y:S02]  /*2eb80*/  STS.U16 [R5+0x10b80], R16 ;  /* 0x010b801005007388 */ /* 0x0005e40000000400 */
[----:B------:R2:W-:Y:S01]  /*2eb90*/  STS.U16 [R5+0x11300], R18 ;  /* 0x0113001205007388 */ /* 0x0005e20000000400 */
[----:B0-----:R-:W3:Y:S01]  /*2eba0*/  LDL.LU R22, [R1+0x442c] ;  /* 0x00442c0001167983 */ /* 0x001ee20000300800 */
[----:B-1----:R-:W3:Y:S02]  /*2ebb0*/  LDL.LU R21, [R1+0x4428] ;  /* 0x0044280001157983 */ /* 0x002ee40000300800 */
[----:B----4-:R-:W3:Y:S02]  /*2ebc0*/  LDL.LU R19, [R1+0x4424] ;  /* 0x0044240001137983 */ /* 0x010ee40000300800 */
[----:B--2---:R-:W2:Y:S01]  /*2ebd0*/  LDL.LU R17, [R1+0x4420] ;  /* 0x0044200001117983 */ /* 0x004ea20000300800 */
        /* <DEDUP_REMOVED lines=14> */
[----:B------:R0:W-:Y:S04]  /*2ecc0*/  STS.U16 [R5+0x12b80], R28 ;  /* 0x012b801c05007388 */ /* 0x0001e80000000400 */
[----:B0-----:R-:W2:Y:S01]  /*2ecd0*/  LDL.LU R28, [R1+0x43fc] ;  /* 0x0043fc00011c7983 */ /* 0x001ea20000300800 */
[----:B------:R-:W-:-:S05]  /*2ece0*/  IMAD.SHL.U32 R3, R3, 0x2, RZ ;  /* 0x0000000203037824 */ /* 0x000fca00078e00ff */
[----:B------:R-:W-:Y:S01]  /*2ecf0*/  LOP3.LUT R3, R3, 0x40, RZ, 0x3c, !PT ;  /* 0x0000004003037812 */ /* 0x000fe200078e3cff */
[----:B--2---:R-:W-:Y:S01]  /*2ed00*/  STS.U16 [R5+0x13300], R28 ;  /* 0x0133001c05007388 */ /* 0x004fe20000000400 */
[----:B------:R-:W-:Y:S02]  /*2ed10*/  STS.U16 [R5+0x13380], R27 ;  /* 0x0133801b05007388 */ /* 0x000fe40000000400 */
[----:B------:R-:W-:Y:S02]  /*2ed20*/  STS.U16 [R5+0x13b00], R7 ;  /* 0x013b000705007388 */ /* 0x000fe40000000400 */
[----:B------:R0:W-:Y:S01]  /*2ed30*/  STS.U16 [R5+0x13b80], R6 ;  /* 0x013b800605007388 */ /* 0x0001e20000000400 */
[----:B------:R1:W-:Y:S01]  /*2ed40*/  STS.U16 [R3+0x10400], R25 ;  /* 0x0104001903007388 */ /* 0x0003e20000000400 */
[----:B------:R2:W-:Y:S02]  /*2ed50*/  STS.U16 [R3+0x10480], R26 ;  /* 0x0104801a03007388 */ /* 0x0005e40000000400 */
[----:B------:R3:W-:Y:S02]  /*2ed60*/  STS.U16 [R3+0x10c00], R29 ;  /* 0x010c001d03007388 */ /* 0x0007e40000000400 */
[----:B------:R3:W-:Y:S01]  /*2ed70*/  STS.U16 [R3+0x10c80], R0 ;  /* 0x010c800003007388 */ /* 0x0007e20000000400 */
[----:B------:R3:W-:Y:S04]  /*2ed80*/  STS.U16 [R3+0x11400], R2 ;  /* 0x0114000203007388 */ /* 0x0007e80000000400 */
[----:B0-----:R-:W4:Y:S01]  /*2ed90*/  LDL.LU R5, [R1+0x43f8] ;  /* 0x0043f80001057983 */ /* 0x001f220000300800 */
[----:B-1----:R-:W4:Y:S02]  /*2eda0*/  LDL.LU R25, [R1+0x43f4] ;  /* 0x0043f40001197983 */ /* 0x002f240000300800 */
[----:B--2---:R-:W2:Y:S02]  /*2edb0*/  LDL.LU R26, [R1+0x43f0] ;  /* 0x0043f000011a7983 */ /* 0x004ea40000300800 */
[----:B---3--:R-:W3:Y:S01]  /*2edc0*/  LDL.LU R29, [R1+0x43ec] ;  /* 0x0043ec00011d7983 */ /* 0x008ee20000300800 */
[----:B------:R-:W2:Y:S01]  /*2edd0*/  LDL.LU R0, [R1+0x43e8] ;  /* 0x0043e80001007983 */ /* 0x000ea20000300800 */
[----:B------:R-:W2:Y:S03]  /*2ede0*/  LDL.LU R2, [R1+0x43e4] ;  /* 0x0043e40001027983 */ /* 0x000ea60000300800 */
[----:B------:R-:W-:Y:S01]  /*2edf0*/  STS.U16 [R3+0x11480], R10 ;  /* 0x0114800a03007388 */ /* 0x000fe20000000400 */
[----:B------:R-:W-:Y:S02]  /*2ee00*/  STS.U16 [R3+0x11c00], R11 ;  /* 0x011c000b03007388 */ /* 0x000fe40000000400 */
[----:B------:R-:W-:Y:S02]  /*2ee10*/  STS.U16 [R3+0x11c80], R14 ;  /* 0x011c800e03007388 */ /* 0x000fe40000000400 */
[----:B------:R-:W-:Y:S01]  /*2ee20*/  STS.U16 [R3+0x12400], R15 ;  /* 0x0124000f03007388 */ /* 0x000fe20000000400 */
[----:B--2---:R0:W-:Y:S01]  /*2ee30*/  STS.U16 [R3+0x12480], R2 ;  /* 0x0124800203007388 */ /* 0x0041e20000000400 */
[----:B------:R1:W-:Y:S02]  /*2ee40*/  STS.U16 [R3+0x12c00], R0 ;  /* 0x012c000003007388 */ /* 0x0003e40000000400 */
[----:B---3--:R-:W-:Y:S02]  /*2ee50*/  STS.U16 [R3+0x12c80], R29 ;  /* 0x012c801d03007388 */ /* 0x008fe40000000400 */
[----:B------:R-:W-:Y:S01]  /*2ee60*/  STS.U16 [R3+0x13400], R26 ;  /* 0x0134001a03007388 */ /* 0x000fe20000000400 */
[----:B----4-:R-:W-:Y:S04]  /*2ee70*/  STS.U16 [R3+0x13480], R25 ;  /* 0x0134801903007388 */ /* 0x010fe80000000400 */
[----:B0-----:R-:W2:Y:S01]  /*2ee80*/  LDL.LU R2, [R1+0x43e0] ;  /* 0x0043e00001027983 */ /* 0x001ea20000300800 */
[----:B-1----:R-:W3:Y:S02]  /*2ee90*/  LDL.LU R0, [R1+0x43dc] ;  /* 0x0043dc0001007983 */ /* 0x002ee40000300800 */
[----:B------:R-:W4:Y:S02]  /*2eea0*/  LDL R14, [R1+0x1d58] ;  /* 0x001d5800010e7983 */ /* 0x000f240000100800 */
[----:B------:R0:W-:Y:S01]  /*2eeb0*/  STS.U16 [R3+0x13c00], R5 ;  /* 0x013c000503007388 */ /* 0x0001e20000000400 */
[----:B------:R-:W-:Y:S01]  /*2eec0*/  PRMT R7, RZ, 0x7610, R7 ;  /* 0x00007610ff077816 */ /* 0x000fe20000000007 */
[----:B------:R-:W2:Y:S04]  /*2eed0*/  LDL R11, [R1+0x1d3c] ;  /* 0x001d3c00010b7983 */ /* 0x000ea80000100800 */
[----:B------:R-:W2:Y:S04]  /*2eee0*/  LDL R10, [R1+0x1d40] ;  /* 0x001d4000010a7983 */ /* 0x000ea80000100800 */
[----:B0-----:R-:W2:Y:S04]  /*2eef0*/  LDL R5, [R1+0x1d54] ;  /* 0x001d540001057983 */ /* 0x001ea80000100800 */
[----:B------:R0:W-:Y:S04]  /*2ef00*/  STS.U16 [R3+0x13c80], R4 ;  /* 0x013c800403007388 */ /* 0x0001e80000000400 */
[----:B0-----:R-:W2:Y:S01]  /*2ef10*/  LDL.LU R3, [R1+0x1fb0] ;  /* 0x001fb00001037983 */ /* 0x001ea20000300800 */
[----:B----4-:R-:W-:Y:S01]  /*2ef20*/  @!P0 IMAD.MOV.U32 R4, RZ, RZ, R14 ;  /* 0x000000ffff048224 */ /* 0x010fe200078e000e */
[----:B---3--:R-:W-:-:S02]  /*2ef30*/  PRMT R0, RZ, 0x7610, R0 ;  /* 0x00007610ff007816 */ /* 0x008fc40000000000 */
[----:B------:R-:W0:Y:S04]  /*2ef40*/  S2R R15, SR_TID.X ;  /* 0x00000000000f7919 */ /* 0x000e280000002100 */
[----:B------:R-:W3:Y:S04]  /*2ef50*/  LDL R14, [R1+0x1ccc] ;  /* 0x001ccc00010e7983 */ /* 0x000ee80000100800 */
[----:B--2---:R1:W2:Y:S04]  /*2ef60*/  @!P0 LDG.E.U16 R7, [R4.64] ;  /* 0x0000000404078981 */ /* 0x0042a8000c1e1500 */
[----:B-1----:R-:W4:Y:S04]  /*2ef70*/  LDL R4, [R1+0x1d4c] ;  /* 0x001d4c0001047983 */ /* 0x002f280000100800 */
[----:B------:R-:W4:Y:S01]  /*2ef80*/  LDL R5, [R1+0x1d50] ;  /* 0x001d500001057983 */ /* 0x000f220000100800 */
[----:B0-----:R-:W-:-:S05]  /*2ef90*/  LOP3.LUT R15, R15, 0x3f, RZ, 0xc0, !PT ;  /* 0x0000003f0f0f7812 */ /* 0x001fca00078ec0ff */
[----:B------:R-:W-:Y:S01]  /*2efa0*/  IMAD.SHL.U32 R15, R15, 0x2, RZ ;  /* 0x000000020f0f7824 */ /* 0x000fe200078e00ff */
[----:B----4-:R-:W-:-:S04]  /*2efb0*/  @!P1 LOP3.LUT R5, R5, R4, RZ, 0x3c, !PT ;  /* 0x0000000405059212 */ /* 0x010fc800078e3cff */
[----:B------:R-:W-:-:S04]  /*2efc0*/  @!P1 LOP3.LUT R4, R5, R4, RZ, 0x3c, !PT ;  /* 0x0000000405049212 */ /* 0x000fc800078e3cff */
[----:B------:R-:W-:-:S05]  /*2efd0*/  @!P1 LOP3.LUT R5, R5, R4, RZ, 0x3c, !PT ;  /* 0x0000000405059212 */ /* 0x000fca00078e3cff */
[----:B------:R-:W4:Y:S01]  /*2efe0*/  @!P1 LDG.E.U16 R0, [R4.64] ;  /* 0x0000000404009981 */ /* 0x000f22000c1e1500 */
[----:B------:R-:W-:-:S05]  /*2eff0*/  LOP3.LUT R15, R15, 0x50, RZ, 0x3c, !PT ;  /* 0x000000500f0f7812 */ /* 0x000fca00078e3cff */
        /* <DEDUP_REMOVED lines=9> */
[----:B0-----:R-:W3:Y:S01]  /*2f090*/  LDL R15, [R1+0x1cd8] ;  /* 0x001cd800010f7983 */ /* 0x001ee20000100800 */
[----:B--2---:R0:W-:Y:S03]  /*2f0a0*/  STL [R1+0x34], R7 ;  /* 0x0000340701007387 */ /* 0x0041e60000100800 */
        /* <DEDUP_REMOVED lines=8> */
[----:B------:R-:W-:Y:S02]  /*2f130*/  @!P0 LOP3.LUT R5, R5, R4, RZ, 0x3c, !PT ;  /* 0x0000000405058212 */ /* 0x000fe400078e3cff */
[----:B----4-:R-:W-:-:S03]  /*2f140*/  PRMT R0, RZ, 0x7610, R0 ;  /* 0x00007610ff007816 */ /* 0x010fc60000000000 */
[----:B------:R0:W2:Y:S02]  /*2f150*/  @!P0 LDG.E.U16 R2, [R4.64] ;  /* 0x0000000404028981 */ /* 0x0000a4000c1e1500 */
[----:B0-----:R-:W-:Y:S02]  /*2f160*/  @!P1 IMAD.MOV.U32 R4, RZ, RZ, R10 ;  /* 0x000000ffff049224 */ /* 0x001fe400078e000a */
[----:B------:R-:W-:-:S05]  /*2f170*/  @!P1 IMAD.MOV.U32 R5, RZ, RZ, R11 ;  /* 0x000000ffff059224 */ /* 0x000fca00078e000b */
[----:B------:R-:W4:Y:S04]  /*2f180*/  @!P1 LDG.E.U16 R0, [R4.64] ;  /* 0x0000000404009981 */ /* 0x000f28000c1e1500 */
[----:B--2---:R0:W-:Y:S04]  /*2f190*/  STL [R1+0x2c], R2 ;  /* 0x00002c0201007387 */ /* 0x0041e80000100800 */
[----:B0-----:R-:W2:Y:S01]  /*2f1a0*/  LDL.LU R2, [R1+0x43d4] ;  /* 0x0043d40001027983 */ /* 0x001ea20000300800 */
[----:B------:R-:W2:Y:S02]  /*2f1b0*/  LDL R11, [R1+0x1cbc] ;  /* 0x001cbc00010b7983 */ /* 0x000ea40000100800 */
[----:B------:R-:W2:Y:S01]  /*2f1c0*/  LDL R10, [R1+0x1cc0] ;  /* 0x001cc000010a7983 */ /* 0x000ea20000100800 */
[----:B----4-:R0:W-:Y:S04]  /*2f1d0*/  STL [R1+0x28], R0 ;  /* 0x0000280001007387 */ /* 0x0101e80000100800 */
[----:B0-----:R-:W4:Y:S01]  /*2f1e0*/  LDL.LU R0, [R1+0x43d0] ;  /* 0x0043d00001007983 */ /* 0x001f220000300800 */
[----:B------:R-:W2:Y:S01]  /*2f1f0*/  LDL R5, [R1+0x1cd4] ;  /* 0x001cd40001057983 */ /* 0x000ea20000100800 */
[----:B------:R-:W-:Y:S01]  /*2f200*/  PRMT R9, RZ, 0x7610, R9 ;  /* 0x00007610ff097816 */ /* 0x000fe20000000009 */
[----:B---3--:R-:W-:Y:S01]  /*2f210*/  @!P0 IMAD.MOV.U32 R4, RZ, RZ, R15 ;  /* 0x000000ffff048224 */ /* 0x008fe200078e000f */
[----:B------:R-:W-:-:S04]  /*2f220*/  PRMT R6, RZ, 0x7610, R6 ;  /* 0x00007610ff067816 */ /* 0x000fc80000000006 */
[----:B--2---:R0:W2:Y:S02]  /*2f230*/  @!P0 LDG.E.U16 R9, [R4.64] ;  /* 0x0000000404098981 */ /* 0x0040a4000c1e1500 */
[----:B0-----:R-:W-:Y:S02]  /*2f240*/  @!P1 IMAD.MOV.U32 R4, RZ, RZ, R7 ;  /* 0x000000ffff049224 */ /* 0x001fe400078e0007 */
[----:B------:R-:W-:-:S05]  /*2f250*/  @!P1 IMAD.MOV.U32 R5, RZ, RZ, R14 ;  /* 0x000000ffff059224 */ /* 0x000fca00078e000e */
[----:B------:R0:W3:Y:S04]  /*2f260*/  @!P1 LDG.E.U16 R6, [R4.64] ;  /* 0x0000000404069981 */ /* 0x0000e8000c1e1500 */
[----:B--2---:R1:W-:Y:S01]  /*2f270*/  STL [R1+0x24], R9 ;  /* 0x0000240901007387 */ /* 0x0043e20000100800 */
[----:B0-----:R-:W2:Y:S02]  /*2f280*/  LDL R4, [R1+0x1cc4] ;  /* 0x001cc40001047983 */ /* 0x001ea40000100800 */
[----:B------:R-:W2:Y:S01]  /*2f290*/  LDL R5, [R1+0x1cc8] ;  /* 0x001cc80001057983 */ /* 0x000ea20000100800 */
[----:B------:R-:W-:Y:S02]  /*2f2a0*/  PRMT R2, RZ, 0x7610, R2 ;  /* 0x00007610ff027816 */ /* 0x000fe40000000002 */
[----:B----4-:R-:W-:Y:S01]  /*2f2b0*/  PRMT R0, RZ, 0x7610, R0 ;  /* 0x00007610ff007816 */ /* 0x010fe20000000000 */
[----:B------:R-:W4:Y:S04]  /*2f2c0*/  LDL R15, [R1+0x1c4c] ;  /* 0x001c4c00010f7983 */ /* 0x000f280000100800 */
[----:B------:R-:W3:Y:S04]  /*2f2d0*/  LDL R14, [R1+0x1c50] ;  /* 0x001c5000010e7983 */ /* 0x000ee80000100800 */
[----:B------:R-:W3:Y:S04]  /*2f2e0*/  LDL R7, [R1+0x1c44] ;  /* 0x001c440001077983 */ /* 0x000ee80000100800 */
[----:B-1----:R-:W3:Y:S01]  /*2f2f0*/  LDL R9, [R1+0x1c58] ;  /* 0x001c580001097983 */ /* 0x002ee20000100800 */
[----:B--2---:R-:W-:-:S04]  /*2f300*/  @!P0 LOP3.LUT R5, R5, R4, RZ, 0x3c, !PT ;  /* 0x0000000405058212 */ /* 0x004fc800078e3cff */
[----:B------:R-:W-:-:S04]  /*2f310*/  @!P0 LOP3.LUT R4, R5, R4, RZ, 0x3c, !PT ;  /* 0x0000000405048212 */ /* 0x000fc800078e3cff */
[----:B------:R-:W-:-:S05]  /*2f320*/  @!P0 LOP3.LUT R5, R5, R4, RZ, 0x3c, !PT ;  /* 0x0000000405058212 */ /* 0x000fca00078e3cff */
[----:B------:R0:W2:Y:S02]  /*2f330*/  @!P0 LDG.E.U16 R2, [R4.64] ;  /* 0x0000000404028981 */ /* 0x0000a4000c1e1500 */
[----:B0-----:R-:W-:Y:S02]  /*2f340*/  @!P1 IMAD.MOV.U32 R4, RZ, RZ, R10 ;  /* 0x000000ffff049224 */ /* 0x001fe400078e000a */
[----:B------:R-:W-:-:S05]  /*2f350*/  @!P1 IMAD.MOV.U32 R5, RZ, RZ, R11 ;  /* 0x000000ffff059224 */ /* 0x000fca00078e000b */
[----:B------:R-:W4:Y:S04]  /*2f360*/  @!P1 LDG.E.U16 R0, [R4.64] ;  /* 0x0000000404009981 */ /* 0x000f28000c1e1500 */
[----:B---3--:R0:W-:Y:S04]  /*2f370*/  STL [R1+0x20], R6 ;  /* 0x0000200601007387 */ /* 0x0081e80000100800 */
[----:B0-----:R-:W3:Y:S04]  /*2f380*/  LDL R6, [R1+0x1c48] ;  /* 0x001c480001067983 */ /* 0x001ee80000100800 */
[----:B--2---:R0:W-:Y:S04]  /*2f390*/  STL [R1+0x1c], R2 ;  /* 0x00001c0201007387 */ /* 0x0041e80000100800 */
[----:B0-----:R-:W2:Y:S01]  /*2f3a0*/  LDL.LU R2, [R1+0x43cc] ;  /* 0x0043cc0001027983 */ /* 0x001ea20000300800 */
[----:B------:R-:W3:Y:S02]  /*2f3b0*/  LDL R11, [R1+0x1c3c] ;  /* 0x001c3c00010b7983 */ /* 0x000ee40000100800 */
[----:B------:R-:W3:Y:S01]  /*2f3c0*/  LDL R10, [R1+0x1c40] ;  /* 0x001c4000010a7983 */ /* 0x000ee20000100800 */
[----:B----4-:R0:W-:Y:S04]  /*2f3d0*/  STL [R1+0x18], R0 ;  /* 0x0000180001007387 */ /* 0x0101e80000100800 */
[----:B0-----:R-:W4:Y:S01]  /*2f3e0*/  LDL.LU R0, [R1+0x43c8] ;  /* 0x0043c80001007983 */ /* 0x001f220000300800 */
[----:B------:R-:W3:Y:S01]  /*2f3f0*/  LDL R5, [R1+0x1c54] ;  /* 0x001c540001057983 */ /* 0x000ee20000100800 */
[----:B------:R-:W-:Y:S01]  /*2f400*/  PRMT R8, RZ, 0x7610, R8 ;  /* 0x00007610ff087816 */ /* 0x000fe20000000008 */
[----:B------:R-:W-:Y:S01]  /*2f410*/  @!P0 IMAD.MOV.U32 R4, RZ, RZ, R9 ;  /* 0x000000ffff048224 */ /* 0x000fe200078e0009 */
[----:B------:R-:W-:Y:S01]  /*2f420*/  PRMT R13, RZ, 0x7610, R13 ;  /* 0x00007610ff0d7816 */ /* 0x000fe2000000000d */
[----:B------:R-:W4:Y:S01]  /*2f430*/  LDL R9, [R1+0x1bd4] ;  /* 0x001bd40001097983 */ /* 0x000f220000100800 */
[----:B--2---:R-:W-:-:S03]  /*2f440*/  PRMT R2, RZ, 0x7610, R2 ;  /* 0x00007610ff027816 */ /* 0x004fc60000000002 */
[----:B---3--:R0:W2:Y:S02]  /*2f450*/  @!P0 LDG.E.U16 R8, [R4.64] ;  /* 0x0000000404088981 */ /* 0x0080a4000c1e1500 */
[----:B0-----:R-:W-:Y:S02]  /*2f460*/  @!P1 IMAD.MOV.U32 R4, RZ, RZ, R14 ;  /* 0x000000ffff049224 */ /* 0x001fe400078e000e */
[----:B------:R-:W-:-:S05]  /*2f470*/  @!P1 IMAD.MOV.U32 R5, RZ, RZ, R15 ;  /* 0x000000ffff059224 */ /* 0x000fca00078e000f */
[----:B------:R0:W3:Y:S01]  /*2f480*/  @!P1 LDG.E.U16 R13, [R4.64] ;  /* 0x00000004040d9981 */ /* 0x0000e2000c1e1500 */
[----:B----4-:R-:W-:Y:S01]  /*2f490*/  PRMT R0, RZ, 0x7610, R0 ;  /* 0x00007610ff007816 */ /* 0x010fe20000000000 */
[----:B0-----:R-:W-:Y:S02]  /*2f4a0*/  @!P0 IMAD.MOV.U32 R4, RZ, RZ, R6 ;  /* 0x000000ffff048224 */ /* 0x001fe400078e0006 */
[----:B------:R-:W-:-:S05]  /*2f4b0*/  @!P0 IMAD.MOV.U32 R5, RZ, RZ, R7 ;  /* 0x000000ffff058224 */ /* 0x000fca00078e0007 */
[----:B------:R0:W4:Y:S02]  /*2f4c0*/  @!P0 LDG.E.U16 R2, [R4.64] ;  /* 0x0000000404028981 */ /* 0x000124000c1e1500 */
[----:B0-----:R-:W-:Y:S02]  /*2f4d0*/  @!P1 IMAD.MOV.U32 R4, RZ, RZ, R10 ;  /* 0x000000ffff049224 */ /* 0x001fe400078e000a */
[----:B------:R-:W-:-:S05]  /*2f4e0*/  @!P1 IMAD.MOV.U32 R5, RZ, RZ, R11 ;  /* 0x000000ffff059224 */ /* 0x000fca00078e000b */
[----:B------:R-:W3:Y:S01]  /*2f4f0*/  @!P1 LDG.E.U16 R0, [R4.64] ;  /* 0x0000000404009981 */ /* 0x000ee2000c1e1500 */
[----:B------:R-:W-:-:S03]  /*2f500*/  PRMT R12, RZ, 0x7610, R12 ;  /* 0x00007610ff0c7816 */ /* 0x000fc6000000000c */
[----:B--2---:R0:W-:Y:S01]  /*2f510*/  STL [R1+0x14], R8 ;  /* 0x0000140801007387 */ /* 0x0041e20000100800 */
[----:B------:R-:W2:Y:S02]  /*2f520*/  LDL R7, [R1+0x1bc4] ;  /* 0x001bc40001077983 */ /* 0x000ea40000100800 */
[----:B------:R-:W2:Y:S01]  /*2f530*/  LDL R6, [R1+0x1bd0] ;  /* 0x001bd00001067983 */ /* 0x000ea20000100800 */
[----:B0-----:R-:W2:Y:S04]  /*2f540*/  LDL R8, [R1+0x1bd8] ;  /* 0x001bd80001087983 */ /* 0x001ea80000100800 */
[----:B----4-:R-:W-:Y:S01]  /*2f550*/  STL [R1+0x43b4], R2 ;  /* 0x0043b40201007387 */ /* 0x010fe20000100800 */
[----:B---3--:R0:W-:Y:S03]  /*2f560*/  STL [R1+0x10], R13 ;  /* 0x0000100d01007387 */ /* 0x0081e60000100800 */
[----:B0-----:R-:W3:Y:S01]  /*2f570*/  LDL R13, [R1+0x1bc0] ;  /* 0x001bc000010d7983 */ /* 0x001ee20000100800 */
[----:B------:R0:W-:Y:S03]  /*2f580*/  STL.S16 [R1+0x4], R12 ;  /* 0x0000040c01007387 */ /* 0x0001e60000100600 */
[----:B0-----:R-:W4:Y:S01]  /*2f590*/  LDL R12, [R1+0x1dcc] ;  /* 0x001dcc00010c7983 */ /* 0x001f220000100800 */
[----:B------:R0:W-:Y:S03]  /*2f5a0*/  STL [R1+0x43b8], R0 ;  /* 0x0043b80001007387 */ /* 0x0001e60000100800 */
[----:B0-----:R0:W3:Y:S01]  /*2f5b0*/  LDL.LU R0, [R1+0x4] ;  /* 0x0000040001007983 */ /* 0x0010e20000300800 */
[----:B------:R-:W-:Y:S01]  /*2f5c0*/  @!P0 IMAD.MOV.U32 R5, RZ, RZ, R9 ;  /* 0x000000ffff058224 */ /* 0x000fe200078e0009 */
[----:B------:R-:W-:-:S02]  /*2f5d0*/  PRMT R2, RZ, 0x7610, R2 ;  /* 0x00007610ff027816 */ /* 0x000fc40000000002 */
[----:B------:R-:W-:Y:S01]  /*2f5e0*/  PRMT R29, RZ, 0x7610, R29 ;  /* 0x00007610ff1d7816 */ /* 0x000fe2000000001d */
[----:B------:R-:W4:Y:S04]  /*2f5f0*/  LDL R11, [R1+0x1dc4] ;  /* 0x001dc400010b7983 */ /* 0x000f280000100800 */
[----:B------:R-:W4:Y:S04]  /*2f600*/  LDL R10, [R1+0x1dc8] ;  /* 0x001dc800010a7983 */ /* 0x000f280000100800 */
[----:B------:R-:W4:Y:S01]  /*2f610*/  LDL R9, [R1+0x1e20] ;  /* 0x001e200001097983 */ /* 0x000f220000100800 */
[----:B--2---:R-:W-:-:S03]  /*2f620*/  @!P0 IMAD.MOV.U32 R4, RZ, RZ, R8 ;  /* 0x000000ffff048224 */ /* 0x004fc600078e0008 */
[----:B------:R-:W2:Y:S04]  /*2f630*/  LDL R8, [R1+0x1e2c] ;  /* 0x001e2c0001087983 */ /* 0x000ea80000100800 */
[----:B---3--:R1:W3:Y:S02]  /*2f640*/  @!P0 LDG.E.U16 R0, [R4.64] ;  /* 0x0000000404008981 */ /* 0x0082e4000c1e1500 */
[----:B-1----:R-:W-:Y:S02]  /*2f650*/  @!P1 IMAD.MOV.U32 R4, RZ, RZ, R6 ;  /* 0x000000ffff049224 */ /* 0x002fe400078e0006 */
[----:B------:R-:W-:-:S05]  /*2f660*/  @!P1 IMAD.MOV.U32 R5, RZ, RZ, R7 ;  /* 0x000000ffff059224 */ /* 0x000fca00078e0007 */
[----:B------:R4:W2:Y:S02]  /*2f670*/  @!P1 LDG.E.U16 R2, [R4.64] ;  /* 0x0000000404029981 */ /* 0x0008a4000c1e1500 */
[----:B----4-:R-:W-:Y:S02]  /*2f680*/  @!P0 IMAD.MOV.U32 R4, RZ, RZ, R12 ;  /* 0x000000ffff048224 */ /* 0x010fe400078e000c */
[----:B------:R-:W-:-:S05]  /*2f690*/  @!P0 IMAD.MOV.U32 R5, RZ, RZ, R13 ;  /* 0x000000ffff058224 */ /* 0x000fca00078e000d */
[----:B------:R1:W4:Y:S02]  /*2f6a0*/  @!P0 LDG.E.U16 R29, [R4.64] ;  /* 0x00000004041d8981 */ /* 0x000324000c1e1500 */
[----:B-1----:R-:W-:Y:S02]  /*2f6b0*/  @!P1 IMAD.MOV.U32 R4, RZ, RZ, R10 ;  /* 0x000000ffff049224 */ /* 0x002fe400078e000a */
[----:B------:R-:W-:Y:S01]  /*2f6c0*/  @!P1 IMAD.MOV.U32 R5, RZ, RZ, R11 ;  /* 0x000000ffff059224 */ /* 0x000fe200078e000b */
[----:B---3--:R1:W-:Y:S01]  /*2f6d0*/  STL [R1+0x43bc], R0 ;  /* 0x0043bc0001007387 */ /* 0x0083e20000100800 */
[----:B------:R-:W3:Y:S02]  /*2f6e0*/  LDL R7, [R1+0x1e28] ;  /* 0x001e280001077983 */ /* 0x000ee40000100800 */
[----:B------:R-:W3:Y:S01]  /*2f6f0*/  LDL R6, [R1+0x1e34] ;  /* 0x001e340001067983 */ /* 0x000ee20000100800 */
[----:B--2---:R2:W-:Y:S01]  /*2f700*/  STL [R1+0x43c0], R2 ;  /* 0x0043c00201007387 */ /* 0x0045e20000100800 */
[----:B-1----:R-:W3:Y:S03]  /*2f710*/  LDL R0, [R1+0x1e3c] ;  /* 0x001e3c0001007983 */ /* 0x002ee60000100800 */
[----:B--2---:R-:W2:Y:S04]  /*2f720*/  LDL R2, [R1+0x1e30] ;  /* 0x001e300001027983 */ /* 0x004ea80000100800 */
[----:B----4-:R1:W-:Y:S01]  /*2f730*/  STL [R1+0x43c4], R29 ;  /* 0x0043c41d01007387 */ /* 0x0103e20000100800 */
[----:B------:R-:W4:Y:S02]  /*2f740*/  LDL R13, [R1+0x1e38] ;  /* 0x001e3800010d7983 */ /* 0x000f240000100800 */
[----:B------:R-:W4:Y:S02]  /*2f750*/  LDL R12, [R1+0x1e44] ;  /* 0x001e4400010c7983 */ /* 0x000f240000100800 */
[----:B------:R-:W4:Y:S01]  /*2f760*/  LDL R11, [R1+0x1e98] ;  /* 0x001e9800010b7983 */ /* 0x000f220000100800 */
[----:B------:R-:W4:Y:S01]  /*2f770*/  LDL R10, [R1+0x1ea4] ;  /* 0x001ea400010a7983 */ /* 0x000f220000100800 */
[----:B------:R-:W-:-:S02]  /*2f780*/  PRMT R28, RZ, 0x7610, R28 ;  /* 0x00007610ff1c7816 */ /* 0x000fc4000000001c */
[----:B------:R-:W-:Y:S02]  /*2f790*/  PRMT R27, RZ, 0x7610, R27 ;  /* 0x00007610ff1b7816 */ /* 0x000fe4000000001b */
[----:B------:R-:W-:Y:S02]  /*2f7a0*/  PRMT R26, RZ, 0x7610, R26 ;  /* 0x00007610ff1a7816 */ /* 0x000fe4000000001a */
[----:B------:R-:W-:Y:S02]  /*2f7b0*/  PRMT R22, RZ, 0x7610, R22 ;  /* 0x00007610ff167816 */ /* 0x000fe40000000016 */
[----:B------:R-:W-:Y:S01]  /*2f7c0*/  PRMT R20, RZ, 0x7610, R20 ;  /* 0x00007610ff147816 */ /* 0x000fe20000000014 */
[----:B------:R-:W4:Y:S04]  /*2f7d0*/  LDL R15, [R1+0x1f20] ;  /* 0x001f2000010f7983 */ /* 0x000f280000100800 */
[----:B------:R0:W4:Y:S04]  /*2f7e0*/  @!P1 LDG.E.U16 R28, [R4.64] ;  /* 0x00000004041c9981 */ /* 0x000128000c1e1500 */
[----:B------:R-:W4:Y:S01]  /*2f7f0*/  LDL R14, [R1+0x1f2c] ;  /* 0x001f2c00010e7983 */ /* 0x000f220000100800 */
[----:B------:R-:W-:-:S02]  /*2f800*/  PRMT R18, RZ, 0x7610, R18 ;  /* 0x00007610ff127816 */ /* 0x000fc40000000012 */
[----:B------:R-:W-:Y:S01]  /*2f810*/  PRMT R16, RZ, 0x7610, R16 ;  /* 0x00007610ff107816 */ /* 0x000fe20000000010 */
[----:B-1----:R-:W4:Y:S01]  /*2f820*/  LDL R29, [R1+0x1fbc] ;  /* 0x001fbc00011d7983 */ /* 0x002f220000100800 */
[----:B0-----:R-:W-:Y:S02]  /*2f830*/  @!P1 IMAD.MOV.U32 R4, RZ, RZ, R8 ;  /* 0x000000ffff049224 */ /* 0x001fe400078e0008 */
[----:B------:R-:W-:Y:S01]  /*2f840*/  @!P1 IMAD.MOV.U32 R5, RZ, RZ, R9 ;  /* 0x000000ffff059224 */ /* 0x000fe200078e0009 */
[----:B------:R-:W4:Y:S04]  /*2f850*/  LDL R8, [R1+0x1eb4] ;  /* 0x001eb40001087983 */ /* 0x000f280000100800 */
[----:B------:R-:W4:Y:S04]  /*2f860*/  LDL R9, [R1+0x1ea8] ;  /* 0x001ea80001097983 */ /* 0x000f280000100800 */
[----:B------:R3:W4:Y:S02]  /*2f870*/  @!P1 LDG.E.U16 R27, [R4.64] ;  /* 0x00000004041b9981 */ /* 0x000724000c1e1500 */
[----:B---3--:R-:W-:-:S02]  /*2f880*/  @!P0 IMAD.MOV.U32 R5, RZ, RZ, R7 ;  /* 0x000000ffff058224 */ /* 0x008fc400078e0007 */
[----:B------:R-:W-:Y:S01]  /*2f890*/  @!P0 IMAD.MOV.U32 R4, RZ, RZ, R6 ;  /* 0x000000ffff048224 */ /* 0x000fe200078e0006 */
[----:B------:R-:W3:Y:S04]  /*2f8a0*/  LDL R7, [R1+0x1ea0] ;  /* 0x001ea00001077983 */ /* 0x000ee80000100800 */
[----:B------:R-:W3:Y:S04]  /*2f8b0*/  LDL R6, [R1+0x1eac] ;  /* 0x001eac0001067983 */ /* 0x000ee80000100800 */
[----:B------:R0:W3:Y:S02]  /*2f8c0*/  @!P0 LDG.E.U16 R26, [R4.64] ;  /* 0x00000004041a8981 */ /* 0x0000e4000c1e1500 */
[----:B0-----:R-:W-:-:S02]  /*2f8d0*/  @!P1 IMAD.MOV.U32 R4, RZ, RZ, R0 ;  /* 0x000000ffff049224 */ /* 0x001fc400078e0000 */
[----:B------:R-:W3:Y:S01]  /*2f8e0*/  LDL R0, [R1+0x1f24] ;  /* 0x001f240001007983 */ /* 0x000ee20000100800 */
[----:B--2---:R-:W-:-:S03]  /*2f8f0*/  @!P1 IMAD.MOV.U32 R5, RZ, RZ, R2 ;  /* 0x000000ffff059224 */ /* 0x004fc600078e0002 */
[----:B------:R-:W2:Y:S04]  /*2f900*/  LDL R2, [R1+0x1f18] ;  /* 0x001f180001027983 */ /* 0x000ea80000100800 */
[----:B------:R4:W2:Y:S02]  /*2f910*/  @!P1 LDG.E.U16 R22, [R4.64] ;  /* 0x0000000404169981 */ /* 0x0008a4000c1e1500 */
[----:B----4-:R-:W-:Y:S02]  /*2f920*/  @!P0 IMAD.MOV.U32 R4, RZ, RZ, R12 ;  /* 0x000000ffff048224 */ /* 0x010fe400078e000c */
[----:B------:R-:W-:Y:S01]  /*2f930*/  @!P0 IMAD.MOV.U32 R5, RZ, RZ, R13 ;  /* 0x000000ffff058224 */ /* 0x000fe200078e000d */
[----:B------:R-:W4:Y:S04]  /*2f940*/  LDL R12, [R1+0x1ebc] ;  /* 0x001ebc00010c7983 */ /* 0x000f280000100800 */
[----:B------:R-:W4:Y:S04]  /*2f950*/  LDL R13, [R1+0x1eb0] ;  /* 0x001eb000010d7983 */ /* 0x000f280000100800 */
[----:B------:R0:W4:Y:S02]  /*2f960*/  @!P0 LDG.E.U16 R20, [R4.64] ;  /* 0x0000000404148981 */ /* 0x000124000c1e1500 */
[----:B0-----:R-:W-:-:S02]  /*2f970*/  @!P0 IMAD.MOV.U32 R4, RZ, RZ, R10 ;  /* 0x000000ffff048224 */ /* 0x001fc400078e000a */
[----:B------:R-:W-:Y:S01]  /*2f980*/  @!P0 IMAD.MOV.U32 R5, RZ, RZ, R11 ;  /* 0x000000ffff058224 */ /* 0x000fe200078e000b */
[----:B------:R-:W4:Y:S04]  /*2f990*/  LDL R10, [R1+0x1fa4] ;  /* 0x001fa400010a7983 */ /* 0x000f280000100800 */
[----:B------:R-:W4:Y:S04]  /*2f9a0*/  LDL R11, [R1+0x1f98] ;  /* 0x001f9800010b7983 */ /* 0x000f280000100800 */
[----:B------:R0:W4:Y:S02]  /*2f9b0*/  @!P0 LDG.E.U16 R18, [R4.64] ;  /* 0x0000000404128981 */ /* 0x000124000c1e1500 */
[----:B0-----:R-:W-:-:S02]  /*2f9c0*/  PRMT R4, RZ, 0x7610, R4 ;  /* 0x00007610ff047816 */ /* 0x001fc40000000004 */
[----:B------:R-:W-:Y:S01]  /*2f9d0*/  PRMT R5, RZ, 0x7610, R5 ;  /* 0x00007610ff057816 */ /* 0x000fe20000000005 */
[----:B---3--:R0:W3:Y:S02]  /*2f9e0*/  @!P1 LDG.E.U16 R16, [R6.64] ;  /* 0x0000000406109981 */ /* 0x0080e4000c1e1500 */
[----:B0-----:R-:W-:Y:S02]  /*2f9f0*/  @!P0 IMAD.MOV.U32 R6, RZ, RZ, R8 ;  /* 0x000000ffff068224 */ /* 0x001fe400078e0008 */
[----:B------:R-:W-:-:S05]  /*2fa00*/  @!P0 IMAD.MOV.U32 R7, RZ, RZ, R9 ;  /* 0x000000ffff078224 */ /* 0x000fca00078e0009 */
[----:B------:R0:W3:Y:S02]  /*2fa10*/  @!P0 LDG.E.U16 R4, [R6.64] ;  /* 0x0000000406048981 */ /* 0x0000e4000c1e1500 */
[----:B0-----:R-:W-:Y:S01]  /*2fa20*/  PRMT R7, RZ, 0x7610, R7 ;  /* 0x00007610ff077816 */ /* 0x001fe20000000007 */
[----:B------:R-:W-:Y:S02]  /*2fa30*/  @!P0 IMAD.MOV.U32 R8, RZ, RZ, R0 ;  /* 0x000000ffff088224 */ /* 0x000fe400078e0000 */
[----:B--2---:R-:W-:Y:S01]  /*2fa40*/  @!P0 IMAD.MOV.U32 R9, RZ, RZ, R2 ;  /* 0x000000ffff098224 */ /* 0x004fe200078e0002 */
[----:B------:R-:W2:Y:S04]  /*2fa50*/  LDL R0, [R1+0x1f34] ;  /* 0x001f340001007983 */ /* 0x000ea80000100800 */
[----:B------:R-:W3:Y:S04]  /*2fa60*/  LDL R2, [R1+0x1f28] ;  /* 0x001f280001027983 */ /* 0x000ee80000100800 */
[----:B------:R0:W3:Y:S04]  /*2fa70*/  @!P0 LDG.E.U16 R5, [R8.64] ;  /* 0x0000000408058981 */ /* 0x0000e8000c1e1500 */
[----:B----4-:R1:W4:Y:S04]  /*2fa80*/  @!P0 LDG.E.U16 R7, [R10.64] ;  /* 0x000000040a078981 */ /* 0x010328000c1e1500 */
[----:B-1----:R-:W4:Y:S04]  /*2fa90*/  LDL R10, [R1+0x1fa0] ;  /* 0x001fa000010a7983 */ /* 0x002f280000100800 */
[----:B------:R-:W4:Y:S01]  /*2faa0*/  LDL R11, [R1+0x1fac] ;  /* 0x001fac00010b7983 */ /* 0x000f220000100800 */
[----:B0-----:R-:W-:-:S02]  /*2fab0*/  @!P1 IMAD.MOV.U32 R8, RZ, RZ, R14 ;  /* 0x000000ffff089224 */ /* 0x001fc400078e000e */
[----:B------:R-:W-:Y:S02]  /*2fac0*/  @!P1 IMAD.MOV.U32 R9, RZ, RZ, R15 ;  /* 0x000000ffff099224 */ /* 0x000fe400078e000f */
[----:B------:R-:W4:Y:S01]  /*2fad0*/  LDL R14, [R1+0x1f3c] ;  /* 0x001f3c00010e7983 */ /* 0x000f220000100800 */
[----:B------:R-:W4:Y:S01]  /*2fae0*/  LDL R15, [R1+0x1f30] ;  /* 0x001f3000010f7983 */ /* 0x000f220000100800 */
[----:B------:R-:W-:-:S06]  /*2faf0*/  PRMT R6, RZ, 0x7610, R6 ;  /* 0x00007610ff067816 */ /* 0x000fcc0000000006 */
[----:B------:R0:W4:Y:S02]  /*2fb00*/  @!P1 LDG.E.U16 R6, [R8.64] ;  /* 0x0000000408069981 */ /* 0x000124000c1e1500 */
[----:B0-----:R-:W-:Y:S02]  /*2fb10*/  PRMT R8, RZ, 0x7610, R8 ;  /* 0x00007610ff087816 */ /* 0x001fe40000000008 */
[----:B------:R-:W-:-:S06]  /*2fb20*/  PRMT R9, RZ, 0x7610, R9 ;  /* 0x00007610ff097816 */ /* 0x000fcc0000000009 */
[----:B------:R2:W4:Y:S02]  /*2fb30*/  @!P1 LDG.E.U16 R9, [R12.64] ;  /* 0x000000040c099981 */ /* 0x000524000c1e1500 */
[----:B--2---:R-:W-:Y:S02]  /*2fb40*/  @!P0 IMAD.MOV.U32 R12, RZ, RZ, R0 ;  /* 0x000000ffff0c8224 */ /* 0x004fe400078e0000 */
[----:B---3--:R-:W-:Y:S01]  /*2fb50*/  @!P0 IMAD.MOV.U32 R13, RZ, RZ, R2 ;  /* 0x000000ffff0d8224 */ /* 0x008fe200078e0002 */
[----:B------:R-:W2:Y:S04]  /*2fb60*/  LDL R0, [R1+0x1ec4] ;  /* 0x001ec40001007983 */ /* 0x000ea80000100800 */
[----:B------:R-:W3:Y:S01]  /*2fb70*/  LDL R2, [R1+0x1eb8] ;  /* 0x001eb80001027983 */ /* 0x000ee20000100800 */
[----:B----4-:R-:W-:-:S04]  /*2fb80*/  @!P1 LOP3.LUT R11, R11, R10, RZ, 0x3c, !PT ;  /* 0x0000000a0b0b9212 */ /* 0x010fc800078e3cff */
[----:B------:R-:W-:-:S04]  /*2fb90*/  @!P1 LOP3.LUT R10, R11, R10, RZ, 0x3c, !PT ;  /* 0x0000000a0b0a9212 */ /* 0x000fc800078e3cff */
[----:B------:R-:W-:-:S05]  /*2fba0*/  @!P1 LOP3.LUT R11, R11, R10, RZ, 0x3c, !PT ;  /* 0x0000000a0b0b9212 */ /* 0x000fca00078e3cff */
[----:B------:R0:W4:Y:S02]  /*2fbb0*/  @!P1 LDG.E.U16 R8, [R10.64] ;  /* 0x000000040a089981 */ /* 0x000124000c1e1500 */
[----:B0-----:R-:W-:Y:S02]  /*2fbc0*/  PRMT R10, RZ, 0x7610, R10 ;  /* 0x00007610ff0a7816 */ /* 0x001fe4000000000a */
[----:B------:R-:W-:-:S04]  /*2fbd0*/  PRMT R11, RZ, 0x7610, R11 ;  /* 0x00007610ff0b7816 */ /* 0x000fc8000000000b */
[----:B------:R0:W2:Y:S04]  /*2fbe0*/  @!P0 LDG.E.U16 R10, [R12.64] ;  /* 0x000000040c0a8981 */ /* 0x0000a8000c1e1500 */
[----:B------:R1:W2:Y:S01]  /*2fbf0*/  @!P1 LDG.E.U16 R11, [R14.64] ;  /* 0x000000040e0b9981 */ /* 0x0002a2000c1e1500 */
[----:B0-----:R-:W-:Y:S01]  /*2fc00*/  PRMT R12, RZ, 0x7610, R12 ;  /* 0x00007610ff0c7816 */ /* 0x001fe2000000000c */
[----:B-1----:R-:W-:Y:S02]  /*2fc10*/  @!P1 IMAD.MOV.U32 R14, RZ, RZ, R29 ;  /* 0x000000ffff0e9224 */ /* 0x002fe400078e001d */
[----:B------:R-:W-:Y:S01]  /*2fc20*/  @!P1 IMAD.MOV.U32 R15, RZ, RZ, R3 ;  /* 0x000000ffff0f9224 */ /* 0x000fe200078e0003 */
[----:B------:R-:W2:Y:S01]  /*2fc30*/  LDL R29, [R1+0x1f44] ;  /* 0x001f4400011d7983 */ /* 0x000ea20000100800 */
[----:B------:R0:W-:Y:S03]  /*2fc40*/  STL [R1+0x20f0], R3 ;  /* 0x0020f00301007387 */ /* 0x0001e60000100800 */
[----:B------:R1:W2:Y:S01]  /*2fc50*/  @!P1 LDG.E.U16 R12, [R14.64] ;  /* 0x000000040e0c9981 */ /* 0x0002a2000c1e1500 */
[----:B------:R-:W-:-:S03]  /*2fc60*/  PRMT R13, RZ, 0x7610, R13 ;  /* 0x00007610ff0d7816 */ /* 0x000fc6000000000d */
[----:B0-----:R-:W2:Y:S04]  /*2fc70*/  LDL R3, [R1+0x1e4c] ;  /* 0x001e4c0001037983 */ /* 0x001ea80000100800 */
[----:B-1----:R-:W2:Y:S04]  /*2fc80*/  LDL R14, [R1+0x1fa8] ;  /* 0x001fa800010e7983 */ /* 0x002ea80000100800 */
[----:B------:R-:W2:Y:S02]  /*2fc90*/  LDL R15, [R1+0x1fb4] ;  /* 0x001fb400010f7983 */ /* 0x000ea40000100800 */
[----:B--2---:R-:W-:-:S04]  /*2fca0*/  @!P0 LOP3.LUT R15, R15, R14, RZ, 0x3c, !PT ;  /* 0x0000000e0f0f8212 */ /* 0x004fc800078e3cff */
[----:B------:R-:W-:-:S04]  /*2fcb0*/  @!P0 LOP3.LUT R14, R15, R14, RZ, 0x3c, !PT ;  /* 0x0000000e0f0e8212 */ /* 0x000fc800078e3cff */
[----:B------:R-:W-:-:S05]  /*2fcc0*/  @!P0 LOP3.LUT R15, R15, R14, RZ, 0x3c, !PT ;  /* 0x0000000e0f0f8212 */ /* 0x000fca00078e3cff */
[----:B------:R0:W2:Y:S04]  /*2fcd0*/  @!P0 LDG.E.U16 R13, [R14.64] ;  /* 0x000000040e0d8981 */ /* 0x0000a8000c1e1500 */
[----:B0-----:R-:W2:Y:S01]  /*2fce0*/  LDL R15, [R1+0x1e40] ;  /* 0x001e4000010f7983 */ /* 0x001ea20000100800 */
[----:B------:R-:W-:Y:S01]  /*2fcf0*/  PRMT R17, RZ, 0x7610, R17 ;  /* 0x00007610ff117816 */ /* 0x000fe20000000011 */
[----:B------:R-:W-:Y:S01]  /*2fd00*/  @!P1 IMAD.MOV.U32 R14, RZ, RZ, R3 ;  /* 0x000000ffff0e9224 */ /* 0x000fe200078e0003 */
[----:B------:R-:W-:Y:S01]  /*2fd10*/  PRMT R19, RZ, 0x7610, R19 ;  /* 0x00007610ff137816 */ /* 0x000fe20000000013 */
[----:B------:R-:W3:Y:S04]  /*2fd20*/  LDL R3, [R1+0x1fc8] ;  /* 0x001fc80001037983 */ /* 0x000ee80000100800 */
[----:B--2---:R0:W2:Y:S02]  /*2fd30*/  @!P1 LDG.E.U16 R17, [R14.64] ;  /* 0x000000040e119981 */ /* 0x0040a4000c1e1500 */
[----:B0-----:R-:W-:-:S02]  /*2fd40*/  @!P0 IMAD.MOV.U32 R14, RZ, RZ, R0 ;  /* 0x000000ffff0e8224 */ /* 0x001fc400078e0000 */
[----:B---3--:R-:W-:Y:S02]  /*2fd50*/  @!P0 IMAD.MOV.U32 R15, RZ, RZ, R2 ;  /* 0x000000ffff0f8224 */ /* 0x008fe400078e0002 */
[----:B------:R-:W3:Y:S01]  /*2fd60*/  LDL.LU R2, [R1+0x34] ;  /* 0x0000340001027983 */ /* 0x000ee20000300800 */
[----:B------:R-:W2:Y:S03]  /*2fd70*/  LDL.LU R0, [R1+0x30] ;  /* 0x0000300001007983 */ /* 0x000ea60000300800 */
[----:B------:R0:W2:Y:S04]  /*2fd80*/  @!P0 LDG.E.U16 R19, [R14.64] ;  /* 0x000000040e138981 */ /* 0x0000a8000c1e1500 */
[----:B0-----:R-:W2:Y:S04]  /*2fd90*/  LDL R14, [R1+0x1ec0] ;  /* 0x001ec000010e7983 */ /* 0x001ea80000100800 */
[----:B------:R-:W2:Y:S01]  /*2fda0*/  LDL R15, [R1+0x1ecc] ;  /* 0x001ecc00010f7983 */ /* 0x000ea20000100800 */
[----:B------:R-:W-:-:S02]  /*2fdb0*/  PRMT R21, RZ, 0x7610, R21 ;  /* 0x00007610ff157816 */ /* 0x000fc40000000015 */
[----:B--2---:R-:W-:-:S04]  /*2fdc0*/  @!P1 LOP3.LUT R15, R15, R14, RZ, 0x3c, !PT ;  /* 0x0000000e0f0f9212 */ /* 0x004fc800078e3cff */
[----:B------:R-:W-:-:S04]  /*2fdd0*/  @!P1 LOP3.LUT R14, R15, R14, RZ, 0x3c, !PT ;  /* 0x0000000e0f0e9212 */ /* 0x000fc800078e3cff */
[----:B------:R-:W-:-:S05]  /*2fde0*/  @!P1 LOP3.LUT R15, R15, R14, RZ, 0x3c, !PT ;  /* 0x0000000e0f0f9212 */ /* 0x000fca00078e3cff */
[----:B------:R0:W2:Y:S04]  /*2fdf0*/  @!P1 LDG.E.U16 R21, [R14.64] ;  /* 0x000000040e159981 */ /* 0x0000a8000c1e1500 */
[----:B0-----:R-:W2:Y:S01]  /*2fe00*/  LDL R15, [R1+0x1f38] ;  /* 0x001f3800010f7983 */ /* 0x001ea20000100800 */
[----:B------:R-:W-:Y:S01]  /*2fe10*/  PRMT R23, RZ, 0x7610, R23 ;  /* 0x00007610ff177816 */ /* 0x000fe20000000017 */
[----:B------:R-:W-:-:S05]  /*2fe20*/  @!P0 IMAD.MOV.U32 R14, RZ, RZ, R29 ;  /* 0x000000ffff0e8224 */ /* 0x000fca00078e001d */
[----:B--2---:R0:W2:Y:S04]  /*2fe30*/  @!P0 LDG.E.U16 R23, [R14.64] ;  /* 0x000000040e178981 */ /* 0x0040a8000c1e1500 */
[----:B0-----:R-:W2:Y:S04]  /*2fe40*/  LDL R14, [R1+0x1f40] ;  /* 0x001f4000010e7983 */ /* 0x001ea80000100800 */
[----:B------:R-:W2:Y:S01]  /*2fe50*/  LDL R15, [R1+0x1f4c] ;  /* 0x001f4c00010f7983 */ /* 0x000ea20000100800 */
[----:B------:R-:W-:-:S03]  /*2fe60*/  PRMT R24, RZ, 0x7610, R24 ;  /* 0x00007610ff187816 */ /* 0x000fc60000000018 */
[----:B------:R-:W0:Y:S01]  /*2fe70*/  S2R R29, SR_TID.X ;  /* 0x00000000001d7919 */ /* 0x000e220000002100 */
[----:B--2---:R-:W-:-:S04]  /*2fe80*/  @!P1 LOP3.LUT R15, R15, R14, RZ, 0x3c, !PT ;  /* 0x0000000e0f0f9212 */ /* 0x004fc800078e3cff */
[----:B------:R-:W-:-:S04]  /*2fe90*/  @!P1 LOP3.LUT R14, R15, R14, RZ, 0x3c, !PT ;  /* 0x0000000e0f0e9212 */ /* 0x000fc800078e3cff */
[----:B------:R-:W-:-:S05]  /*2fea0*/  @!P1 LOP3.LUT R15, R15, R14, RZ, 0x3c, !PT ;  /* 0x0000000e0f0f9212 */ /* 0x000fca00078e3cff */
[----:B------:R1:W2:Y:S04]  /*2feb0*/  @!P1 LDG.E.U16 R24, [R14.64] ;  /* 0x000000040e189981 */ /* 0x0002a8000c1e1500 */
[----:B-1----:R-:W2:Y:S01]  /*2fec0*/  LDL R15, [R1+0x1fc0] ;  /* 0x001fc000010f7983 */ /* 0x002ea20000100800 */
[----:B------:R-:W-:Y:S02]  /*2fed0*/  @!P1 IMAD.MOV.U32 R14, RZ, RZ, R3 ;  /* 0x000000ffff0e9224 */ /* 0x000fe400078e0003 */
[----:B------:R-:W1:Y:S01]  /*2fee0*/  S2R R3, SR_TID.X ;  /* 0x0000000000037919 */ /* 0x000e620000002100 */
[----:B0-----:R-:W-:-:S05]  /*2fef0*/  LOP3.LUT R29, R29, 0x3f, RZ, 0xc0, !PT ;  /* 0x0000003f1d1d7812 */ /* 0x001fca00078ec0ff */
[----:B------:R-:W-:Y:S01]  /*2ff00*/  IMAD.SHL.U32 R29, R29, 0x2, RZ ;  /* 0x000000021d1d7824 */ /* 0x000fe200078e00ff */
[----:B------:R-:W-:-:S04]  /*2ff10*/  PRMT R25, RZ, 0x7610, R25 ;  /* 0x00007610ff197816 */ /* 0x000fc80000000019 */
[----:B------:R-:W-:-:S05]  /*2ff20*/  LOP3.LUT R29, R29, 0x50, RZ, 0x3c, !PT ;  /* 0x000000501d1d7812 */ /* 0x000fca00078e3cff */
[----:B------:R-:W-:Y:S01]  /*2ff30*/  STS.U16 [R29+0x12580], R27 ;  /* 0x0125801b1d007388 */ /* 0x000fe20000000400 */
[----:B------:R-:W-:Y:S02]  /*2ff40*/  STS.U16 [R29+0x12d00], R18 ;  /* 0x012d00121d007388 */ /* 0x000fe40000000400 */
[----:B------:R-:W-:Y:S02]  /*2ff50*/  STS.U16 [R29+0x12d80], R16 ;  /* 0x012d80101d007388 */ /* 0x000fe40000000400 */
[----:B------:R0:W-:Y:S01]  /*2ff60*/  STS.U16 [R29+0x13500], R5 ;  /* 0x013500051d007388 */ /* 0x0001e20000000400 */
[----:B-1----:R-:W-:Y:S01]  /*2ff70*/  LOP3.LUT R3, R3, 0x3f, RZ, 0xc0, !PT ;  /* 0x0000003f03037812 */ /* 0x002fe200078ec0ff */
[----:B------:R1:W-:Y:S04]  /*2ff80*/  STS.U16 [R29+0x13580], R6 ;  /* 0x013580061d007388 */ /* 0x0003e80000000400 */
[----:B0-----:R-:W-:Y:S01]  /*2ff90*/  IMAD.SHL.U32 R5, R3, 0x2, RZ ;  /* 0x0000000203057824 */ /* 0x001fe200078e00ff */
[----:B------:R0:W-:Y:S01]  /*2ffa0*/  STS.U16 [R29+0x13d00], R7 ;  /* 0x013d00071d007388 */ /* 0x0001e20000000400 */
[----:B----4-:R4:W-:Y:S03]  /*2ffb0*/  STS.U16 [R29+0x13d80], R8 ;  /* 0x013d80081d007388 */ /* 0x0109e60000000400 */
[----:B------:R-:W-:-:S05]  /*2ffc0*/  LOP3.LUT R5, R5, 0x60, RZ, 0x3c, !PT ;  /* 0x0000006005057812 */ /* 0x000fca00078e3cff */
[----:B---3--:R2:W-:Y:S01]  /*2ffd0*/  STS.U16 [R5+0x10600], R2 ;  /* 0x0106000205007388 */ /* 0x0085e20000000400 */
[----:B------:R0:W-:Y:S03]  /*2ffe0*/  STS.U16 [R5+0x10680], R0 ;  /* 0x0106800005007388 */ /* 0x0001e60000000400 */
[----:B--2---:R2:W3:Y:S04]  /*2fff0*/  @!P1 LDG.E.U16 R25, [R14.64] ;  /* 0x000000040e199981 */ /* 0x0044e8000c1e1500 */
[----:B--2---:R-:W2:Y:S01]  /*30000*/  LDL.LU R15, [R1+0x20] ;  /* 0x00002000010f7983 */ /* 0x004ea20000300800 */
[----:B------:R-:W2:Y:S02]  /*30010*/  LDL.LU R14, [R1+0x18] ;  /* 0x00001800010e7983 */ /* 0x000ea40000300800 */
[----:B------:R-:W2:Y:S02]  /*30020*/  LDL.LU R27, [R1+0x1c] ;  /* 0x00001c00011b7983 */ /* 0x000ea40000300800 */
[----:B------:R-:W2:Y:S01]  /*30030*/  LDL.LU R18, [R1+0x28] ;  /* 0x0000280001127983 */ /* 0x000ea20000300800 */
[----:B------:R-:W2:Y:S01]  /*30040*/  LDL.LU R16, [R1+0x2c] ;  /* 0x00002c0001107983 */ /* 0x000ea20000300800 */
[----:B-1----:R-:W2:Y:S02]  /*30050*/  LDL.LU R6, [R1+0x10] ;  /* 0x0000100001067983 */ /* 0x002ea40000300800 */
[----:B0-----:R-:W2:Y:S02]  /*30060*/  LDL.LU R7, [R1+0x14] ;  /* 0x0000140001077983 */ /* 0x001ea40000300800 */
[----:B----4-:R-:W4:Y:S01]  /*30070*/  LDL.LU R29, [R1+0x43c4] ;  /* 0x0043c400011d7983 */ /* 0x010f220000300800 */
[----:B------:R-:W2:Y:S01]  /*30080*/  LDL.LU R8, [R1+0x24] ;  /* 0x0000240001087983 */ /* 0x000ea20000300800 */
[----:B------:R-:W3:Y:S02]  /*30090*/  LDL.LU R2, [R1+0x43c0] ;  /* 0x0043c00001027983 */ /* 0x000ee40000300800 */
[----:B------:R-:W3:Y:S02]  /*300a0*/  LDL.LU R0, [R1+0x43bc] ;  /* 0x0043bc0001007983 */ /* 0x000ee40000300800 */
[----:B------:R-:W-:Y:S01]  /*300b0*/  IMAD.SHL.U32 R3, R3, 0x2, RZ ;  /* 0x0000000203037824 */ /* 0x000fe200078e00ff */
[----:B--2---:R-:W-:Y:S01]  /*300c0*/  STS.U16 [R5+0x10e00], R8 ;  /* 0x010e000805007388 */ /* 0x004fe20000000400 */
[----:B------:R0:W-:Y:S02]  /*300d0*/  STS.U16 [R5+0x10e80], R15 ;  /* 0x010e800f05007388 */ /* 0x0001e40000000400 */
[----:B------:R-:W-:Y:S02]  /*300e0*/  STS.U16 [R5+0x11600], R7 ;  /* 0x0116000705007388 */ /* 0x000fe40000000400 */
[----:B------:R-:W-:Y:S01]  /*300f0*/  STS.U16 [R5+0x11680], R6 ;  /* 0x0116800605007388 */ /* 0x000fe20000000400 */
[----:B---3--:R1:W-:Y:S01]  /*30100*/  STS.U16 [R5+0x11e00], R0 ;  /* 0x011e000005007388 */ /* 0x0083e20000000400 */
[----:B------:R2:W-:Y:S03]  /*30110*/  STS.U16 [R5+0x11e80], R2 ;  /* 0x011e800205007388 */ /* 0x0005e60000000400 */
[----:B0-----:R-:W3:Y:S01]  /*30120*/  LDL.LU R15, [R1+0x84] ;  /* 0x00008400010f7983 */ /* 0x001ee20000300800 */
[----:B-1----:R-:W3:Y:S03]  /*30130*/  LDL.LU R0, [R1+0x43b8] ;  /* 0x0043b80001007983 */ /* 0x002ee60000300800 */
[----:B--2---:R-:W2:Y:S01]  /*30140*/  LDL.LU R2, [R1+0x43b4] ;  /* 0x0043b40001027983 */ /* 0x004ea20000300800 */
[----:B------:R-:W-:Y:S02]  /*30150*/  STS.U16 [R5+0x12600], R26 ;  /* 0x0126001a05007388 */ /* 0x000fe40000000400 */
[----:B------:R-:W-:Y:S02]  /*30160*/  STS.U16 [R5+0x12680], R22 ;  /* 0x0126801605007388 */ /* 0x000fe40000000400 */
[----:B------:R-:W-:Y:S01]  /*30170*/  STS.U16 [R5+0x12e00], R4 ;  /* 0x012e000405007388 */ /* 0x000fe20000000400 */
[----:B------:R-:W-:Y:S01]  /*30180*/  STS.U16 [R5+0x12e80], R9 ;  /* 0x012e800905007388 */ /* 0x000fe20000000400 */
[----:B------:R-:W-:Y:S01]  /*30190*/  LOP3.LUT R3, R3, 0x70, RZ, 0x3c, !PT ;  /* 0x0000007003037812 */ /* 0x000fe200078e3cff */
        /* <DEDUP_REMOVED lines=8> */
[----:B--2---:R-:W-:Y:S01]  /*30220*/  STS.U16 [R3+0x11700], R2 ;  /* 0x0117000203007388 */ /* 0x004fe20000000400 */
[----:B---3--:R0:W-:Y:S02]  /*30230*/  STS.U16 [R3+0x11780], R0 ;  /* 0x0117800003007388 */ /* 0x0081e40000000400 */
[----:B----4-:R-:W-:Y:S02]  /*30240*/  STS.U16 [R3+0x11f00], R29 ;  /* 0x011f001d03007388 */ /* 0x010fe40000000400 */
[----:B------:R-:W-:Y:S01]  /*30250*/  STS.U16 [R3+0x11f80], R28 ;  /* 0x011f801c03007388 */ /* 0x000fe20000000400 */
[----:B------:R-:W-:Y:S04]  /*30260*/  STS.U16 [R3+0x12700], R20 ;  /* 0x0127001403007388 */ /* 0x000fe80000000400 */
[----:B0-----:R-:W0:Y:S01]  /*30270*/  S2R R0, SR_TID.X ;  /* 0x0000000000007919 */ /* 0x001e220000002100 */
[----:B------:R-:W-:Y:S02]  /*30280*/  STS.U16 [R3+0x12780], R17 ;  /* 0x0127801103007388 */ /* 0x000fe40000000400 */
[----:B------:R-:W-:Y:S02]  /*30290*/  STS.U16 [R3+0x12f00], R19 ;  /* 0x012f001303007388 */ /* 0x000fe40000000400 */
[----:B------:R-:W-:Y:S01]  /*302a0*/  STS.U16 [R3+0x12f80], R21 ;  /* 0x012f801503007388 */ /* 0x000fe20000000400 */
[----:B------:R-:W-:Y:S01]  /*302b0*/  STS.U16 [R3+0x13700], R23 ;  /* 0x0137001703007388 */ /* 0x000fe20000000400 */
[----:B------:R-:W-:Y:S02]  /*302c0*/  STS.U16 [R3+0x13780], R24 ;  /* 0x0137801803007388 */ /* 0x000fe40000000400 */
[----:B------:R-:W-:Y:S02]  /*302d0*/  STS.U16 [R3+0x13f00], R15 ;  /* 0x013f000f03007388 */ /* 0x000fe40000000400 */
[----:B------:R-:W-:Y:S01]  /*302e0*/  STS.U16 [R3+0x13f80], R25 ;  /* 0x013f801903007388 */ /* 0x000fe20000000400 */
[C---:B0-----:R-:W-:Y:S01]  /*302f0*/  LOP3.LUT R2, R0.reuse, 0x7, RZ, 0xc0, !PT ;  /* 0x0000000700027812 */ /* 0x041fe200078ec0ff */
[----:B------:R-:W-:-:S04]  /*30300*/  IMAD.SHL.U32 R0, R0, 0x2, RZ ;  /* 0x0000000200007824 */ /* 0x000fc800078e00ff */
[----:B------:R-:W-:-:S05]  /*30310*/  IMAD R2, R2, 0x110, RZ ;  /* 0x0000011002027824 */ /* 0x000fca00078e02ff */
[----:B------:R-:W-:Y:S01]  /*30320*/  LOP3.LUT R0, R2, 0x30, R0, 0x78, !PT ;  /* 0x0000003002007812 */ /* 0x000fe200078e7800 */
[----:B------:R-:W-:Y:S06]  /*30330*/  BAR.SYNC.DEFER_BLOCKING 0x0 ;  /* 0x0000000000007b1d */ /* 0x000fec0000010000 */
[----:B------:R0:W-:Y:S04]  /*30340*/  STL [R1+0x3cb0], R2 ;  /* 0x003cb00201007387 */ /* 0x0001e80000100800 */
[----:B0-----:R-:W2:Y:S01]  /*30350*/  LDL R2, [R1+0x5d4] ;  /* 0x0005d40001027983 */ /* 0x001ea20000100800 */
[----:B------:R-:W3:Y:S02]  /*30360*/  LDL.LU.64 R12, [R1+0x740] ;  /* 0x00074000010c7983 */ /* 0x000ee40000300a00 */
[----:B------:R-:W3:Y:S01]  /*30370*/  LDL.LU.64 R14, [R1+0x748] ;  /* 0x00074800010e7983 */ /* 0x000ee20000300a00 */
[----:B------:R-:W0:Y:S04]  /*30380*/  LDSM.16.M88.4 R8, [R0+0x10000] ;  /* 0x010000000008783b */ /* 0x000e280000000200 */
[----:B------:R-:W1:Y:S04]  /*30390*/  LDSM.16.M88.4 R16, [R0+0x11000] ;  /* 0x011000000010783b */ /* 0x000e680000000200 */
[----:B------:R-:W4:Y:S04]  /*303a0*/  LDSM.16.M88.4 R24, [R0+0x11800] ;  /* 0x011800000018783b */ /* 0x000f280000000200 */
[----:B------:R-:W4:Y:S04]  /*303b0*/  LDSM.16.M88.4 R20, [R0+0x10800] ;  /* 0x010800000014783b */ /* 0x000f280000000200 */
[----:B0-----:R0:W-:Y:S01]  /*303c0*/  STL.64 [R1+0x20], R8 ;  /* 0x0000200801007387 */ /* 0x0011e20000100a00 */
[----:B------:R-:W-:Y:S02]  /*303d0*/  STL.64 [R1+0x28], R10 ;  /* 0x0000280a01007387 */ /* 0x000fe40000100a00 */
[----:B-1----:R-:W-:Y:S02]  /*303e0*/  STL.64 [R1], R16 ;  /* 0x0000001001007387 */ /* 0x002fe40000100a00 */
[----:B------:R-:W-:Y:S02]  /*303f0*/  STL.64 [R1+0x8], R18 ;  /* 0x0000081201007387 */ /* 0x000fe40000100a00 */
[----:B0-----:R-:W-:-:S05]  /*30400*/  IMAD.MOV.U32 R8, RZ, RZ, R16 ;  /* 0x000000ffff087224 */ /* 0x001fca00078e0010 */
[----:B------:R0:W-:Y:S04]  /*30410*/  STL [R1+0x43b0], R8 ;  /* 0x0043b00801007387 */ /* 0x0001e80000100800 */
[----:B0-----:R-:W3:Y:S01]  /*30420*/  LDL.64 R8, [R1+0x20] ;  /* 0x0000200001087983 */ /* 0x001ee20000100a00 */
[----:B----4-:R-:W-:Y:S02]  /*30430*/  STL [R1+0x4074], R26 ;  /* 0x0040741a01007387 */ /* 0x010fe40000100800 */
[----:B------:R-:W-:Y:S02]  /*30440*/  STL.64 [R1+0x10], R20 ;  /* 0x0000101401007387 */ /* 0x000fe40000100a00 */
[----:B------:R-:W-:Y:S01]  /*30450*/  STL.64 [R1+0x18], R22 ;  /* 0x0000181601007387 */ /* 0x000fe20000100a00 */
[----:B------:R-:W-:Y:S02]  /*30460*/  STL.64 [R1+0x43a8], R20 ;  /* 0x0043a81401007387 */ /* 0x000fe40000100a00 */
[----:B------:R-:W0:Y:S04]  /*30470*/  LDSM.16.M88.4 R20, [R0+0x12000] ;  /* 0x012000000014783b */ /* 0x000e280000000200 */
[----:B------:R-:W-:Y:S01]  /*30480*/  STL [R1+0x4070], R27 ;  /* 0x0040701b01007387 */ /* 0x000fe20000100800 */
[----:B0-----:R-:W-:Y:S01]  /*30490*/  STL.64 [R1+0x30], R20 ;  /* 0x0000301401007387 */ /* 0x001fe20000100a00 */
[----:B------:R-:W-:Y:S03]  /*304a0*/  STL.64 [R1+0x38], R22 ;  /* 0x0000381601007387 */ /* 0x000fe60000100a00 */
[----:B--2---:R-:W3:Y:S02]  /*304b0*/  LDSM.16.MT88.4 R4, [R2] ;  /* 0x000000000204783b */ /* 0x004ee40000004200 */
[----:B---3--:R-:W-:Y:S07]  /*304c0*/  HMMA.16816.F32 R20, R4, R8, R12 ;  /* 0x000000080414723c */ /* 0x008fee000000180c */
[----:B------:R-:W-:-:S02]  /*304d0*/  IMAD.MOV.U32 R13, RZ, RZ, R8 ;  /* 0x000000ffff0d7224 */ /* 0x000fc400078e0008 */
[----:B------:R-:W2:Y:S01]  /*304e0*/  LDL.LU R8, [R1+0x43b0] ;  /* 0x0043b00001087983 */ /* 0x000ea20000300800 */
[----:B------:R-:W-:Y:S02]  /*304f0*/  IMAD.MOV.U32 R3, RZ, RZ, R17 ;  /* 0x000000ffff037224 */ /* 0x000fe400078e0011 */
[----:B------:R-:W-:Y:S02]  /*30500*/  IMAD.MOV.U32 R12, RZ, RZ, R9 ;  /* 0x000000ffff0c7224 */ /* 0x000fe400078e0009 */
[----:B------:R-:W0:Y:S10]  /*30510*/  LDSM.16.M88.4 R16, [R0+0x12800] ;  /* 0x012800000010783b */ /* 0x000e340000000200 */
[----:B------:R-:W-:-:S02]  /*30520*/  IMAD.MOV.U32 R26, RZ, RZ, R20 ;  /* 0x000000ffff1a7224 */ /* 0x000fc400078e0014 */
[----:B------:R-:W-:Y:S01]  /*30530*/  IMAD.MOV.U32 R27, RZ, RZ, R21 ;  /* 0x000000ffff1b7224 */ /* 0x000fe200078e0015 */
[----:B------:R-:W-:Y:S02]  /*30540*/  STL.64 [R1+0x328], R22 ;  /* 0x0003281601007387 */ /* 0x000fe40000100a00 */
[----:B------:R-:W1:Y:S02]  /*30550*/  LDSM.16.M88.4 R20, [R0+0x13000] ;  /* 0x013000000014783b */ /* 0x000e640000000200 */
[----:B------:R-:W-:Y:S02]  /*30560*/  STL.64 [R1+0x4388], R26 ;  /* 0x0043881a01007387 */ /* 0x000fe40000100a00 */
[----:B------:R3:W-:Y:S02]  /*30570*/  STL.64 [R1+0x4380], R24 ;  /* 0x0043801801007387 */ /* 0x0007e40000100a00 */
[----:B---3--:R-:W-:Y:S02]  /*30580*/  IMAD.MOV.U32 R25, RZ, RZ, R3 ;  /* 0x000000ffff197224 */ /* 0x008fe400078e0003 */
[----:B--2---:R-:W-:-:S05]  /*30590*/  IMAD.MOV.U32 R24, RZ, RZ, R8 ;  /* 0x000000ffff187224 */ /* 0x004fca00078e0008 */
[----:B------:R2:W-:Y:S04]  /*305a0*/  STL.64 [R1+0x43a0], R24 ;  /* 0x0043a01801007387 */ /* 0x0005e80000100a00 */
[----:B--2---:R-:W2:Y:S01]  /*305b0*/  LDL.LU.64 R24, [R1+0x730] ;  /* 0x0007300001187983 */ /* 0x004ea20000300a00 */
[----:B------:R-:W2:Y:S02]  /*305c0*/  LDL.LU.64 R26, [R1+0x738] ;  /* 0x00073800011a7983 */ /* 0x000ea40000300a00 */
[----:B------:R-:W3:Y:S02]  /*305d0*/  LDL.LU.64 R8, [R1+0x790] ;  /* 0x0007900001087983 */ /* 0x000ee40000300a00 */
[----:B------:R-:W4:Y:S02]  /*305e0*/  LDL.LU.64 R10, [R1+0x798] ;  /* 0x00079800010a7983 */ /* 0x000f240000300a00 */
[----:B----4-:R-:W-:Y:S01]  /*305f0*/  STL.64 [R1+0x4398], R10 ;  /* 0x0043980a01007387 */ /* 0x010fe20000100a00 */
[----:B---3--:R3:W-:Y:S03]  /*30600*/  STL.64 [R1+0x4390], R8 ;  /* 0x0043900801007387 */ /* 0x0087e60000100a00 */
[----:B---3--:R-:W3:Y:S01]  /*30610*/  LDL.LU.64 R8, [R1+0x7a0] ;  /* 0x0007a00001087983 */ /* 0x008ee20000300a00 */
[----:B------:R-:W3:Y:S02]  /*30620*/  LDL.LU.64 R10, [R1+0x7a8] ;  /* 0x0007a800010a7983 */ /* 0x000ee40000300a00 */
[----:B------:R4:W-:Y:S02]  /*30630*/  STL.64 [R1+0x4378], R12 ;  /* 0x0043780c01007387 */ /* 0x0009e40000100a00 */
[----:B----4-:R-:W4:Y:S01]  /*30640*/  LDL.64 R12, [R1+0x30] ;  /* 0x00003000010c7983 */ /* 0x010f220000100a00 */
[----:B0-----:R-:W-:Y:S02]  /*30650*/  STL.64 [R1+0x50], R16 ;  /* 0x0000501001007387 */ /* 0x001fe40000100a00 */
[----:B------:R0:W-:Y:S02]  /*30660*/  STL.64 [R1+0x58], R18 ;  /* 0x0000581201007387 */ /* 0x0001e40000100a00 */
[----:B-1----:R1:W-:Y:S01]  /*30670*/  STL.64 [R1+0x60], R20 ;  /* 0x0000601401007387 */ /* 0x0023e20000100a00 */
[----:B------:R-:W-:Y:S01]  /*30680*/  STL.64 [R1+0x68], R22 ;  /* 0x0000681601007387 */ /* 0x000fe20000100a00 */
[----:B0-----:R-:W-:-:S02]  /*30690*/  IMAD.MOV.U32 R19, RZ, RZ, R20 ;  /* 0x000000ffff137224 */ /* 0x001fc400078e0014 */
[----:B------:R-:W-:Y:S02]  /*306a0*/  IMAD.MOV.U32 R18, RZ, RZ, R21 ;  /* 0x000000ffff127224 */ /* 0x000fe400078e0015 */
[----:B-1----:R-:W2:Y:S02]  /*306b0*/  LDL.LU.64 R20, [R1+0x43a8] ;  /* 0x0043a80001147983 */ /* 0x002ea40000300a00 */
[----:B--2---:R-:W-:Y:S11]  /*306c0*/  HMMA.16816.F32 R24, R4, R20, R24 ;  /* 0x000000140418723c */ /* 0x004ff60000001818 */
[----:B------:R-:W-:Y:S11]  /*306d0*/  @!UPT UIADD3 URZ, URZ, URZ, URZ ;  /* 0x0000003f3f3ff290 */ /* 0x000ff6000fffe03f */
[----:B------:R-:W-:Y:S01]  /*306e0*/  @!UPT UIADD3 URZ, URZ, URZ, URZ ;  /* 0x0000003f3f3ff290 */ /* 0x000fe2000fffe03f */
[----:B------:R-:W-:Y:S01]  /*306f0*/  STL.64 [R1+0x310], R24 ;  /* 0x0003101801007387 */ /* 0x000fe20000100a00 */
[----:B------:R-:W-:Y:S02]  /*30700*/  STL.64 [R1+0x318], R26 ;  /* 0x0003181a01007387 */ /* 0x000fe40000100a00 */
[----:B------:R-:W0:Y:S04]  /*30710*/  LDSM.16.M88.4 R24, [R0+0x13800] ;  /* 0x013800000018783b */ /* 0x000e280000000200 */
[----:B------:R-:W-:Y:S02]  /*30720*/  IMAD.MOV.U32 R28, RZ, RZ, R20 ;  /* 0x000000ffff1c7224 */ /* 0x000fe400078e0014 */
[----:B------:R-:W-:Y:S01]  /*30730*/  IMAD.MOV.U32 R3, RZ, RZ, R21 ;  /* 0x000000ffff037224 */ /* 0x000fe200078e0015 */
[----:B0-----:R0:W-:Y:S01]  /*30740*/  STL.64 [R1+0x70], R24 ;  /* 0x0000701801007387 */ /* 0x0011e20000100a00 */
[----:B------:R-:W-:-:S02]  /*30750*/  IMAD.MOV.U32 R21, RZ, RZ, R24 ;  /* 0x000000ffff157224 */ /* 0x000fc400078e0018 */
[----:B------:R3:W-:Y:S02]  /*30760*/  STL.64 [R1+0x78], R26 ;  /* 0x0000781a01007387 */ /* 0x0007e40000100a00 */
[----:B------:R-:W-:Y:S02]  /*30770*/  IMAD.MOV.U32 R20, RZ, RZ, R25 ;  /* 0x000000ffff147224 */ /* 0x000fe400078e0019 */
[----:B0-----:R-:W3:Y:S01]  /*30780*/  LDL.LU.64 R24, [R1+0x43a0] ;  /* 0x0043a00001187983 */ /* 0x001ee20000300a00 */
[----:B------:R0:W-:Y:S01]  /*30790*/  STL [R1+0x3488], R0 ;  /* 0x0034880001007387 */ /* 0x0001e20000100800 */
[C---:B---3--:R-:W-:Y:S02]  /*307a0*/  HMMA.16816.F32 R24, R4.reuse, R24, R8 ;  /* 0x000000180418723c */ /* 0x048fe40000001808 */
[----:B------:R-:W2:Y:S01]  /*307b0*/  LDL.LU.64 R10, [R1+0x4398] ;  /* 0x00439800010a7983 */ /* 0x000ea20000300a00 */
[----:B------:R-:W2:Y:S11]  /*307c0*/  LDL.LU.64 R8, [R1+0x4390] ;  /* 0x0043900001087983 */ /* 0x000eb60000300a00 */
[----:B------:R-:W-:Y:S09]  /*307d0*/  @!UPT UIADD3 URZ, URZ, URZ, URZ ;  /* 0x0000003f3f3ff290 */ /* 0x000ff2000fffe03f */
[----:B------:R-:W-:Y:S01]  /*307e0*/  STL.64 [R1+0x300], R24 ;  /* 0x0003001801007387 */ /* 0x000fe20000100a00 */
[----:B------:R1:W-:Y:S02]  /*307f0*/  STL [R1+0x308], R26 ;  /* 0x0003081a01007387 */ /* 0x0003e40000100800 */
[----:B0-----:R-:W-:Y:S02]  /*30800*/  IMAD.MOV.U32 R0, RZ, RZ, R27 ;  /* 0x000000ffff007224 */ /* 0x001fe400078e001b */
[----:B-1----:R-:W3:Y:S01]  /*30810*/  LDL.LU.64 R26, [R1+0x4388] ;  /* 0x00438800011a7983 */ /* 0x002ee20000300a00 */
[----:B------:R-:W2:Y:S02]  /*30820*/  LDL.LU.64 R24, [R1+0x4380] ;  /* 0x0043800001187983 */ /* 0x000ea40000300a00 */
[----:B------:R-:W-:Y:S01]  /*30830*/  STL [R1+0x40c0], R0 ;  /* 0x0040c00001007387 */ /* 0x000fe20000100800 */
[----:B--2---:R-:W-:Y:S01]  /*30840*/  HMMA.16816.F32 R8, R4, R24, R8 ;  /* 0x000000180408723c */ /* 0x004fe20000001808 */
[----:B---3--:R-:W-:Y:S01]  /*30850*/  STL.64 [R1+0x4350], R26 ;  /* 0x0043501a01007387 */ /* 0x008fe20000100a00 */
[----:B------:R0:W-:Y:S11]  /*30860*/  STL.64 [R1+0x4348], R24 ;  /* 0x0043481801007387 */ /* 0x0001f60000100a00 */
[----:B------:R-:W-:Y:S10]  /*30870*/  @!UPT UIADD3 URZ, URZ, URZ, URZ ;  /* 0x0000003f3f3ff290 */ /* 0x000ff4000fffe03f */
[----:B------:R-:W-:Y:S01]  /*30880*/  STL.64 [R1+0x2f0], R8 ;  /* 0x0002f00801007387 */ /* 0x000fe20000100a00 */
[----:B------:R-:W-:Y:S02]  /*30890*/  STL.64 [R1+0x2f8], R10 ;  /* 0x0002f80a01007387 */ /* 0x000fe40000100a00 */
[----:B0-----:R-:W2:Y:S02]  /*308a0*/  LDL.LU.64 R24, [R1+0x580] ;  /* 0x0005800001187983 */ /* 0x001ea40000300a00 */
[----:B------:R-:W2:Y:S01]  /*308b0*/  LDL.LU.64 R26, [R1+0x588] ;  /* 0x00058800011a7983 */ /* 0x000ea20000300a00 */
[----:B------:R-:W0:Y:S01]  /*308c0*/  LDSM.16.MT88.4 R8, [R2+0x80] ;  /* 0x000080000208783b */ /* 0x000e220000004200 */
[----:B----4-:R-:W-:-:S03]  /*308d0*/  IMAD.MOV.U32 R0, RZ, RZ, R13 ;  /* 0x000000ffff007224 */ /* 0x010fc600078e000d */
[----:B0-----:R-:W-:Y:S01]  /*308e0*/  STL.64 [R1+0x4370], R10 ;  /* 0x0043700a01007387 */ /* 0x001fe20000100a00 */
[----:B------:R0:W-:Y:S03]  /*308f0*/  STL.64 [R1+0x4368], R8 ;  /* 0x0043680801007387 */ /* 0x0001e60000100a00 */
[----:B0-----:R-:W3:Y:S01]  /*30900*/  LDL.LU.64 R8, [R1+0x570] ;  /* 0x0005700001087983 */ /* 0x001ee20000300a00 */
[----:B------:R-:W3:Y:S01]  /*30910*/  LDL.LU.64 R10, [R1+0x578] ;  /* 0x00057800010a7983 */ /* 0x000ee20000300a00 */
[----:B--2---:R-:W-:Y:S11]  /*30920*/  HMMA.16816.F32 R24, R4, R12, R24 ;  /* 0x0000000c0418723c */ /* 0x004ff60000001818 */
[----:B------:R-:W-:Y:S11]  /*30930*/  @!UPT UIADD3 URZ, URZ, URZ, URZ ;  /* 0x0000003f3f3ff290 */ /* 0x000ff6000fffe03f */
[----:B------:R-:W-:Y:S01]  /*30940*/  @!UPT UIADD3 URZ, URZ, URZ, URZ ;  /* 0x0000003f3f3ff290 */ /* 0x000fe2000fffe03f */
[----:B------:R-:W-:Y:S01]  /*30950*/  STL.64 [R1+0x2e0], R24 ;  /* 0x0002e01801007387 */ /* 0x000fe20000100a00 */
[----:B------:R0:W-:Y:S02]  /*30960*/  STL.64 [R1+0x2e8], R26 ;  /* 0x0002e81a01007387 */ /* 0x0001e40000100a00 */
[----:B0-----:R-:W-:Y:S02]  /*30970*/  IMAD.MOV.U32 R26, RZ, RZ, R12 ;  /* 0x000000ffff1a7224 */ /* 0x001fe400078e000c */
[----:B------:R-:W2:Y:S01]  /*30980*/  LDL.LU.64 R12, [R1+0x4378] ;  /* 0x00437800010c7983 */ /* 0x000ea20000300a00 */
[----:B------:R-:W4:Y:S02]  /*30990*/  LDL R27, [R1+0x1fe8] ;  /* 0x001fe800011b7983 */ /* 0x000f240000100800 */
[----:B--2---:R-:W-:Y:S02]  /*309a0*/  IMAD.MOV.U32 R24, RZ, RZ, R13 ;  /* 0x000000ffff187224 */ /* 0x004fe400078e000d */
[----:B------:R-:W-:-:S02]  /*309b0*/  IMAD.MOV.U32 R25, RZ, RZ, R12 ;  /* 0x000000ffff197224 */ /* 0x000fc400078e000c */
[----:B------:R-:W0:Y:S04]  /*309c0*/  LDSM.16.MT88.4 R12, [R2+0x100] ;  /* 0x00010000020c783b */ /* 0x000e280000004200 */
[----:B0-----:R-:W-:Y:S01]  /*309d0*/  STL.64 [R1+0x4300], R14 ;  /* 0x0043000e01007387 */ /* 0x001fe20000100a00 */
[----:B------:R0:W-:Y:S02]  /*309e0*/  STL.64 [R1+0x42f8], R12 ;  /* 0x0042f80c01007387 */ /* 0x0001e40000100a00 */
[----:B0-----:R-:W-:Y:S02]  /*309f0*/  IMAD.MOV.U32 R12, RZ, RZ, R19 ;  /* 0x000000ffff0c7224 */ /* 0x001fe400078e0013 */
[----:B------:R-:W-:Y:S02]  /*30a00*/  IMAD.MOV.U32 R13, RZ, RZ, R18 ;  /* 0x000000ffff0d7224 */ /* 0x000fe400078e0012 */
[C---:B---3--:R-:W-:Y:S01]  /*30a10*/  HMMA.16816.F32 R16, R4.reuse, R16, R8 ;  /* 0x000000100410723c */ /* 0x048fe20000001808 */
[----:B------:R-:W2:Y:S01]  /*30a20*/  LDL.LU.64 R8, [R1+0x5a0] ;  /* 0x0005a00001087983 */ /* 0x000ea20000300a00 */
[----:B------:R-:W2:Y:S11]  /*30a30*/  LDL.LU.64 R10, [R1+0x5a8] ;  /* 0x0005a800010a7983 */ /* 0x000eb60000300a00 */
[----:B------:R-:W-:Y:S10]  /*30a40*/  @!UPT UIADD3 URZ, URZ, URZ, URZ ;  /* 0x0000003f3f3ff290 */ /* 0x000ff4000fffe03f */
[----:B------:R-:W-:Y:S01]  /*30a50*/  STL.64 [R1+0x2d0], R16 ;  /* 0x0002d01001007387 */ /* 0x000fe20000100a00 */
[----:B------:R-:W-:Y:S02]  /*30a60*/  STL.64 [R1+0x2d8], R18 ;  /* 0x0002d81201007387 */ /* 0x000fe40000100a00 */
[----:B------:R-:W0:Y:S02]  /*30a70*/  LDSM.16.MT88.4 R16, [R2+0x180] ;  /* 0x000180000210783b */ /* 0x000e240000004200 */
[----:B0-----:R-:W-:Y:S02]  /*30a80*/  STL.64 [R1+0x4280], R18 ;  /* 0x0042801201007387 */ /* 0x001fe40000100a00 */
[----:B------:R0:W-:Y:S02]  /*30a90*/  STL.64 [R1+0x4278], R16 ;  /* 0x0042781001007387 */ /* 0x0001e40000100a00 */
[----:B0-----:R-:W3:Y:S01]  /*30aa0*/  LDL.LU.64 R16, [R1+0x5b0] ;  /* 0x0005b00001107983 */ /* 0x001ee20000300a00 */
[----:B------:R-:W3:Y:S02]  /*30ab0*/  LDL.LU.64 R18, [R1+0x5b8] ;  /* 0x0005b80001127983 */ /* 0x000ee40000300a00 */
[----:B---3--:R-:W-:Y:S11]  /*30ac0*/  HMMA.16816.F32 R16, R4, R12, R16 ;  /* 0x0000000c0410723c */ /* 0x008ff60000001810 */
[----:B------:R-:W-:Y:S11]  /*30ad0*/  @!UPT UIADD3 URZ, URZ, URZ, URZ ;  /* 0x0000003f3f3ff290 */ /* 0x000ff6000fffe03f */
[----:B------:R-:W-:Y:S01]  /*30ae0*/  @!UPT UIADD3 URZ, URZ, URZ, URZ ;  /* 0x0000003f3f3ff290 */ /* 0x000fe2000fffe03f */
[----:B------:R0:W-:Y:S01]  /*30af0*/  STL.64 [R1+0x2c0], R16 ;  /* 0x0002c01001007387 */ /* 0x0001e20000100a00 */
[----:B------:R1:W-:Y:S03]  /*30b00*/  STL.64 [R1+0x2c8], R18 ;  /* 0x0002c81201007387 */ /* 0x0003e60000100a00 */
[----:B0-----:R-:W3:Y:S01]  /*30b10*/  LDL.LU.64 R16, [R1+0x760] ;  /* 0x0007600001107983 */ /* 0x001ee20000300a00 */
[----:B-1----:R-:W2:Y:S03]  /*30b20*/  LDL.LU.64 R18, [R1+0x768] ;  /* 0x0007680001127983 */ /* 0x002ea60000300a00 */
[----:B--2---:R-:W-:Y:S01]  /*30b30*/  STL.64 [R1+0x4360], R18 ;  /* 0x0043601201007387 */ /* 0x004fe20000100a00 */
[----:B---3--:R0:W-:Y:S03]  /*30b40*/  STL.64 [R1+0x4358], R16 ;  /* 0x0043581001007387 */ /* 0x0081e60000100a00 */
[----:B0-----:R-:W2:Y:S01]  /*30b50*/  LDL.LU.64 R16, [R1+0x7b0] ;  /* 0x0007b00001107983 */ /* 0x001ea20000300a00 */
[----:B------:R-:W2:Y:S02]  /*30b60*/  LDL.LU.64 R18, [R1+0x7b8] ;  /* 0x0007b80001127983 */ /* 0x000ea40000300a00 */
[----:B------:R0:W-:Y:S02]  /*30b70*/  STL.64 [R1+0x4318], R12 ;  /* 0x0043180c01007387 */ /* 0x0001e40000100a00 */
[----:B0-----:R-:W-:-:S02]  /*30b80*/  IMAD.MOV.U32 R12, RZ, RZ, R21 ;  /* 0x000000ffff0c7224 */ /* 0x001fc400078e0015 */
[----:B------:R-:W-:Y:S02]  /*30b90*/  IMAD.MOV.U32 R13, RZ, RZ, R20 ;  /* 0x000000ffff0d7224 */ /* 0x000fe400078e0014 */
[----:B----4-:R-:W0:Y:S05]  /*30ba0*/  LDSM.16.MT88.4 R20, [R27] ;  /* 0x000000001b14783b */ /* 0x010e2a0000004200 */
[----:B------:R-:W-:Y:S01]  /*30bb0*/  HMMA.16816.F32 R12, R4, R12, R8 ;  /* 0x0000000c040c723c */ /* 0x000fe20000001808 */
[----:B------:R-:W1:Y:S04]  /*30bc0*/  LDSM.16.MT88.4 R4, [R27+0x80] ;  /* 0x000080001b04783b */ /* 0x000e680000004200 */
[----:B0-----:R-:W-:Y:S01]  /*30bd0*/  STL.64 [R1+0x4210], R22 ;  /* 0x0042101601007387 */ /* 0x001fe20000100a00 */
[----:B------:R0:W-:Y:S03]  /*30be0*/  STL.64 [R1+0x4208], R20 ;  /* 0x0042081401007387 */ /* 0x0001e60000100a00 */
[----:B0-----:R-:W3:Y:S01]  /*30bf0*/  LDL.64 R20, [R1] ;  /* 0x0000000001147983 */ /* 0x001ee20000100a00 */
[----:B------:R-:W2:Y:S02]  /*30c00*/  LDL.LU.64 R10, [R1+0x4370] ;  /* 0x00437000010a7983 */ /* 0x000ea40000300a00 */
[----:B------:R-:W2:Y:S11]  /*30c10*/  LDL.LU.64 R8, [R1+0x4368] ;  /* 0x0043680001087983 */ /* 0x000eb60000300a00 */
[----:B------:R0:W-:Y:S01]  /*30c20*/  STL.64 [R1+0x210], R12 ;  /* 0x0002100c01007387 */ /* 0x0001e20000100a00 */
[----:B------:R-:W-:Y:S04]  /*30c30*/  STL.64 [R1+0x218], R14 ;  /* 0x0002180e01007387 */ /* 0x000fe80000100a00 */
[----:B0-----:R-:W4:Y:S04]  /*30c40*/  LDL.64 R12, [R1+0x50] ;  /* 0x00005000010c7983 */ /* 0x001f280000100a00 */
[----:B----4-:R0:W-:Y:S02]  /*30c50*/  STL.64 [R1+0x4328], R12 ;  /* 0x0043280c01007387 */ /* 0x0101e40000100a00 */
[----:B0-----:R-:W-:-:S02]  /*30c60*/  IMAD.MOV.U32 R12, RZ, RZ, R26 ;  /* 0x000000ffff0c7224 */ /* 0x001fc400078e001a */
[----:B------:R-:W-:-:S05]  /*30c70*/  IMAD.MOV.U32 R13, RZ, RZ, R0 ;  /* 0x000000ffff0d7224 */ /* 0x000fca00078e0000 */
[----:B------:R-:W-:Y:S01]  /*30c80*/  STL.64 [R1+0x4340], R12 ;  /* 0x0043400c01007387 */ /* 0x000fe20000100a00 */
[----:B-1----:R-:W-:Y:S02]  /*30c90*/  STL.64 [R1+0x41a8], R6 ;  /* 0x0041a80601007387 */ /* 0x002fe40000100a00 */
[----:B------:R0:W-:Y:S02]  /*30ca0*/  STL.64 [R1+0x41a0], R4 ;  /* 0x0041a00401007387 */ /* 0x0001e40000100a00 */
[----:B0-----:R-:W4:Y:S01]  /*30cb0*/  LDL.64 R4, [R1+0x70] ;  /* 0x0000700001047983 */ /* 0x001f220000100a00 */
[C---:B--2---:R-:W-:Y:S01]  /*30cc0*/  HMMA.16816.F32 R24, R8.reuse, R24, R16 ;  /* 0x000000180818723c */ /* 0x044fe20000001810 */
[----:B------:R-:W-:Y:S02]  /*30cd0*/  IMAD.MOV.U32 R12, RZ, RZ, R28 ;  /* 0x000000ffff0c7224 */ /* 0x000fe400078e001c */
[----:B------:R-:W-:Y:S01]  /*30ce0*/  IMAD.MOV.U32 R13, RZ, RZ, R3 ;  /* 0x000000ffff0d7224 */ /* 0x000fe200078e0003 */
[----:B----4-:R0:W-:Y:S04]  /*30cf0*/  STL.64 [R1+0x4320], R4 ;  /* 0x0043200401007387 */ /* 0x0101e80000100a00 */
[----:B0-----:R-:W2:Y:S01]  /*30d00*/  LDL.LU.64 R4, [R1+0x770] ;  /* 0x0007700001047983 */ /* 0x001ea20000300a00 */
[----:B------:R-:W2:Y:S02]  /*30d10*/  LDL.LU.64 R6, [R1+0x778] ;  /* 0x0007780001067983 */ /* 0x000ea40000300a00 */
[----:B------:R-:W3:Y:S02]  /*30d20*/  LDL.LU.64 R18, [R1+0x4360] ;  /* 0x0043600001127983 */ /* 0x000ee40000300a00 */
[----:B------:R-:W3:Y:S10]  /*30d30*/  LDL.LU.64 R16, [R1+0x4358] ;  /* 0x0043580001107983 */ /* 0x000ef40000300a00 */
[----:B------:R-:W-:Y:S01]  /*30d40*/  STL.64 [R1+0x200], R24 ;  /* 0x0002001801007387 */ /* 0x000fe20000100a00 */
[----:B------:R0:W-:Y:S03]  /*30d50*/  STL.64 [R1+0x208], R26 ;  /* 0x0002081a01007387 */ /* 0x0001e60000100a00 */
[----:B0-----:R-:W4:Y:S01]  /*30d60*/  LDL.LU.64 R26, [R1+0x4350] ;  /* 0x00435000011a7983 */ /* 0x001f220000300a00 */
[----:B------:R-:W4:Y:S01]  /*30d70*/  LDL.LU.64 R24, [R1+0x4348] ;  /* 0x0043480001187983 */ /* 0x000f220000300a00 */
[C---:B--2---:R-:W-:Y:S08]  /*30d80*/  HMMA.16816.F32 R12, R8.reuse, R12, R4 ;  /* 0x0000000c080c723c */ /* 0x044ff00000001804 */
[----:B---3--:R-:W-:Y:S11]  /*30d90*/  HMMA.16816.F32 R4, R8, R20, R16 ;  /* 0x000000140804723c */ /* 0x008ff60000001810 */
[----:B------:R-:W-:Y:S04]  /*30da0*/  @!UPT UIADD3 URZ, URZ, URZ, URZ ;  /* 0x0000003f3f3ff290 */ /* 0x000fe8000fffe03f */
[----:B------:R0:W-:Y:S01]  /*30db0*/  STL.64 [R1+0x1f0], R12 ;  /* 0x0001f00c01007387 */ /* 0x0001e20000100a00 */
[----:B------:R1:W-:Y:S07]  /*30dc0*/  STL.64 [R1+0x1f8], R14 ;  /* 0x0001f80e01007387 */ /* 0x0003ee0000100a00 */
[----:B------:R2:W-:Y:S02]  /*30dd0*/  STL [R1+0x1e0], R4 ;  /* 0x0001e00401007387 */ /* 0x0005e40000100800 */
[----:B------:R-:W-:-:S02]  /*30de0*/  IMAD.MOV.U32 R29, RZ, RZ, R5 ;  /* 0x000000ffff1d7224 */ /* 0x000fc400078e0005 */
[----:B------:R-:W-:Y:S02]  /*30df0*/  IMAD.MOV.U32 R28, RZ, RZ, R6 ;  /* 0x000000ffff1c7224 */ /* 0x000fe400078e0006 */
[----:B------:R-:W-:Y:S01]  /*30e00*/  IMAD.MOV.U32 R3, RZ, RZ, R7 ;  /* 0x000000ffff037224 */ /* 0x000fe200078e0007 */
[----:B0-----:R-:W4:Y:S01]  /*30e10*/  LDL.LU.64 R12, [R1+0x750] ;  /* 0x00075000010c7983 */ /* 0x001f220000300a00 */
[----:B-1----:R-:W4:Y:S02]  /*30e20*/  LDL.LU.64 R14, [R1+0x758] ;  /* 0x00075800010e7983 */ /* 0x002f240000300a00 */
[----:B--2---:R-:W2:Y:S02]  /*30e30*/  LDL.LU.64 R4, [R1+0x530] ;  /* 0x0005300001047983 */ /* 0x004ea40000300a00 */
[----:B------:R-:W3:Y:S02]  /*30e40*/  LDL.LU.64 R6, [R1+0x538] ;  /* 0x0005380001067983 */ /* 0x000ee40000300a00 */
[----:B---3--:R-:W-:Y:S01]  /*30e50*/  STL.64 [R1+0x4338], R6 ;  /* 0x0043380601007387 */ /* 0x008fe20000100a00 */
[----:B--2---:R0:W-:Y:S03]  /*30e60*/  STL.64 [R1+0x4330], R4 ;  /* 0x0043300401007387 */ /* 0x0041e60000100a00 */
[----:B0-----:R-:W2:Y:S01]  /*30e70*/  LDL.LU.64 R4, [R1+0x550] ;  /* 0x0005500001047983 */ /* 0x001ea20000300a00 */
[----:B------:R-:W2:Y:S02]  /*30e80*/  LDL.LU.64 R6, [R1+0x558] ;  /* 0x0005580001067983 */ /* 0x000ea40000300a00 */
[----:B------:R-:W3:Y:S02]  /*30e90*/  LDL.LU.64 R16, [R1+0x510] ;  /* 0x0005100001107983 */ /* 0x000ee40000300a00 */
[----:B------:R-:W2:Y:S01]  /*30ea0*/  LDL.LU.64 R18, [R1+0x518] ;  /* 0x0005180001127983 */ /* 0x000ea20000300a00 */
[C---:B----4-:R-:W-:Y:S01]  /*30eb0*/  HMMA.16816.F32 R12, R8.reuse, R24, R12 ;  /* 0x00000018080c723c */ /* 0x050fe2000000180c */
[----:B--2---:R-:W-:Y:S01]  /*30ec0*/  STL.64 [R1+0x4310], R18 ;  /* 0x0043101201007387 */ /* 0x004fe20000100a00 */
[----:B---3--:R0:W-:Y:S03]  /*30ed0*/  STL.64 [R1+0x4308], R16 ;  /* 0x0043081001007387 */ /* 0x0081e60000100a00 */
[----:B0-----:R-:W2:Y:S01]  /*30ee0*/  LDL.LU.64 R16, [R1+0x520] ;  /* 0x0005200001107983 */ /* 0x001ea20000300a00 */
[----:B------:R-:W2:Y:S02]  /*30ef0*/  LDL.LU.64 R18, [R1+0x528] ;  /* 0x0005280001127983 */ /* 0x000ea40000300a00 */
[----:B------:R0:W-:Y:S02]  /*30f00*/  STL.64 [R1+0x42d8], R20 ;  /* 0x0042d81401007387 */ /* 0x0001e40000100a00 */
[----:B0-----:R-:W3:Y:S04]  /*30f10*/  LDL.64 R20, [R1+0x10] ;  /* 0x0000100001147983 */ /* 0x001ee80000100a00 */
[----:B---3--:R0:W-:Y:S04]  /*30f20*/  STL.64 [R1+0x42e0], R20 ;  /* 0x0042e01401007387 */ /* 0x0081e80000100a00 */
[----:B0-----:R-:W3:Y:S01]  /*30f30*/  LDL.64 R20, [R1+0x20] ;  /* 0x0000200001147983 */ /* 0x001ee20000100a00 */
[----:B------:R-:W-:Y:S04]  /*30f40*/  STL [R1+0x40c4], R29 ;  /* 0x0040c41d01007387 */ /* 0x000fe80000100800 */
[----:B------:R0:W-:Y:S02]  /*30f50*/  STL.64 [R1+0x1d0], R12 ;  /* 0x0001d00c01007387 */ /* 0x0001e40000100a00 */
[----:B------:R-:W-:Y:S01]  /*30f60*/  STL.64 [R1+0x1d8], R14 ;  /* 0x0001d80e01007387 */ /* 0x000fe20000100a00 */
[----:B0-----:R-:W4:Y:S01]  /*30f70*/  LDL.LU.64 R12, [R1+0x4340] ;  /* 0x00434000010c7983 */ /* 0x001f220000300a00 */
[----:B------:R-:W-:Y:S02]  /*30f80*/  STL.64 [R1+0x42d0], R26 ;  /* 0x0042d01a01007387 */ /* 0x000fe40000100a00 */
[----:B------:R0:W-:Y:S02]  /*30f90*/  STL.64 [R1+0x42c8], R24 ;  /* 0x0042c81801007387 */ /* 0x0001e40000100a00 */
[----:B0-----:R-:W2:Y:S01]  /*30fa0*/  LDL.LU.64 R24, [R1+0x6c0] ;  /* 0x0006c00001187983 */ /* 0x001ea20000300a00 */
[----:B------:R-:W2:Y:S01]  /*30fb0*/  LDL.LU.64 R26, [R1+0x6c8] ;  /* 0x0006c800011a7983 */ /* 0x000ea20000300a00 */
[C---:B----4-:R-:W-:Y:S02]  /*30fc0*/  HMMA.16816.F32 R12, R8.reuse, R12, R4 ;  /* 0x0000000c080c723c */ /* 0x050fe40000001804 */
[----:B--2---:R-:W-:Y:S01]  /*30fd0*/  STL.64 [R1+0x42f0], R26 ;  /* 0x0042f01a01007387 */ /* 0x004fe20000100a00 */
[----:B------:R0:W-:Y:S03]  /*30fe0*/  STL.64 [R1+0x42e8], R24 ;  /* 0x0042e81801007387 */ /* 0x0001e60000100a00 */
[----:B0-----:R-:W3:Y:S01]  /*30ff0*/  LDL.LU.64 R24, [R1+0x6f0] ;  /* 0x0006f00001187983 */ /* 0x001ee20000300a00 */
[----:B------:R-:W3:Y:S02]  /*31000*/  LDL.LU.64 R26, [R1+0x6f8] ;  /* 0x0006f800011a7983 */ /* 0x000ee40000300a00 */
[----:B------:R-:W2:Y:S02]  /*31010*/  LDL.LU.64 R6, [R1+0x4338] ;  /* 0x0043380001067983 */ /* 0x000ea40000300a00 */
[----:B------:R-:W2:Y:S11]  /*31020*/  LDL.LU.64 R4, [R1+0x4330] ;  /* 0x0043300001047983 */ /* 0x000eb60000300a00 */
[----:B------:R-:W-:Y:S01]  /*31030*/  @!UPT UIADD3 URZ, URZ, URZ, URZ ;  /* 0x0000003f3f3ff290 */ /* 0x000fe2000fffe03f */
[----:B------:R0:W-:Y:S01]  /*31040*/  STL.64 [R1+0x1c0], R12 ;  /* 0x0001c00c01007387 */ /* 0x0001e20000100a00 */
[----:B------:R-:W-:Y:S03]  /*31050*/  STL.64 [R1+0x1c8], R14 ;  /* 0x0001c80e01007387 */ /* 0x000fe60000100a00 */
[----:B0-----:R-:W2:Y:S02]  /*31060*/  LDL.LU.64 R12, [R1+0x4328] ;  /* 0x00432800010c7983 */ /* 0x001ea40000300a00 */
[C---:B--2---:R-:W-:Y:S01]  /*31070*/  HMMA.16816.F32 R4, R8.reuse, R12, R4 ;  /* 0x0000000c0804723c */ /* 0x044fe20000001804 */
[----:B------:R-:W-:Y:S11]  /*31080*/  IMAD.MOV.U32 R0, RZ, RZ, R13 ;  /* 0x000000ffff007224 */ /* 0x000ff600078e000d */
[----:B------:R-:W-:Y:S11]  /*31090*/  @!UPT UIADD3 URZ, URZ, URZ, URZ ;  /* 0x0000003f3f3ff290 */ /* 0x000ff6000fffe03f */
[----:B------:R0:W-:Y:S01]  /*310a0*/  STL.64 [R1+0x1b0], R4 ;  /* 0x0001b00401007387 */ /* 0x0001e20000100a00 */
[----:B------:R1:W-:Y:S03]  /*310b0*/  STL.64 [R1+0x1b8], R6 ;  /* 0x0001b80601007387 */ /* 0x0003e60000100a00 */
[----:B0-----:R-:W2:Y:S01]  /*310c0*/  LDL.LU.64 R4, [R1+0x4320] ;  /* 0x0043200001047983 */ /* 0x001ea20000300a00 */
[----:B-1----:R-:W-:Y:S02]  /*310d0*/  IMAD.MOV.U32 R6, RZ, RZ, R12 ;  /* 0x000000ffff067224 */ /* 0x002fe400078e000c */
[----:B------:R-:W4:Y:S02]  /*310e0*/  LDL.LU.64 R12, [R1+0x4318] ;  /* 0x00431800010c7983 */ /* 0x000f240000300a00 */
[C---:B----4-:R-:W-:Y:S01]  /*310f0*/  HMMA.16816.F32 R12, R8.reuse, R12, R16 ;  /* 0x0000000c080c723c */ /* 0x050fe20000001810 */
[----:B------:R-:W2:Y:S01]  /*31100*/  LDL.LU.64 R18, [R1+0x4310] ;  /* 0x0043100001127983 */ /* 0x000ea20000300a00 */
[----:B------:R-:W2:Y:S11]  /*31110*/  LDL.LU.64 R16, [R1+0x4308] ;  /* 0x0043080001107983 */ /* 0x000eb60000300a00 */
[----:B------:R-:W-:Y:S10]  /*31120*/  @!UPT UIADD3 URZ, URZ, URZ, URZ ;  /* 0x0000003f3f3ff290 */ /* 0x000ff4000fffe03f */
[----:B------:R-:W-:Y:S01]  /*31130*/  STL.64 [R1+0x1a0], R12 ;  /* 0x0001a00c01007387 */ /* 0x000fe20000100a00 */
[----:B------:R0:W-:Y:S03]  /*31140*/  STL.64 [R1+0x1a8], R14 ;  /* 0x0001a80e01007387 */ /* 0x0001e60000100a00 */
[----:B0-----:R-:W3:Y:S01]  /*31150*/  LDL.LU.64 R14, [R1+0x4300] ;  /* 0x00430000010e7983 */ /* 0x001ee20000300a00 */
[----:B------:R-:W3:Y:S01]  /*31160*/  LDL.LU.64 R12, [R1+0x42f8] ;  /* 0x0042f800010c7983 */ /* 0x000ee20000300a00 */
[----:B--2---:R-:W-:Y:S02]  /*31170*/  HMMA.16816.F32 R16, R8, R4, R16 ;  /* 0x000000040810723c */ /* 0x004fe40000001810 */
[----:B------:R-:W2:Y:S01]  /*31180*/  LDL.LU.64 R8, [R1+0x6d0] ;  /* 0x0006d00001087983 */ /* 0x000ea20000300a00 */
[----:B------:R-:W2:Y:S05]  /*31190*/  LDL.LU.64 R10, [R1+0x6d8] ;  /* 0x0006d800010a7983 */ /* 0x000eaa0000300a00 */
[----:B---3--:R-:W-:Y:S11]  /*311a0*/  HMMA.16816.F32 R24, R12, R20, R24 ;  /* 0x000000140c18723c */ /* 0x008ff60000001818 */
[----:B------:R-:W-:Y:S04]  /*311b0*/  @!UPT UIADD3 URZ, URZ, URZ, URZ ;  /* 0x0000003f3f3ff290 */ /* 0x000fe8000fffe03f */
[----:B------:R0:W-:Y:S01]  /*311c0*/  STL.64 [R1+0x100], R16 ;  /* 0x0001001001007387 */ /* 0x0001e20000100a00 */
[----:B------:R1:W-:Y:S03]  /*311d0*/  STL.64 [R1+0x108], R18 ;  /* 0x0001081201007387 */ /* 0x0003e60000100a00 */
[----:B0-----:R-:W3:Y:S01]  /*311e0*/  LDL.LU.64 R16, [R1+0x6b0] ;  /* 0x0006b00001107983 */ /* 0x001ee20000300a00 */
[----:B-1----:R-:W3:Y:S02]  /*311f0*/  LDL.LU.64 R18, [R1+0x6b8] ;  /* 0x0006b80001127983 */ /* 0x002ee40000300a00 */
[----:B------:R0:W-:Y:S01]  /*31200*/  STL.64 [R1+0x42c0], R4 ;  /* 0x0042c00401007387 */ /* 0x0001e20000100a00 */
[----:B------:R-:W-:Y:S01]  /*31210*/  STL.64 [R1+0xf0], R24 ;  /* 0x0000f01801007387 */ /* 0x000fe20000100a00 */
[----:B------:R1:W-:Y:S02]  /*31220*/  STL.64 [R1+0xf8], R26 ;  /* 0x0000f81a01007387 */ /* 0x0003e40000100a00 */
[----:B0-----:R-:W-:-:S02]  /*31230*/  IMAD.MOV.U32 R5, RZ, RZ, R20 ;  /* 0x000000ffff057224 */ /* 0x001fc400078e0014 */
[----:B------:R-:W-:Y:S01]  /*31240*/  IMAD.MOV.U32 R4, RZ, RZ, R21 ;  /* 0x000000ffff047224 */ /* 0x000fe200078e0015 */
[----:B-1----:R-:W4:Y:S01]  /*31250*/  LDL.LU.64 R26, [R1+0x42f0] ;  /* 0x0042f000011a7983 */ /* 0x002f220000300a00 */
[----:B------:R-:W4:Y:S02]  /*31260*/  LDL.LU.64 R24, [R1+0x42e8] ;  /* 0x0042e80001187983 */ /* 0x000f240000300a00 */
[----:B------:R-:W2:Y:S02]  /*31270*/  LDL.LU.64 R20, [R1+0x42e0] ;  /* 0x0042e00001147983 */ /* 0x000ea40000300a00 */
[C---:B--2---:R-:W-:Y:S01]  /*31280*/  HMMA.16816.F32 R8, R12.reuse, R20, R8 ;  /* 0x000000140c08723c */ /* 0x044fe20000001808 */
[----:B------:R-:W-:Y:S11]  /*31290*/  IMAD.MOV.U32 R7, RZ, RZ, R21 ;  /* 0x000000ffff077224 */ /* 0x000ff600078e0015 */
[----:B------:R-:W-:Y:S11]  /*312a0*/  @!UPT UIADD3 URZ, URZ, URZ, URZ ;  /* 0x0000003f3f3ff290 */ /* 0x000ff6000fffe03f */
[----:B------:R0:W-:Y:S01]  /*312b0*/  STL.64 [R1+0xe0], R8 ;  /* 0x0000e00801007387 */ /* 0x0001e20000100a00 */
[----:B------:R-:W-:Y:S02]  /*312c0*/  STL.64 [R1+0xe8], R10 ;  /* 0x0000e80a01007387 */ /* 0x000fe40000100a00 */
[----:B0-----:R-:W-:Y:S02]  /*312d0*/  IMAD.MOV.U32 R8, RZ, RZ, R20 ;  /* 0x000000ffff087224 */ /* 0x001fe400078e0014 */
[----:B------:R-:W4:Y:S02]  /*312e0*/  LDL.LU.64 R20, [R1+0x42d8] ;  /* 0x0042d80001147983 */ /* 0x000f240000300a00 */
[----:B----4-:R-:W-:Y:S11]  /*312f0*/  HMMA.16816.F32 R24, R12, R20, R24 ;  /* 0x000000140c18723c */ /* 0x010ff60000001818 */
[----:B------:R-:W-:Y:S11]  /*31300*/  @!UPT UIADD3 URZ, URZ, URZ, URZ ;  /* 0x0000003f3f3ff290 */ /* 0x000ff6000fffe03f */
[----:B------:R-:W-:Y:S01]  /*31310*/  @!UPT UIADD3 URZ, URZ, URZ, URZ ;  /* 0x0000003f3f3ff290 */ /* 0x000fe2000fffe03f */
[----:B------:R-:W-:Y:S01]  /*31320*/  STL.64 [R1+0xd0], R24 ;  /* 0x0000d01801007387 */ /* 0x000fe20000100a00 */
[----:B------:R0:W-:Y:S03]  /*31330*/  STL.64 [R1+0xd8], R26 ;  /* 0x0000d81a01007387 */ /* 0x0001e60000100a00 */
[----:B0-----:R-:W2:Y:S01]  /*31340*/  LDL.LU.64 R26, [R1+0x42d0] ;  /* 0x0042d000011a7983 */ /* 0x001ea20000300a00 */
[----:B------:R-:W3:Y:S02]  /*31350*/  LDL.LU.64 R24, [R1+0x42c8] ;  /* 0x0042c80001187983 */ /* 0x000ee40000300a00 */
[----:B------:R0:W-:Y:S02]  /*31360*/  STL.64 [R1+0x4248], R20 ;  /* 0x0042481401007387 */ /* 0x0001e40000100a00 */
[----:B0-----:R-:W-:Y:S02]  /*31370*/  IMAD.MOV.U32 R20, RZ, RZ, R8 ;  /* 0x000000ffff147224 */ /* 0x001fe400078e0008 */
[----:B------:R-:W-:-:S05]  /*31380*/  IMAD.MOV.U32 R21, RZ, RZ, R7 ;  /* 0x000000ffff157224 */ /* 0x000fca00078e0007 */
[----:B------:R0:W-:Y:S02]  /*31390*/  STL.64 [R1+0x4260], R20 ;  /* 0x0042601401007387 */ /* 0x0001e40000100a00 */
[----:B0-----:R-:W-:Y:S02]  /*313a0*/  IMAD.MOV.U32 R20, RZ, RZ, R5 ;  /* 0x000000ffff147224 */ /* 0x001fe400078e0005 */
[----:B------:R-:W-:-:S05]  /*313b0*/  IMAD.MOV.U32 R21, RZ, RZ, R4 ;  /* 0x000000ffff157224 */ /* 0x000fca00078e0004 */
[----:B------:R0:W-:Y:S04]  /*313c0*/  STL.64 [R1+0x4288], R20 ;  /* 0x0042881401007387 */ /* 0x0001e80000100a00 */
[----:B0-----:R-:W4:Y:S01]  /*313d0*/  LDL.64 R20, [R1+0x60] ;  /* 0x0000600001147983 */ /* 0x001f220000100a00 */
[----:B---3--:R-:W-:Y:S03]  /*313e0*/  HMMA.16816.F32 R8, R12, R24, R16 ;  /* 0x000000180c08723c */ /* 0x008fe60000001810 */
[----:B----4-:R0:W-:Y:S02]  /*313f0*/  STL.64 [R1+0x42a0], R20 ;  /* 0x0042a01401007387 */ /* 0x0101e40000100a00 */
[----:B0-----:R-:W-:-:S02]  /*31400*/  IMAD.MOV.U32 R20, RZ, RZ, R6 ;  /* 0x000000ffff147224 */ /* 0x001fc400078e0006 */
[----:B------:R-:W-:-:S05]  /*31410*/  IMAD.MOV.U32 R21, RZ, RZ, R0 ;  /* 0x000000ffff157224 */ /* 0x000fca00078e0000 */
[----:B------:R0:W-:Y:S04]  /*31420*/  STL.64 [R1+0x42b8], R20 ;  /* 0x0042b81401007387 */ /* 0x0001e80000100a00 */
[----:B0-----:R-:W3:Y:S01]  /*31430*/  LDL.64 R20, [R1+0x30] ;  /* 0x0000300001147983 */ /* 0x001ee20000100a00 */
[----:B------:R-:W3:Y:S02]  /*31440*/  LDL.LU.64 R4, [R1+0x4b0] ;  /* 0x0004b00001047983 */ /* 0x000ee40000300a00 */
[----:B------:R-:W3:Y:S04]  /*31450*/  LDL.LU.64 R6, [R1+0x4b8] ;  /* 0x0004b80001067983 */ /* 0x000ee80000300a00 */
[----:B------:R-:W-:Y:S01]  /*31460*/  STL.64 [R1+0xc0], R8 ;  /* 0x0000c00801007387 */ /* 0x000fe20000100a00 */
[----:B------:R-:W-:Y:S01]  /*31470*/  STL.64 [R1+0xc8], R10 ;  /* 0x0000c80a01007387 */ /* 0x000fe20000100a00 */
[----:B------:R-:W4:Y:S02]  /*31480*/  LDL.LU.64 R16, [R1+0x350] ;  /* 0x0003500001107983 */ /* 0x000f240000300a00 */
[----:B------:R-:W2:Y:S02]  /*31490*/  LDL.LU.64 R18, [R1+0x358] ;  /* 0x0003580001127983 */ /* 0x000ea40000300a00 */
[----:B--2---:R-:W-:Y:S01]  /*314a0*/  STL.64 [R1+0x4298], R18 ;  /* 0x0042981201007387 */ /* 0x004fe20000100a00 */
[----:B----4-:R0:W-:Y:S03]  /*314b0*/  STL.64 [R1+0x4290], R16 ;  /* 0x0042901001007387 */ /* 0x0101e60000100a00 */
[----:B0-----:R-:W2:Y:S01]  /*314c0*/  LDL.LU.64 R16, [R1+0x360] ;  /* 0x0003600001107983 */ /* 0x001ea20000300a00 */
[----:B------:R-:W4:Y:S01]  /*314d0*/  LDL.LU.64 R18, [R1+0x368] ;  /* 0x0003680001127983 */ /* 0x000f220000300a00 */
[----:B---3--:R-:W-:Y:S02]  /*314e0*/  HMMA.16816.F32 R4, R12, R20, R4 ;  /* 0x000000140c04723c */ /* 0x008fe40000001804 */
[----:B----4-:R-:W-:Y:S01]  /*314f0*/  STL.64 [R1+0x42b0], R18 ;  /* 0x0042b01201007387 */ /* 0x010fe20000100a00 */
[----:B--2---:R0:W-:Y:S03]  /*31500*/  STL.64 [R1+0x42a8], R16 ;  /* 0x0042a81001007387 */ /* 0x0041e60000100a00 */
[----:B0-----:R-:W2:Y:S01]  /*31510*/  LDL.LU.64 R16, [R1+0x230] ;  /* 0x0002300001107983 */ /* 0x001ea20000300a00 */
[----:B------:R-:W2:Y:S02]  /*31520*/  LDL.LU.64 R18, [R1+0x238] ;  /* 0x0002380001127983 */ /* 0x000ea40000300a00 */
[----:B------:R-:W-:Y:S02]  /*31530*/  STL.64 [R1+0x4258], R26 ;  /* 0x0042581a01007387 */ /* 0x000fe40000100a00 */
[----:B------:R0:W-:Y:S02]  /*31540*/  STL.64 [R1+0x4250], R24 ;  /* 0x0042501801007387 */ /* 0x0001e40000100a00 */
[----:B0-----:R-:W3:Y:S01]  /*31550*/  LDL.LU.64 R24, [R1+0x620] ;  /* 0x0006200001187983 */ /* 0x001ee20000300a00 */
[----:B------:R-:W4:Y:S02]  /*31560*/  LDL.LU.64 R26, [R1+0x628] ;  /* 0x00062800011a7983 */ /* 0x000f240000300a00 */
[----:B------:R-:W-:Y:S01]  /*31570*/  IMAD.MOV.U32 R0, RZ, RZ, R21 ;  /* 0x000000ffff007224 */ /* 0x000fe200078e0015 */
[----:B----4-:R-:W-:Y:S01]  /*31580*/  STL.64 [R1+0x4270], R26 ;  /* 0x0042701a01007387 */ /* 0x010fe20000100a00 */
[----:B---3--:R0:W-:Y:S03]  /*31590*/  STL.64 [R1+0x4268], R24 ;  /* 0x0042681801007387 */ /* 0x0081e60000100a00 */
[----:B0-----:R-:W3:Y:S01]  /*315a0*/  LDL.LU.64 R24, [R1+0x630] ;  /* 0x0006300001187983 */ /* 0x001ee20000300a00 */
[----:B------:R-:W3:Y:S02]  /*315b0*/  LDL.LU.64 R26, [R1+0x638] ;  /* 0x00063800011a7983 */ /* 0x000ee40000300a00 */
[----:B------:R-:W4:Y:S02]  /*315c0*/  LDL.LU.64 R8, [R1+0x600] ;  /* 0x0006000001087983 */ /* 0x000f240000300a00 */
[----:B------:R-:W4:Y:S01]  /*315d0*/  LDL.LU.64 R10, [R1+0x608] ;  /* 0x00060800010a7983 */ /* 0x000f220000300a00 */
[----:B------:R0:W-:Y:S01]  /*315e0*/  STL.64 [R1+0x180], R4 ;  /* 0x0001800401007387 */ /* 0x0001e20000100a00 */
[----:B------:R1:W-:Y:S03]  /*315f0*/  STL.64 [R1+0x188], R6 ;  /* 0x0001880601007387 */ /* 0x0003e60000100a00 */
[----:B0-----:R-:W2:Y:S01]  /*31600*/  LDL.LU.64 R4, [R1+0x42c0] ;  /* 0x0042c00001047983 */ /* 0x001ea20000300a00 */
[----:B-1----:R-:W-:-:S02]  /*31610*/  IMAD.MOV.U32 R6, RZ, RZ, R20 ;  /* 0x000000ffff067224 */ /* 0x002fc400078e0014 */
[----:B------:R-:W2:Y:S02]  /*31620*/  LDL.LU.64 R20, [R1+0x42b8] ;  /* 0x0042b80001147983 */ /* 0x000ea40000300a00 */
[C---:B--2---:R-:W-:Y:S01]  /*31630*/  HMMA.16816.F32 R20, R12.reuse, R20, R16 ;  /* 0x000000140c14723c */ /* 0x044fe20000001810 */
[----:B------:R-:W2:Y:S01]  /*31640*/  LDL.LU.64 R18, [R1+0x42b0] ;  /* 0x0042b00001127983 */ /* 0x000ea20000300a00 */
[----:B------:R-:W2:Y:S11]  /*31650*/  LDL.LU.64 R16, [R1+0x42a8] ;  /* 0x0042a80001107983 */ /* 0x000eb60000300a00 */
[----:B------:R-:W-:Y:S10]  /*31660*/  @!UPT UIADD3 URZ, URZ, URZ, URZ ;  /* 0x0000003f3f3ff290 */ /* 0x000ff4000fffe03f */
[----:B------:R0:W-:Y:S01]  /*31670*/  STL.64 [R1+0x230], R20 ;  /* 0x0002301401007387 */ /* 0x0001e20000100a00 */
[----:B------:R-:W-:Y:S03]  /*31680*/  STL.64 [R1+0x238], R22 ;  /* 0x0002381601007387 */ /* 0x000fe60000100a00 */
[----:B0-----:R-:W2:Y:S02]  /*31690*/  LDL.LU.64 R20, [R1+0x42a0] ;  /* 0x0042a00001147983 */ /* 0x001ea40000300a00 */
[C---:B--2---:R-:W-:Y:S11]  /*316a0*/  HMMA.16816.F32 R16, R12.reuse, R20, R16 ;  /* 0x000000140c10723c */ /* 0x044ff60000001810 */
[----:B------:R-:W-:Y:S11]  /*316b0*/  @!UPT UIADD3 URZ, URZ, URZ, URZ ;  /* 0x0000003f3f3ff290 */ /* 0x000ff6000fffe03f */
[----:B------:R-:W-:Y:S01]  /*316c0*/  @!UPT UIADD3 URZ, URZ, URZ, URZ ;  /* 0x0000003f3f3ff290 */ /* 0x000fe2000fffe03f */
[----:B------:R-:W-:Y:S01]  /*316d0*/  STL.64 [R1+0x360], R16 ;  /* 0x0003601001007387 */ /* 0x000fe20000100a00 */
[----:B------:R0:W-:Y:S03]  /*316e0*/  STL.64 [R1+0x368], R18 ;  /* 0x0003681201007387 */ /* 0x0001e60000100a00 */
[----:B0-----:R-:W2:Y:S01]  /*316f0*/  LDL.LU.64 R18, [R1+0x4298] ;  /* 0x0042980001127983 */ /* 0x001ea20000300a00 */
[----:B------:R-:W2:Y:S02]  /*31700*/  LDL.LU.64 R16, [R1+0x4290] ;  /* 0x0042900001107983 */ /* 0x000ea40000300a00 */
[----:B------:R-:W-:Y:S02]  /*31710*/  IMAD.MOV.U32 R29, RZ, RZ, R20 ;  /* 0x000000ffff1d7224 */ /* 0x000fe400078e0014 */
[----:B------:R-:W-:Y:S02]  /*31720*/  IMAD.MOV.U32 R7, RZ, RZ, R21 ;  /* 0x000000ffff077224 */ /* 0x000fe400078e0015 */
[----:B------:R-:W3:Y:S01]  /*31730*/  LDL.LU.64 R20, [R1+0x4288] ;  /* 0x0042880001147983 */ /* 0x000ee20000300a00 */
[----:B--2---:R-:W-:Y:S03]  /*31740*/  HMMA.16816.F32 R12, R12, R4, R16 ;  /* 0x000000040c0c723c */ /* 0x004fe60000001810 */
[----:B------:R-:W3:Y:S01]  /*31750*/  LDL.LU.64 R18, [R1+0x4280] ;  /* 0x0042800001127983 */ /* 0x000ee20000300a00 */
[----:B------:R-:W3:Y:S11]  /*31760*/  LDL.LU.64 R16, [R1+0x4278] ;  /* 0x0042780001107983 */ /* 0x000ef60000300a00 */
[----:B------:R-:W-:Y:S08]  /*31770*/  @!UPT UIADD3 URZ, URZ, URZ, URZ ;  /* 0x0000003f3f3ff290 */ /* 0x000ff0000fffe03f */
[----:B------:R0:W-:Y:S01]  /*31780*/  STL.64 [R1+0x350], R12 ;  /* 0x0003500c01007387 */ /* 0x0001e20000100a00 */
[----:B------:R1:W-:Y:S03]  /*31790*/  STL.64 [R1+0x358], R14 ;  /* 0x0003580e01007387 */ /* 0x0003e60000100a00 */
[----:B0-----:R-:W2:Y:S01]  /*317a0*/  LDL.LU.64 R12, [R1+0x610] ;  /* 0x00061000010c7983 */ /* 0x001ea20000300a00 */
[----:B-1----:R-:W2:Y:S02]  /*317b0*/  LDL.LU.64 R14, [R1+0x618] ;  /* 0x00061800010e7983 */ /* 0x002ea40000300a00 */
[----:B------:R0:W-:Y:S02]  /*317c0*/  STL.64 [R1+0x4218], R4 ;  /* 0x0042180401007387 */ /* 0x0001e40000100a00 */
[----:B0-----:R-:W2:Y:S01]  /*317d0*/  LDL.64 R4, [R1+0x50] ;  /* 0x0000500001047983 */ /* 0x001ea20000100a00 */
[C---:B---3--:R-:W-:Y:S03]  /*317e0*/  HMMA.16816.F32 R20, R16.reuse, R20, R24 ;  /* 0x000000141014723c */ /* 0x048fe60000001818 */
[----:B--2---:R-:W-:Y:S01]  /*317f0*/  STL.64 [R1+0x4230], R4 ;  /* 0x0042300401007387 */ /* 0x004fe20000100a00 */
[----:B------:R-:W2:Y:S02]  /*31800*/  LDL.LU.64 R26, [R1+0x4270] ;  /* 0x00427000011a7983 */ /* 0x000ea40000300a00 */
[----:B------:R-:W2:Y:S11]  /*31810*/  LDL.LU.64 R24, [R1+0x4268] ;  /* 0x0042680001187983 */ /* 0x000eb60000300a00 */
[----:B------:R-:W-:Y:S06]  /*31820*/  @!UPT UIADD3 URZ, URZ, URZ, URZ ;  /* 0x0000003f3f3ff290 */ /* 0x000fec000fffe03f */
[----:B------:R0:W-:Y:S01]  /*31830*/  STL.64 [R1+0x440], R20 ;  /* 0x0004401401007387 */ /* 0x0001e20000100a00 */
[----:B------:R2:W-:Y:S04]  /*31840*/  STL.64 [R1+0x448], R22 ;  /* 0x0004481601007387 */ /* 0x0005e80000100a00 */
[----:B0-----:R-:W2:Y:S02]  /*31850*/  LDL.LU.64 R20, [R1+0x4260] ;  /* 0x0042600001147983 */ /* 0x001ea40000300a00 */
[C---:B--2---:R-:W-:Y:S02]  /*31860*/  HMMA.16816.F32 R20, R16.reuse, R20, R24 ;  /* 0x000000141014723c */ /* 0x044fe40000001818 */
[----:B------:R-:W2:Y:S01]  /*31870*/  LDL.LU.64 R26, [R1+0x4258] ;  /* 0x00425800011a7983 */ /* 0x000ea20000300a00 */
[----:B------:R-:W4:Y:S11]  /*31880*/  LDL.LU.64 R24, [R1+0x4250] ;  /* 0x0042500001187983 */ /* 0x000f360000300a00 */
[----:B------:R-:W-:Y:S09]  /*31890*/  @!UPT UIADD3 URZ, URZ, URZ, URZ ;  /* 0x0000003f3f3ff290 */ /* 0x000ff2000fffe03f */
[----:B------:R0:W-:Y:S01]  /*318a0*/  STL.64 [R1+0x430], R20 ;  /* 0x0004301401007387 */ /* 0x0001e20000100a00 */
[----:B------:R1:W-:Y:S03]  /*318b0*/  STL.64 [R1+0x438], R22 ;  /* 0x0004381601007387 */ /* 0x0003e60000100a00 */
[----:B0-----:R-:W3:Y:S01]  /*318c0*/  LDL.LU.64 R20, [R1+0x4248] ;  /* 0x0042480001147983 */ /* 0x001ee20000300a00 */
[----:B------:R-:W-:Y:S02]  /*318d0*/  IMAD.MOV.U32 R4, RZ, RZ, R6 ;  /* 0x000000ffff047224 */ /* 0x000fe400078e0006 */
[----:B------:R-:W-:Y:S01]  /*318e0*/  IMAD.MOV.U32 R5, RZ, RZ, R0 ;  /* 0x000000ffff057224 */ /* 0x000fe200078e0000 */
[C---:B---3--:R-:W-:Y:S01]  /*318f0*/  HMMA.16816.F32 R12, R16.reuse, R20, R12 ;  /* 0x00000014100c723c */ /* 0x048fe2000000180c */
[----:B------:R-:W-:Y:S02]  /*31900*/  IMAD.MOV.U32 R6, RZ, RZ, R20 ;  /* 0x000000ffff067224 */ /* 0x000fe400078e0014 */
[----:B------:R-:W-:Y:S11]  /*31910*/  IMAD.MOV.U32 R0, RZ, RZ, R21 ;  /* 0x000000ffff007224 */ /* 0x000ff600078e0015 */
[----:B------:R-:W-:Y:S09]  /*31920*/  @!UPT UIADD3 URZ, URZ, URZ, URZ ;  /* 0x0000003f3f3ff290 */ /* 0x000ff2000fffe03f */
[----:B------:R-:W-:Y:S01]  /*31930*/  STL.64 [R1+0x420], R12 ;  /* 0x0004200c01007387 */ /* 0x000fe20000100a00 */
[----:B------:R-:W-:Y:S02]  /*31940*/  STL.64 [R1+0x428], R14 ;  /* 0x0004280e01007387 */ /* 0x000fe40000100a00 */
[----:B------:R-:W3:Y:S02]  /*31950*/  LDL.LU.64 R20, [R1+0x250] ;  /* 0x0002500001147983 */ /* 0x000ee40000300a00 */
[----:B-1----:R-:W2:Y:S01]  /*31960*/  LDL.LU.64 R22, [R1+0x258] ;  /* 0x0002580001167983 */ /* 0x002ea20000300a00 */
[----:B----4-:R-:W-:Y:S11]  /*31970*/  HMMA.16816.F32 R8, R16, R24, R8 ;  /* 0x000000181008723c */ /* 0x010ff60000001808 */
[----:B------:R-:W-:Y:S11]  /*31980*/  @!UPT UIADD3 URZ, URZ, URZ, URZ ;  /* 0x0000003f3f3ff290 */ /* 0x000ff6000fffe03f */
[----:B------:R-:W-:Y:S01]  /*31990*/  @!UPT UIADD3 URZ, URZ, URZ, URZ ;  /* 0x0000003f3f3ff290 */ /* 0x000fe2000fffe03f */
[----:B------:R-:W-:Y:S01]  /*319a0*/  STL.64 [R1+0x410], R8 ;  /* 0x0004100801007387 */ /* 0x000fe20000100a00 */
[----:B------:R-:W-:Y:S03]  /*319b0*/  STL.64 [R1+0x418], R10 ;  /* 0x0004180a01007387 */ /* 0x000fe60000100a00 */
[----:B--2---:R-:W-:Y:S01]  /*319c0*/  STL.64 [R1+0x4228], R22 ;  /* 0x0042281601007387 */ /* 0x004fe20000100a00 */
[----:B---3--:R0:W-:Y:S03]  /*319d0*/  STL.64 [R1+0x4220], R20 ;  /* 0x0042201401007387 */ /* 0x0081e60000100a00 */
[----:B0-----:R-:W2:Y:S01]  /*319e0*/  LDL.LU.64 R20, [R1+0x260] ;  /* 0x0002600001147983 */ /* 0x001ea20000300a00 */
[----:B------:R-:W3:Y:S03]  /*319f0*/  LDL.LU.64 R22, [R1+0x268] ;  /* 0x0002680001167983 */ /* 0x000ee60000300a00 */
[----:B---3--:R-:W-:Y:S01]  /*31a00*/  STL.64 [R1+0x4240], R22 ;  /* 0x0042401601007387 */ /* 0x008fe20000100a00 */
[----:B--2---:R0:W-:Y:S03]  /*31a10*/  STL.64 [R1+0x4238], R20 ;  /* 0x0042381401007387 */ /* 0x0041e60000100a00 */
[----:B0-----:R-:W2:Y:S01]  /*31a20*/  LDL.LU.64 R20, [R1+0x340] ;  /* 0x0003400001147983 */ /* 0x001ea20000300a00 */
[----:B------:R-:W2:Y:S02]  /*31a30*/  LDL.LU.64 R22, [R1+0x348] ;  /* 0x0003480001167983 */ /* 0x000ea40000300a00 */
[----:B------:R-:W3:Y:S02]  /*31a40*/  LDL.LU.64 R8, [R1+0x240] ;  /* 0x0002400001087983 */ /* 0x000ee40000300a00 */
[----:B------:R-:W3:Y:S01]  /*31a50*/  LDL.LU.64 R10, [R1+0x248] ;  /* 0x00024800010a7983 */ /* 0x000ee20000300a00 */
[----:B------:R-:W-:Y:S01]  /*31a60*/  STL.64 [R1+0x41e8], R26 ;  /* 0x0041e81a01007387 */ /* 0x000fe20000100a00 */
[----:B------:R0:W-:Y:S02]  /*31a70*/  STL.64 [R1+0x41e0], R24 ;  /* 0x0041e01801007387 */ /* 0x0001e40000100a00 */
[----:B------:R-:W4:Y:S02]  /*31a80*/  LDL R15, [R1+0x1fe8] ;  /* 0x001fe800010f7983 */ /* 0x000f240000100800 */
[----:B------:R-:W-:-:S02]  /*31a90*/  IMAD.MOV.U32 R12, RZ, RZ, R6 ;  /* 0x000000ffff0c7224 */ /* 0x000fc400078e0006 */
[----:B0-----:R-:W-:Y:S02]  /*31aa0*/  IMAD.MOV.U32 R25, RZ, RZ, R7 ;  /* 0x000000ffff197224 */ /* 0x001fe400078e0007 */
[----:B------:R-:W-:Y:S01]  /*31ab0*/  IMAD.MOV.U32 R13, RZ, RZ, R0 ;  /* 0x000000ffff0d7224 */ /* 0x000fe200078e0000 */
[C---:B--2---:R-:W-:Y:S01]  /*31ac0*/  HMMA.16816.F32 R4, R16.reuse, R4, R20 ;  /* 0x000000041004723c */ /* 0x044fe20000001814 */
[----:B----4-:R-:W-:Y:S03]  /*31ad0*/  STL [R1+0x4158], R15 ;  /* 0x0041580f01007387 */ /* 0x010fe60000100800 */
[----:B------:R0:W-:Y:S02]  /*31ae0*/  STL.64 [R1+0x41f0], R12 ;  /* 0x0041f00c01007387 */ /* 0x0001e40000100a00 */
[----:B0-----:R-:W2:Y:S01]  /*31af0*/  LDL.64 R12, [R1+0x10] ;  /* 0x00001000010c7983 */ /* 0x001ea20000100a00 */
[----:B------:R-:W4:Y:S02]  /*31b00*/  LDL.LU.64 R22, [R1+0x4240] ;  /* 0x0042400001167983 */ /* 0x000f240000300a00 */
[----:B------:R-:W4:Y:S11]  /*31b10*/  LDL.LU.64 R20, [R1+0x4238] ;  /* 0x0042380001147983 */ /* 0x000f360000300a00 */
[----:B------:R-:W-:Y:S03]  /*31b20*/  @!UPT UIADD3 URZ, URZ, URZ, URZ ;  /* 0x0000003f3f3ff290 */ /* 0x000fe6000fffe03f */
[----:B------:R0:W-:Y:S01]  /*31b30*/  STL.64 [R1+0x400], R4 ;  /* 0x0004000401007387 */ /* 0x0001e20000100a00 */
[----:B------:R-:W-:Y:S03]  /*31b40*/  STL.64 [R1+0x408], R6 ;  /* 0x0004080601007387 */ /* 0x000fe60000100a00 */
[----:B0-----:R-:W4:Y:S02]  /*31b50*/  LDL.LU.64 R4, [R1+0x4230] ;  /* 0x0042300001047983 */ /* 0x001f240000300a00 */
[----:B----4-:R-:W-:Y:S11]  /*31b60*/  HMMA.16816.F32 R20, R16, R4, R20 ;  /* 0x000000041014723c */ /* 0x010ff60000001814 */
[----:B------:R-:W-:Y:S11]  /*31b70*/  @!UPT UIADD3 URZ, URZ, URZ, URZ ;  /* 0x0000003f3f3ff290 */ /* 0x000ff6000fffe03f */
[----:B------:R-:W-:Y:S01]  /*31b80*/  @!UPT UIADD3 URZ, URZ, URZ, URZ ;  /* 0x0000003f3f3ff290 */ /* 0x000fe2000fffe03f */
[----:B------:R-:W-:Y:S01]  /*31b90*/  STL.64 [R1+0x3f0], R20 ;  /* 0x0003f01401007387 */ /* 0x000fe20000100a00 */
[----:B------:R0:W-:Y:S03]  /*31ba0*/  STL.64 [R1+0x3f8], R22 ;  /* 0x0003f81601007387 */ /* 0x0001e60000100a00 */
[----:B0-----:R-:W4:Y:S01]  /*31bb0*/  LDL.LU.64 R22, [R1+0x4228] ;  /* 0x0042280001167983 */ /* 0x001f220000300a00 */
[----:B------:R-:W4:Y:S02]  /*31bc0*/  LDL.LU.64 R20, [R1+0x4220] ;  /* 0x0042200001147983 */ /* 0x000f240000300a00 */
[----:B------:R-:W-:Y:S02]  /*31bd0*/  IMAD.MOV.U32 R24, RZ, RZ, R29 ;  /* 0x000000ffff187224 */ /* 0x000fe400078e001d */
[----:B------:R-:W-:Y:S02]  /*31be0*/  IMAD.MOV.U32 R14, RZ, RZ, R4 ;  /* 0x000000ffff0e7224 */ /* 0x000fe400078e0004 */
[----:B------:R-:W-:-:S02]  /*31bf0*/  IMAD.MOV.U32 R0, RZ, RZ, R5 ;  /* 0x000000ffff007224 */ /* 0x000fc400078e0005 */
[----:B------:R-:W3:Y:S01]  /*31c00*/  LDL.LU.64 R4, [R1+0x4218] ;  /* 0x0042180001047983 */ /* 0x000ee20000300a00 */
[C---:B----4-:R-:W-:Y:S03]  /*31c10*/  HMMA.16816.F32 R24, R16.reuse, R24, R20 ;  /* 0x000000181018723c */ /* 0x050fe60000001814 */
[----:B------:R-:W2:Y:S01]  /*31c20*/  LDL.LU.64 R22, [R1+0x4210] ;  /* 0x0042100001167983 */ /* 0x000ea20000300a00 */
[----:B------:R-:W2:Y:S11]  /*31c30*/  LDL.LU.64 R20, [R1+0x4208] ;  /* 0x0042080001147983 */ /* 0x000eb60000300a00 */
[----:B------:R-:W-:Y:S08]  /*31c40*/  @!UPT UIADD3 URZ, URZ, URZ, URZ ;  /* 0x0000003f3f3ff290 */ /* 0x000ff0000fffe03f */
[----:B------:R0:W-:Y:S01]  /*31c50*/  STL.64 [R1+0x3e0], R24 ;  /* 0x0003e01801007387 */ /* 0x0001e20000100a00 */
[----:B------:R1:W-:Y:S03]  /*31c60*/  STL.64 [R1+0x3e8], R26 ;  /* 0x0003e81a01007387 */ /* 0x0003e60000100a00 */
[----:B0-----:R-:W4:Y:S01]  /*31c70*/  LDL.LU.64 R24, [R1+0x710] ;  /* 0x0007100001187983 */ /* 0x001f220000300a00 */
[----:B-1----:R-:W2:Y:S01]  /*31c80*/  LDL.LU.64 R26, [R1+0x718] ;  /* 0x00071800011a7983 */ /* 0x002ea20000300a00 */
[----:B---3--:R-:W-:Y:S02]  /*31c90*/  HMMA.16816.F32 R16, R16, R4, R8 ;  /* 0x000000041010723c */ /* 0x008fe40000001808 */
[----:B--2---:R-:W-:Y:S01]  /*31ca0*/  STL.64 [R1+0x4200], R26 ;  /* 0x0042001a01007387 */ /* 0x004fe20000100a00 */
[----:B----4-:R0:W-:Y:S03]  /*31cb0*/  STL.64 [R1+0x41f8], R24 ;  /* 0x0041f81801007387 */ /* 0x0101e60000100a00 */
[----:B0-----:R-:W2:Y:S01]  /*31cc0*/  LDL.LU.64 R24, [R1+0x720] ;  /* 0x0007200001187983 */ /* 0x001ea20000300a00 */
[----:B------:R-:W2:Y:S02]  /*31cd0*/  LDL.LU.64 R26, [R1+0x728] ;  /* 0x00072800011a7983 */ /* 0x000ea40000300a00 */
[----:B------:R-:W3:Y:S02]  /*31ce0*/  LDL.LU.64 R8, [R1+0x700] ;  /* 0x0007000001087983 */ /* 0x000ee40000300a00 */
[----:B------:R-:W3:Y:S11]  /*31cf0*/  LDL.LU.64 R10, [R1+0x708] ;  /* 0x00070800010a7983 */ /* 0x000ef60000300a00 */
[----:B------:R-:W-:Y:S01]  /*31d00*/  @!UPT UIADD3 URZ, URZ, URZ, URZ ;  /* 0x0000003f3f3ff290 */ /* 0x000fe2000fffe03f */
[----:B------:R-:W-:Y:S01]  /*31d10*/  STL.64 [R1+0x340], R16 ;  /* 0x0003401001007387 */ /* 0x000fe20000100a00 */
[----:B------:R-:W-:Y:S02]  /*31d20*/  STL.64 [R1+0x348], R18 ;  /* 0x0003481201007387 */ /* 0x000fe40000100a00 */
[----:B------:R0:W-:Y:S02]  /*31d30*/  STL.64 [R1+0x41b0], R4 ;  /* 0x0041b00401007387 */ /* 0x0001e40000100a00 */
[----:B0-----:R-:W4:Y:S01]  /*31d40*/  LDL.LU.64 R4, [R1+0x60] ;  /* 0x0000600001047983 */ /* 0x001f220000300a00 */
[----:B------:R-:W-:Y:S02]  /*31d50*/  IMAD.MOV.U32 R16, RZ, RZ, R14 ;  /* 0x000000ffff107224 */ /* 0x000fe400078e000e */
[----:B------:R-:W-:Y:S01]  /*31d60*/  IMAD.MOV.U32 R17, RZ, RZ, R0 ;  /* 0x000000ffff117224 */ /* 0x000fe200078e0000 */
[----:B----4-:R0:W-:Y:S04]  /*31d70*/  STL.64 [R1+0x41d8], R4 ;  /* 0x0041d80401007387 */ /* 0x0101e80000100a00 */
[----:B0-----:R-:W4:Y:S01]  /*31d80*/  LDL.LU.64 R4, [R1+0x780] ;  /* 0x0007800001047983 */ /* 0x001f220000300a00 */
[----:B------:R-:W4:Y:S02]  /*31d90*/  LDL.LU.64 R6, [R1+0x788] ;  /* 0x0007880001067983 */ /* 0x000f240000300a00 */
[----:B------:R0:W-:Y:S02]  /*31da0*/  STL.64 [R1+0x41d0], R16 ;  /* 0x0041d01001007387 */ /* 0x0001e40000100a00 */
[----:B0-----:R-:W4:Y:S01]  /*31db0*/  LDL.64 R16, [R1+0x20] ;  /* 0x0000200001107983 */ /* 0x001f220000100a00 */
[C---:B--2---:R-:W-:Y:S08]  /*31dc0*/  HMMA.16816.F32 R24, R20.reuse, R12, R24 ;  /* 0x0000000c1418723c */ /* 0x044ff00000001818 */
[----:B----4-:R-:W-:Y:S01]  /*31dd0*/  HMMA.16816.F32 R4, R20, R16, R4 ;  /* 0x000000101404723c */ /* 0x010fe20000001804 */
[----:B------:R-:W-:Y:S11]  /*31de0*/  IMAD.MOV.U32 R0, RZ, RZ, R17 ;  /* 0x000000ffff007224 */ /* 0x000ff600078e0011 */
[----:B------:R-:W-:Y:S11]  /*31df0*/  @!UPT UIADD3 URZ, URZ, URZ, URZ ;  /* 0x0000003f3f3ff290 */ /* 0x000ff6000fffe03f */
[----:B------:R0:W-:Y:S01]  /*31e00*/  STL.64 [R1+0x3d0], R4 ;  /* 0x0003d00401007387 */ /* 0x0001e20000100a00 */
[----:B------:R1:W-:Y:S02]  /*31e10*/  STL.64 [R1+0x3d8], R6 ;  /* 0x0003d80601007387 */ /* 0x0003e40000100a00 */
[----:B0-----:R-:W-:Y:S02]  /*31e20*/  IMAD.MOV.U32 R4, RZ, RZ, R16 ;  /* 0x000000ffff047224 */ /* 0x001fe400078e0010 */
[----:B------:R-:W2:Y:S01]  /*31e30*/  LDL.64 R16, [R1+0x30] ;  /* 0x0000300001107983 */ /* 0x000ea20000100a00 */
[----:B------:R-:W-:Y:S02]  /*31e40*/  STL.64 [R1+0x3c0], R24 ;  /* 0x0003c01801007387 */ /* 0x000fe40000100a00 */
[----:B------:R0:W-:Y:S02]  /*31e50*/  STL.64 [R1+0x3c8], R26 ;  /* 0x0003c81a01007387 */ /* 0x0001e40000100a00 */
[----:B-1----:R-:W-:-:S02]  /*31e60*/  IMAD.MOV.U32 R6, RZ, RZ, R12 ;  /* 0x000000ffff067224 */ /* 0x002fc400078e000c */
[----:B------:R-:W-:Y:S01]  /*31e70*/  IMAD.MOV.U32 R5, RZ, RZ, R13 ;  /* 0x000000ffff057224 */ /* 0x000fe200078e000d */
[----:B0-----:R-:W4:Y:S01]  /*31e80*/  LDL.LU.64 R26, [R1+0x4200] ;  /* 0x00420000011a7983 */ /* 0x001f220000300a00 */
[----:B------:R-:W4:Y:S02]  /*31e90*/  LDL.LU.64 R24, [R1+0x41f8] ;  /* 0x0041f80001187983 */ /* 0x000f240000300a00 */
[----:B------:R-:W4:Y:S02]  /*31ea0*/  LDL.LU.64 R12, [R1+0x41f0] ;  /* 0x0041f000010c7983 */ /* 0x000f240000300a00 */
[----:B----4-:R-:W-:Y:S11]  /*31eb0*/  HMMA.16816.F32 R24, R20, R12, R24 ;  /* 0x0000000c1418723c */ /* 0x010ff60000001818 */
[----:B------:R-:W-:Y:S11]  /*31ec0*/  @!UPT UIADD3 URZ, URZ, URZ, URZ ;  /* 0x0000003f3f3ff290 */ /* 0x000ff6000fffe03f */
[----:B------:R-:W-:Y:S01]  /*31ed0*/  @!UPT UIADD3 URZ, URZ, URZ, URZ ;  /* 0x0000003f3f3ff290 */ /* 0x000fe2000fffe03f */
[----:B------:R-:W-:Y:S01]  /*31ee0*/  STL.64 [R1+0x3b0], R24 ;  /* 0x0003b01801007387 */ /* 0x000fe20000100a00 */
[----:B------:R0:W-:Y:S03]  /*31ef0*/  STL.64 [R1+0x3b8], R26 ;  /* 0x0003b81a01007387 */ /* 0x0001e60000100a00 */
[----:B0-----:R-:W4:Y:S01]  /*31f00*/  LDL.LU.64 R26, [R1+0x41e8] ;  /* 0x0041e800011a7983 */ /* 0x001f220000300a00 */
[----:B------:R-:W3:Y:S02]  /*31f10*/  LDL.LU.64 R24, [R1+0x41e0] ;  /* 0x0041e00001187983 */ /* 0x000ee40000300a00 */
[----:B------:R0:W-:Y:S02]  /*31f20*/  STL.64 [R1+0x4170], R12 ;  /* 0x0041700c01007387 */ /* 0x0001e40000100a00 */
[----:B0-----:R-:W-:Y:S02]  /*31f30*/  IMAD.MOV.U32 R12, RZ, RZ, R6 ;  /* 0x000000ffff0c7224 */ /* 0x001fe400078e0006 */
[----:B------:R-:W-:-:S05]  /*31f40*/  IMAD.MOV.U32 R13, RZ, RZ, R5 ;  /* 0x000000ffff0d7224 */ /* 0x000fca00078e0005 */
[----:B------:R0:W-:Y:S02]  /*31f50*/  STL.64 [R1+0x4188], R12 ;  /* 0x0041880c01007387 */ /* 0x0001e40000100a00 */
[----:B0-----:R-:W-:Y:S02]  /*31f60*/  IMAD.MOV.U32 R12, RZ, RZ, R4 ;  /* 0x000000ffff0c7224 */ /* 0x001fe400078e0004 */
[----:B------:R-:W-:-:S05]  /*31f70*/  IMAD.MOV.U32 R13, RZ, RZ, R0 ;  /* 0x000000ffff0d7224 */ /* 0x000fca00078e0000 */
[----:B------:R0:W-:Y:S01]  /*31f80*/  STL.64 [R1+0x41b8], R12 ;  /* 0x0041b80c01007387 */ /* 0x0001e20000100a00 */
[----:B------:R-:W2:Y:S02]  /*31f90*/  LDL.LU.64 R4, [R1+0x390] ;  /* 0x0003900001047983 */ /* 0x000ea40000300a00 */
[----:B------:R-:W2:Y:S01]  /*31fa0*/  LDL.LU.64 R6, [R1+0x398] ;  /* 0x0003980001067983 */ /* 0x000ea20000300a00 */
[C---:B---3--:R-:W-:Y:S11]  /*31fb0*/  HMMA.16816.F32 R8, R20.reuse, R24, R8 ;  /* 0x000000181408723c */ /* 0x048ff60000001808 */
[----:B------:R-:W-:Y:S11]  /*31fc0*/  @!UPT UIADD3 URZ, URZ, URZ, URZ ;  /* 0x0000003f3f3ff290 */ /* 0x000ff6000fffe03f */
[----:B------:R-:W-:Y:S01]  /*31fd0*/  @!UPT UIADD3 URZ, URZ, URZ, URZ ;  /* 0x0000003f3f3ff290 */ /* 0x000fe2000fffe03f */
[----:B------:R-:W-:Y:S01]  /*31fe0*/  STL.64 [R1+0x3a0], R8 ;  /* 0x0003a00801007387 */ /* 0x000fe20000100a00 */
[----:B------:R-:W-:Y:S02]  /*31ff0*/  STL.64 [R1+0x3a8], R10 ;  /* 0x0003a80a01007387 */ /* 0x000fe40000100a00 */
[----:B0-----:R-:W3:Y:S02]  /*32000*/  LDL.LU.64 R12, [R1+0x370] ;  /* 0x00037000010c7983 */ /* 0x001ee40000300a00 */
[----:B------:R-:W2:Y:S02]  /*32010*/  LDL.LU.64 R14, [R1+0x378] ;  /* 0x00037800010e7983 */ /* 0x000ea40000300a00 */
[----:B--2---:R-:W-:Y:S01]  /*32020*/  STL.64 [R1+0x41c8], R14 ;  /* 0x0041c80e01007387 */ /* 0x004fe20000100a00 */
[----:B---3--:R0:W-:Y:S03]  /*32030*/  STL.64 [R1+0x41c0], R12 ;  /* 0x0041c00c01007387 */ /* 0x0081e60000100a00 */
[----:B0-----:R-:W2:Y:S01]  /*32040*/  LDL.LU.64 R12, [R1+0x380] ;  /* 0x00038000010c7983 */ /* 0x001ea20000300a00 */
[----:B------:R-:W2:Y:S02]  /*32050*/  LDL.LU.64 R14, [R1+0x388] ;  /* 0x00038800010e7983 */ /* 0x000ea40000300a00 */
[----:B------:R-:W3:Y:S02]  /*32060*/  LDL.LU.64 R8, [R1+0x500] ;  /* 0x0005000001087983 */ /* 0x000ee40000300a00 */
[----:B------:R-:W3:Y:S01]  /*32070*/  LDL.LU.64 R10, [R1+0x508] ;  /* 0x00050800010a7983 */ /* 0x000ee20000300a00 */
[----:B----4-:R-:W-:Y:S01]  /*32080*/  STL.64 [R1+0x4168], R26 ;  /* 0x0041681a01007387 */ /* 0x010fe20000100a00 */
[----:B------:R0:W-:Y:S03]  /*32090*/  STL.64 [R1+0x4160], R24 ;  /* 0x0041601801007387 */ /* 0x0001e60000100a00 */
[----:B0-----:R-:W4:Y:S01]  /*320a0*/  LDL.LU.64 R24, [R1+0x680] ;  /* 0x0006800001187983 */ /* 0x001f220000300a00 */
[----:B------:R-:W2:Y:S01]  /*320b0*/  LDL.LU.64 R26, [R1+0x688] ;  /* 0x00068800011a7983 */ /* 0x000ea20000300a00 */
[----:B------:R-:W-:Y:S02]  /*320c0*/  HMMA.16816.F32 R4, R20, R16, R4 ;  /* 0x000000101404723c */ /* 0x000fe40000001804 */
[----:B--2---:R-:W-:Y:S01]  /*320d0*/  STL.64 [R1+0x4180], R26 ;  /* 0x0041801a01007387 */ /* 0x004fe20000100a00 */
[----:B----4-:R0:W-:Y:S03]  /*320e0*/  STL.64 [R1+0x4178], R24 ;  /* 0x0041781801007387 */ /* 0x0101e60000100a00 */
[----:B0-----:R-:W2:Y:S01]  /*320f0*/  LDL.LU.64 R24, [R1+0x690] ;  /* 0x0006900001187983 */ /* 0x001ea20000300a00 */
[----:B------:R-:W4:Y:S02]  /*32100*/  LDL.LU.64 R26, [R1+0x698] ;  /* 0x00069800011a7983 */ /* 0x000f240000300a00 */
[----:B------:R-:W-:Y:S01]  /*32110*/  IMAD.MOV.U32 R0, RZ, RZ, R17 ;  /* 0x000000ffff007224 */ /* 0x000fe200078e0011 */
[----:B----4-:R-:W-:Y:S01]  /*32120*/  STL.64 [R1+0x4198], R26 ;  /* 0x0041981a01007387 */ /* 0x010fe20000100a00 */
[----:B--2---:R0:W-:Y:S03]  /*32130*/  STL.64 [R1+0x4190], R24 ;  /* 0x0041901801007387 */ /* 0x0041e60000100a00 */
[----:B0-----:R-:W2:Y:S01]  /*32140*/  LDL.LU.64 R24, [R1+0x6e0] ;  /* 0x0006e00001187983 */ /* 0x001ea20000300a00 */
[----:B------:R-:W2:Y:S08]  /*32150*/  LDL.LU.64 R26, [R1+0x6e8] ;  /* 0x0006e800011a7983 */ /* 0x000eb00000300a00 */
[----:B------:R0:W-:Y:S02]  /*32160*/  STL.64 [R1+0x390], R4 ;  /* 0x0003900401007387 */ /* 0x0001e40000100a00 */
[----:B------:R1:W-:Y:S01]  /*32170*/  STL.64 [R1+0x398], R6 ;  /* 0x0003980601007387 */ /* 0x0003e20000100a00 */
[----:B0-----:R-:W4:Y:S01]  /*32180*/  LDL.LU.64 R4, [R1+0x41d8] ;  /* 0x0041d80001047983 */ /* 0x001f220000300a00 */
[----:B-1----:R-:W-:-:S02]  /*32190*/  IMAD.MOV.U32 R6, RZ, RZ, R16 ;  /* 0x000000ffff067224 */ /* 0x002fc400078e0010 */
[----:B------:R-:W2:Y:S02]  /*321a0*/  LDL.LU.64 R16, [R1+0x41d0] ;  /* 0x0041d00001107983 */ /* 0x000ea40000300a00 */
[----:B--2---:R-:W-:Y:S11]  /*321b0*/  HMMA.16816.F32 R12, R20, R16, R12 ;  /* 0x00000010140c723c */ /* 0x004ff6000000180c */
[----:B------:R-:W-:Y:S11]  /*321c0*/  @!UPT UIADD3 URZ, URZ, URZ, URZ ;  /* 0x0000003f3f3ff290 */ /* 0x000ff6000fffe03f */
[----:B------:R-:W-:Y:S01]  /*321d0*/  @!UPT UIADD3 URZ, URZ, URZ, URZ ;  /* 0x0000003f3f3ff290 */ /* 0x000fe2000fffe03f */
[----:B------:R-:W-:Y:S01]  /*321e0*/  STL.64 [R1+0x380], R12 ;  /* 0x0003800c01007387 */ /* 0x000fe20000100a00 */
[----:B------:R0:W-:Y:S03]  /*321f0*/  STL.64 [R1+0x388], R14 ;  /* 0x0003880e01007387 */ /* 0x0001e60000100a00 */
[----:B0-----:R-:W2:Y:S01]  /*32200*/  LDL.LU.64 R14, [R1+0x41c8] ;  /* 0x0041c800010e7983 */ /* 0x001ea20000300a00 */
[----:B------:R-:W2:Y:S02]  /*32210*/  LDL.LU.64 R12, [R1+0x41c0] ;  /* 0x0041c000010c7983 */ /* 0x000ea40000300a00 */
[----:B------:R0:W-:Y:S02]  /*32220*/  STL.64 [R1+0x4140], R16 ;  /* 0x0041401001007387 */ /* 0x0001e40000100a00 */
[----:B----4-:R-:W-:Y:S02]  /*32230*/  IMAD.MOV.U32 R29, RZ, RZ, R4 ;  /* 0x000000ffff1d7224 */ /* 0x010fe400078e0004 */
[----:B0-----:R-:W-:-:S02]  /*32240*/  IMAD.MOV.U32 R17, RZ, RZ, R0 ;  /* 0x000000ffff117224 */ /* 0x001fc400078e0000 */
[----:B------:R-:W-:Y:S01]  /*32250*/  IMAD.MOV.U32 R0, RZ, RZ, R5 ;  /* 0x000000ffff007224 */ /* 0x000fe200078e0005 */
[C---:B--2---:R-:W-:Y:S11]  /*32260*/  HMMA.16816.F32 R12, R20.reuse, R4, R12 ;  /* 0x00000004140c723c */ /* 0x044ff6000000180c */
[----:B------:R-:W-:Y:S11]  /*32270*/  @!UPT UIADD3 URZ, URZ, URZ, URZ ;  /* 0x0000003f3f3ff290 */ /* 0x000ff6000fffe03f */
[----:B------:R-:W-:Y:S01]  /*32280*/  @!UPT UIADD3 URZ, URZ, URZ, URZ ;  /* 0x0000003f3f3ff290 */ /* 0x000fe2000fffe03f */
[----:B------:R0:W-:Y:S01]  /*32290*/  STL.64 [R1+0x370], R12 ;  /* 0x0003700c01007387 */ /* 0x0001e20000100a00 */
[----:B------:R-:W-:Y:S03]  /*322a0*/  STL.64 [R1+0x378], R14 ;  /* 0x0003780e01007387 */ /* 0x000fe60000100a00 */
[----:B0-----:R-:W2:Y:S01]  /*322b0*/  LDL.LU.64 R12, [R1+0x41b8] ;  /* 0x0041b800010c7983 */ /* 0x001ea20000300a00 */
[----:B------:R-:W3:Y:S02]  /*322c0*/  LDL.LU.64 R4, [R1+0x41b0] ;  /* 0x0041b00001047983 */ /* 0x000ee40000300a00 */
[----:B------:R-:W-:Y:S01]  /*322d0*/  IMAD.MOV.U32 R16, RZ, RZ, R6 ;  /* 0x000000ffff107224 */ /* 0x000fe200078e0006 */
[----:B---3--:R-:W-:Y:S07]  /*322e0*/  HMMA.16816.F32 R20, R20, R4, R8 ;  /* 0x000000041414723c */ /* 0x008fee0000001808 */
[----:B------:R-:W-:-:S02]  /*322f0*/  IMAD.MOV.U32 R9, RZ, RZ, R4 ;  /* 0x000000ffff097224 */ /* 0x000fc400078e0004 */
[----:B------:R-:W-:Y:S11]  /*32300*/  IMAD.MOV.U32 R8, RZ, RZ, R5 ;  /* 0x000000ffff087224 */ /* 0x000ff600078e0005 */
[----:B------:R-:W-:Y:S03]  /*32310*/  @!UPT UIADD3 URZ, URZ, URZ, URZ ;  /* 0x0000003f3f3ff290 */ /* 0x000fe6000fffe03f */
[----:B------:R0:W-:Y:S01]  /*32320*/  STL.64 [R1+0x2b0], R20 ;  /* 0x0002b01401007387 */ /* 0x0001e20000100a00 */
[----:B------:R1:W-:Y:S02]  /*32330*/  STL.64 [R1+0x2b8], R22 ;  /* 0x0002b81601007387 */ /* 0x0003e40000100a00 */
[----:B------:R-:W2:Y:S02]  /*32340*/  LDL.LU.64 R6, [R1+0x41a8] ;  /* 0x0041a80001067983 */ /* 0x000ea40000300a00 */
[----:B------:R-:W2:Y:S01]  /*32350*/  LDL.LU.64 R4, [R1+0x41a0] ;  /* 0x0041a00001047983 */ /* 0x000ea20000300a00 */
[----:B0-----:R-:W3:Y:S01]  /*32360*/  LDL.LU.64 R20, [R1+0x670] ;  /* 0x0006700001147983 */ /* 0x001ee20000300a00 */
[----:B-1----:R-:W3:Y:S01]  /*32370*/  LDL.LU.64 R22, [R1+0x678] ;  /* 0x0006780001167983 */ /* 0x002ee20000300a00 */
[C---:B--2---:R-:W-:Y:S02]  /*32380*/  HMMA.16816.F32 R12, R4.reuse, R12, R24 ;  /* 0x0000000c040c723c */ /* 0x044fe40000001818 */
[----:B------:R-:W2:Y:S01]  /*32390*/  LDL.LU.64 R26, [R1+0x4198] ;  /* 0x00419800011a7983 */ /* 0x000ea20000300a00 */
[----:B------:R-:W2:Y:S11]  /*323a0*/  LDL.LU.64 R24, [R1+0x4190] ;  /* 0x0041900001187983 */ /* 0x000eb60000300a00 */
[----:B------:R-:W-:Y:S09]  /*323b0*/  @!UPT UIADD3 URZ, URZ, URZ, URZ ;  /* 0x0000003f3f3ff290 */ /* 0x000ff2000fffe03f */
[----:B------:R0:W-:Y:S01]  /*323c0*/  STL.64 [R1+0x2a0], R12 ;  /* 0x0002a00c01007387 */ /* 0x0001e20000100a00 */
[----:B------:R2:W-:Y:S03]  /*323d0*/  STL.64 [R1+0x2a8], R14 ;  /* 0x0002a80e01007387 */ /* 0x0005e60000100a00 */
[----:B0-----:R-:W2:Y:S02]  /*323e0*/  LDL.LU.64 R12, [R1+0x4188] ;  /* 0x00418800010c7983 */ /* 0x001ea40000300a00 */
        /* <DEDUP_REMOVED lines=9> */
[----:B------:R-:W3:Y:S11]  /*32480*/  LDL.LU.64 R24, [R1+0x4160] ;  /* 0x0041600001187983 */ /* 0x000ef60000300a00 */
[----:B------:R-:W-:Y:S09]  /*32490*/  @!UPT UIADD3 URZ, URZ, URZ, URZ ;  /* 0x0000003f3f3ff290 */ /* 0x000ff2000fffe03f */
[----:B------:R-:W-:Y:S01]  /*324a0*/  STL.64 [R1+0x280], R12 ;  /* 0x0002800c01007387 */ /* 0x000fe20000100a00 */
[----:B------:R0:W-:Y:S03]  /*324b0*/  STL.64 [R1+0x288], R14 ;  /* 0x0002880e01007387 */ /* 0x0001e60000100a00 */
[----:B0-----:R-:W4:Y:S01]  /*324c0*/  LDL.LU R15, [R1+0x4158] ;  /* 0x00415800010f7983 */ /* 0x001f220000300800 */
        /* <DEDUP_REMOVED lines=15> */
[----:B------:R-:W-:Y:S02]  /*325c0*/  STL.64 [R1+0x4120], R26 ;  /* 0x0041201a01007387 */ /* 0x000fe40000100a00 */
[----:B------:R0:W-:Y:S02]  /*325d0*/  STL.64 [R1+0x4118], R24 ;  /* 0x0041181801007387 */ /* 0x0001e40000100a00 */
[----:B0-----:R-:W-:-:S02]  /*325e0*/  IMAD.MOV.U32 R24, RZ, RZ, R9 ;  /* 0x000000ffff187224 */ /* 0x001fc400078e0009 */
[----:B------:R-:W-:Y:S02]  /*325f0*/  IMAD.MOV.U32 R25, RZ, RZ, R8 ;  /* 0x000000ffff197224 */ /* 0x000fe400078e0008 */
[----:B----4-:R-:W-:Y:S02]  /*32600*/  LDSM.16.MT88.4 R8, [R15+0x100] ;  /* 0x000100000f08783b */ /* 0x010fe40000004200 */
[----:B------:R-:W0:Y:S01]  /*32610*/  LDSM.16.MT88.4 R12, [R15+0x180] ;  /* 0x000180000f0c783b */ /* 0x000e220000004200 */
[C---:B--2---:R-:W-:Y:S01]  /*32620*/  HMMA.16816.F32 R16, R4.reuse, R16, R20 ;  /* 0x000000100410723c */ /* 0x044fe20000001814 */
[----:B------:R-:W2:Y:S02]  /*32630*/  LDL.LU.64 R22, [R1+0x4150] ;  /* 0x0041500001167983 */ /* 0x000ea40000300a00 */
[----:B------:R-:W2:Y:S11]  /*32640*/  LDL.LU.64 R20, [R1+0x4148] ;  /* 0x0041480001147983 */ /* 0x000eb60000300a00 */
[----:B------:R-:W-:Y:S09]  /*32650*/  @!UPT UIADD3 URZ, URZ, URZ, URZ ;  /* 0x0000003f3f3ff290 */ /* 0x000ff2000fffe03f */
[----:B------:R1:W-:Y:S01]  /*32660*/  STL.64 [R1+0x260], R16 ;  /* 0x0002601001007387 */ /* 0x0003e20000100a00 */
[----:B------:R-:W-:Y:S03]  /*32670*/  STL.64 [R1+0x268], R18 ;  /* 0x0002681201007387 */ /* 0x000fe60000100a00 */
[----:B-1----:R-:W2:Y:S01]  /*32680*/  LDL.LU.64 R16, [R1+0x4140] ;  /* 0x0041400001107983 */ /* 0x002ea20000300a00 */
[----:B0-----:R-:W-:Y:S02]  /*32690*/  STL.64 [R1+0x40d0], R14 ;  /* 0x0040d00e01007387 */ /* 0x001fe40000100a00 */
[----:B------:R0:W-:Y:S02]  /*326a0*/  STL.64 [R1+0x40c8], R12 ;  /* 0x0040c80c01007387 */ /* 0x0001e40000100a00 */
[----:B0-----:R-:W3:Y:S01]  /*326b0*/  LDL.LU.64 R12, [R1+0x4e0] ;  /* 0x0004e000010c7983 */ /* 0x001ee20000300a00 */
[----:B------:R-:W3:Y:S01]  /*326c0*/  LDL.LU.64 R14, [R1+0x4e8] ;  /* 0x0004e800010e7983 */ /* 0x000ee20000300a00 */
[----:B--2---:R-:W-:Y:S02]  /*326d0*/  HMMA.16816.F32 R16, R4, R16, R20 ;  /* 0x000000100410723c */ /* 0x004fe40000001814 */
[----:B------:R-:W2:Y:S01]  /*326e0*/  LDL.LU.64 R22, [R1+0x4138] ;  /* 0x0041380001167983 */ /* 0x000ea20000300a00 */
[----:B------:R-:W2:Y:S11]  /*326f0*/  LDL.LU.64 R20, [R1+0x4130] ;  /* 0x0041300001147983 */ /* 0x000eb60000300a00 */
[----:B------:R-:W-:Y:S09]  /*32700*/  @!UPT UIADD3 URZ, URZ, URZ, URZ ;  /* 0x0000003f3f3ff290 */ /* 0x000ff2000fffe03f */
[----:B------:R-:W-:Y:S01]  /*32710*/  STL.64 [R1+0x250], R16 ;  /* 0x0002501001007387 */ /* 0x000fe20000100a00 */
[----:B------:R-:W-:Y:S02]  /*32720*/  STL.64 [R1+0x258], R18 ;  /* 0x0002581201007387 */ /* 0x000fe40000100a00 */
[----:B------:R-:W0:Y:S02]  /*32730*/  LDSM.16.MT88.4 R16, [R2+0x2000] ;  /* 0x002000000210783b */ /* 0x000e240000004200 */
[----:B0-----:R-:W-:Y:S02]  /*32740*/  STL.64 [R1+0x4048], R18 ;  /* 0x0040481201007387 */ /* 0x001fe40000100a00 */
[----:B------:R0:W-:Y:S02]  /*32750*/  STL.64 [R1+0x4040], R16 ;  /* 0x0040401001007387 */ /* 0x0001e40000100a00 */
[----:B0-----:R-:W-:Y:S02]  /*32760*/  IMAD.MOV.U32 R16, RZ, RZ, R29 ;  /* 0x000000ffff107224 */ /* 0x001fe400078e001d */
[----:B------:R-:W-:-:S05]  /*32770*/  IMAD.MOV.U32 R17, RZ, RZ, R0 ;  /* 0x000000ffff117224 */ /* 0x000fca00078e0000 */
[----:B------:R0:W-:Y:S01]  /*32780*/  STL.64 [R1+0x40e8], R16 ;  /* 0x0040e81001007387 */ /* 0x0001e20000100a00 */
[C---:B---3--:R-:W-:Y:S08]  /*32790*/  HMMA.16816.F32 R12, R4.reuse, R24, R12 ;  /* 0x00000018040c723c */ /* 0x048ff0000000180c */
[----:B--2---:R-:W-:Y:S01]  /*327a0*/  HMMA.16816.F32 R20, R4, R16, R20 ;  /* 0x000000100414723c */ /* 0x004fe20000001814 */
[----:B0-----:R-:W2:Y:S04]  /*327b0*/  LDL.LU.64 R16, [R1+0x20] ;  /* 0x0000200001107983 */ /* 0x001ea80000300a00 */
[----:B------:R-:W-:Y:S11]  /*327c0*/  LDSM.16.MT88.4 R4, [R2+0x2100] ;  /* 0x002100000204783b */ /* 0x000ff60000004200 */
[----:B------:R-:W-:Y:S07]  /*327d0*/  @!UPT UIADD3 URZ, URZ, URZ, URZ ;  /* 0x0000003f3f3ff290 */ /* 0x000fee000fffe03f */
[----:B------:R-:W-:Y:S01]  /*327e0*/  STL.64 [R1+0x240], R20 ;  /* 0x0002401401007387 */ /* 0x000fe20000100a00 */
[----:B------:R-:W-:Y:S02]  /*327f0*/  STL.64 [R1+0x248], R22 ;  /* 0x0002481601007387 */ /* 0x000fe40000100a00 */
[----:B------:R-:W0:Y:S02]  /*32800*/  LDSM.16.MT88.4 R20, [R2+0x2080] ;  /* 0x002080000214783b */ /* 0x000e240000004200 */
[----:B0-----:R-:W-:Y:S02]  /*32810*/  STL.64 [R1+0x3fd8], R22 ;  /* 0x003fd81601007387 */ /* 0x001fe40000100a00 */
[----:B------:R0:W-:Y:S02]  /*32820*/  STL.64 [R1+0x3fd0], R20 ;  /* 0x003fd01401007387 */ /* 0x0001e40000100a00 */
[----:B0-----:R-:W3:Y:S01]  /*32830*/  LDL.LU.64 R20, [R1+0x10] ;  /* 0x0000100001147983 */ /* 0x001ee20000300a00 */
[----:B------:R-:W4:Y:S02]  /*32840*/  LDL.64 R22, [R1+0x18] ;  /* 0x0000180001167983 */ /* 0x000f240000100a00 */
[----:B------:R-:W2:Y:S02]  /*32850*/  LDL.LU.64 R24, [R1] ;  /* 0x0000000001187983 */ /* 0x000ea40000300a00 */
[----:B------:R0:W-:Y:S01]  /*32860*/  STL.64 [R1+0x190], R12 ;  /* 0x0001900c01007387 */ /* 0x0001e20000100a00 */
[----:B------:R1:W-:Y:S04]  /*32870*/  STL.64 [R1+0x198], R14 ;  /* 0x0001980e01007387 */ /* 0x0003e80000100a00 */
[----:B0-----:R-:W3:Y:S01]  /*32880*/  LDL.LU.64 R12, [R1+0x660] ;  /* 0x00066000010c7983 */ /* 0x001ee20000300a00 */
[----:B-1----:R-:W3:Y:S02]  /*32890*/  LDL.LU.64 R14, [R1+0x668] ;  /* 0x00066800010e7983 */ /* 0x002ee40000300a00 */
[----:B------:R-:W-:Y:S02]  /*328a0*/  STL.64 [R1+0x3f50], R6 ;  /* 0x003f500601007387 */ /* 0x000fe40000100a00 */
[----:B------:R0:W-:Y:S02]  /*328b0*/  STL.64 [R1+0x3f48], R4 ;  /* 0x003f480401007387 */ /* 0x0001e40000100a00 */
[----:B0-----:R-:W2:Y:S01]  /*328c0*/  LDL.LU.64 R4, [R1+0x70] ;  /* 0x0000700001047983 */ /* 0x001ea20000300a00 */
[----:B------:R-:W2:Y:S03]  /*328d0*/  LDL.64 R6, [R1+0x78] ;  /* 0x0000780001067983 */ /* 0x000ea60000100a00 */
[----:B--2---:R-:W-:Y:S01]  /*328e0*/  STL.64 [R1+0x40e0], R6 ;  /* 0x0040e00601007387 */ /* 0x004fe20000100a00 */
[----:B------:R0:W-:Y:S03]  /*328f0*/  STL.64 [R1+0x40d8], R4 ;  /* 0x0040d80401007387 */ /* 0x0001e60000100a00 */
[----:B0-----:R-:W2:Y:S04]  /*32900*/  LDL.LU.64 R4, [R1+0x50] ;  /* 0x0000500001047983 */ /* 0x001ea80000300a00 */
[----:B--2---:R0:W-:Y:S04]  /*32910*/  STL.64 [R1+0x40f0], R4 ;  /* 0x0040f00401007387 */ /* 0x0041e80000100a00 */
[----:B0-----:R-:W2:Y:S04]  /*32920*/  LDL.LU.64 R4, [R1+0x30] ;  /* 0x0000300001047983 */ /* 0x001ea80000300a00 */
[----:B--2---:R0:W-:Y:S04]  /*32930*/  STL.64 [R1+0x4128], R4 ;  /* 0x0041280401007387 */ /* 0x0041e80000100a00 */
[----:B0-----:R-:W2:Y:S01]  /*32940*/  LDL.LU.64 R4, [R1+0x6a0] ;  /* 0x0006a00001047983 */ /* 0x001ea20000300a00 */
[----:B------:R-:W2:Y:S02]  /*32950*/  LDL.LU.64 R6, [R1+0x6a8] ;  /* 0x0006a80001067983 */ /* 0x000ea40000300a00 */
[----:B------:R-:W-:-:S02]  /*32960*/  IMAD.MOV.U32 R29, RZ, RZ, R16 ;  /* 0x000000ffff1d7224 */ /* 0x000fc400078e0010 */
[----:B------:R-:W-:Y:S01]  /*32970*/  IMAD.MOV.U32 R0, RZ, RZ, R17 ;  /* 0x000000ffff007224 */ /* 0x000fe200078e0011 */
[C---:B--2---:R-:W-:Y:S11]  /*32980*/  HMMA.16816.F32 R4, R8.reuse, R16, R4 ;  /* 0x000000100804723c */ /* 0x044ff60000001804 */
[----:B------:R-:W-:Y:S11]  /*32990*/  @!UPT UIADD3 URZ, URZ, URZ, URZ ;  /* 0x0000003f3f3ff290 */ /* 0x000ff6000fffe03f */
[----:B------:R-:W-:Y:S01]  /*329a0*/  @!UPT UIADD3 URZ, URZ, URZ, URZ ;  /* 0x0000003f3f3ff290 */ /* 0x000fe2000fffe03f */
[----:B------:R0:W-:Y:S01]  /*329b0*/  STL.64 [R1+0x170], R4 ;  /* 0x0001700401007387 */ /* 0x0001e20000100a00 */
[----:B------:R1:W-:Y:S03]  /*329c0*/  STL.64 [R1+0x178], R6 ;  /* 0x0001780601007387 */ /* 0x0003e60000100a00 */
[----:B0-----:R-:W2:Y:S01]  /*329d0*/  LDL.LU.64 R4, [R1+0x650] ;  /* 0x0006500001047983 */ /* 0x001ea20000300a00 */
[----:B-1----:R-:W2:Y:S02]  /*329e0*/  LDL.LU.64 R6, [R1+0x658] ;  /* 0x0006580001067983 */ /* 0x002ea40000300a00 */
[----:B------:R-:W2:Y:S02]  /*329f0*/  LDL.LU.64 R16, [R1+0x490] ;  /* 0x0004900001107983 */ /* 0x000ea40000300a00 */
[----:B------:R-:W2:Y:S01]  /*32a00*/  LDL.LU.64 R18, [R1+0x498] ;  /* 0x0004980001127983 */ /* 0x000ea20000300a00 */
[C---:B---3--:R-:W-:Y:S01]  /*32a10*/  HMMA.16816.F32 R12, R8.reuse, R20, R12 ;  /* 0x00000014080c723c */ /* 0x048fe2000000180c */
[----:B--2---:R-:W-:Y:S01]  /*32a20*/  STL.64 [R1+0x4100], R18 ;  /* 0x0041001201007387 */ /* 0x004fe20000100a00 */
[----:B------:R0:W-:Y:S03]  /*32a30*/  STL.64 [R1+0x40f8], R16 ;  /* 0x0040f81001007387 */ /* 0x0001e60000100a00 */
[----:B0-----:R-:W2:Y:S01]  /*32a40*/  LDL.LU.64 R16, [R1+0x4a0] ;  /* 0x0004a00001107983 */ /* 0x001ea20000300a00 */
[----:B------:R-:W3:Y:S02]  /*32a50*/  LDL.LU.64 R18, [R1+0x4a8] ;  /* 0x0004a80001127983 */ /* 0x000ee40000300a00 */
[----:B------:R-:W-:Y:S01]  /*32a60*/  HMMA.16816.F32 R4, R8, R24, R4 ;  /* 0x000000180804723c */ /* 0x000fe20000001804 */
[----:B------:R-:W-:Y:S01]  /*32a70*/  IMAD.MOV.U32 R2, RZ, RZ, R25 ;  /* 0x000000ffff027224 */ /* 0x000fe200078e0019 */
[----:B---3--:R-:W-:Y:S01]  /*32a80*/  STL.64 [R1+0x4110], R18 ;  /* 0x0041101201007387 */ /* 0x008fe20000100a00 */
[----:B--2---:R0:W-:Y:S03]  /*32a90*/  STL.64 [R1+0x4108], R16 ;  /* 0x0041081001007387 */ /* 0x0041e60000100a00 */
[----:B0-----:R-:W2:Y:S01]  /*32aa0*/  LDL.LU.64 R16, [R1+0x640] ;  /* 0x0006400001107983 */ /* 0x001ea20000300a00 */
[----:B------:R-:W2:Y:S08]  /*32ab0*/  LDL.LU.64 R18, [R1+0x648] ;  /* 0x0006480001127983 */ /* 0x000eb00000300a00 */
[----:B------:R0:W-:Y:S02]  /*32ac0*/  STL.64 [R1+0x160], R12 ;  /* 0x0001600c01007387 */ /* 0x0001e40000100a00 */
[----:B------:R1:W-:Y:S01]  /*32ad0*/  STL.64 [R1+0x168], R14 ;  /* 0x0001680e01007387 */ /* 0x0003e20000100a00 */
[----:B0-----:R-:W3:Y:S01]  /*32ae0*/  LDL.LU.64 R12, [R1+0x480] ;  /* 0x00048000010c7983 */ /* 0x001ee20000300a00 */
[----:B-1----:R-:W3:Y:S02]  /*32af0*/  LDL.LU.64 R14, [R1+0x488] ;  /* 0x00048800010e7983 */ /* 0x002ee40000300a00 */
[----:B----4-:R-:W-:Y:S02]  /*32b00*/  STL.64 [R1+0x40b8], R22 ;  /* 0x0040b81601007387 */ /* 0x010fe40000100a00 */
[----:B------:R0:W-:Y:S02]  /*32b10*/  STL.64 [R1+0x40b0], R20 ;  /* 0x0040b01401007387 */ /* 0x0001e40000100a00 */
[----:B0-----:R-:W4:Y:S01]  /*32b20*/  LDL.LU.64 R20, [R1+0x470] ;  /* 0x0004700001147983 */ /* 0x001f220000300a00 */
[----:B------:R-:W4:Y:S02]  /*32b30*/  LDL.LU.64 R22, [R1+0x478] ;  /* 0x0004780001167983 */ /* 0x000f240000300a00 */
[----:B------:R0:W-:Y:S02]  /*32b40*/  STL.64 [R1+0x150], R4 ;  /* 0x0001500401007387 */ /* 0x0001e40000100a00 */
[----:B------:R1:W-:Y:S01]  /*32b50*/  STL.64 [R1+0x158], R6 ;  /* 0x0001580601007387 */ /* 0x0003e20000100a00 */
[----:B0-----:R-:W2:Y:S01]  /*32b60*/  LDL.LU.64 R4, [R1+0x4128] ;  /* 0x0041280001047983 */ /* 0x001ea20000300a00 */
[----:B-1----:R-:W-:-:S02]  /*32b70*/  IMAD.MOV.U32 R6, RZ, RZ, R24 ;  /* 0x000000ffff067224 */ /* 0x002fc400078e0018 */
[----:B------:R-:W2:Y:S02]  /*32b80*/  LDL.LU.64 R26, [R1+0x4120] ;  /* 0x00412000011a7983 */ /* 0x000ea40000300a00 */
        /* <DEDUP_REMOVED lines=9> */
[----:B------:R1:W-:Y:S02]  /*32c20*/  STL.64 [R1+0x4090], R24 ;  /* 0x0040901801007387 */ /* 0x0003e40000100a00 */
[----:B0-----:R-:W-:-:S02]  /*32c30*/  IMAD.MOV.U32 R26, RZ, RZ, R4 ;  /* 0x000000ffff1a7224 */ /* 0x001fc400078e0004 */
[----:B-1----:R-:W-:Y:S02]  /*32c40*/  IMAD.MOV.U32 R25, RZ, RZ, R2 ;  /* 0x000000ffff197224 */ /* 0x002fe400078e0002 */
[----:B------:R-:W-:Y:S01]  /*32c50*/  IMAD.MOV.U32 R2, RZ, RZ, R5 ;  /* 0x000000ffff027224 */ /* 0x000fe200078e0005 */
[C---:B--2---:R-:W-:Y:S11]  /*32c60*/  HMMA.16816.F32 R16, R8.reuse, R4, R16 ;  /* 0x000000040810723c */ /* 0x044ff60000001810 */
[----:B------:R-:W-:Y:S11]  /*32c70*/  @!UPT UIADD3 URZ, URZ, URZ, URZ ;  /* 0x0000003f3f3ff290 */ /* 0x000ff6000fffe03f */
[----:B------:R-:W-:Y:S01]  /*32c80*/  @!UPT UIADD3 URZ, URZ, URZ, URZ ;  /* 0x0000003f3f3ff290 */ /* 0x000fe2000fffe03f */
[----:B------:R-:W-:Y:S01]  /*32c90*/  STL.64 [R1+0x130], R16 ;  /* 0x0001301001007387 */ /* 0x000fe20000100a00 */
[----:B------:R0:W-:Y:S03]  /*32ca0*/  STL.64 [R1+0x138], R18 ;  /* 0x0001381201007387 */ /* 0x0001e60000100a00 */
[----:B0-----:R-:W2:Y:S01]  /*32cb0*/  LDL.LU.64 R18, [R1+0x4100] ;  /* 0x0041000001127983 */ /* 0x001ea20000300a00 */
[----:B------:R-:W2:Y:S02]  /*32cc0*/  LDL.LU.64 R16, [R1+0x40f8] ;  /* 0x0040f80001107983 */ /* 0x000ea40000300a00 */
[----:B------:R-:W2:Y:S02]  /*32cd0*/  LDL.LU.64 R4, [R1+0x40f0] ;  /* 0x0040f00001047983 */ /* 0x000ea40000300a00 */
[----:B------:R-:W-:Y:S01]  /*32ce0*/  IMAD.MOV.U32 R24, RZ, RZ, R6 ;  /* 0x000000ffff187224 */ /* 0x000fe200078e0006 */
[C---:B--2---:R-:W-:Y:S11]  /*32cf0*/  HMMA.16816.F32 R16, R8.reuse, R4, R16 ;  /* 0x000000040810723c */ /* 0x044ff60000001810 */
[----:B------:R-:W-:Y:S11]  /*32d00*/  @!UPT UIADD3 URZ, URZ, URZ, URZ ;  /* 0x0000003f3f3ff290 */ /* 0x000ff6000fffe03f */
[----:B------:R-:W-:Y:S01]  /*32d10*/  @!UPT UIADD3 URZ, URZ, URZ, URZ ;  /* 0x0000003f3f3ff290 */ /* 0x000fe2000fffe03f */
[----:B------:R0:W-:Y:S01]  /*32d20*/  STL.64 [R1+0x120], R16 ;  /* 0x0001201001007387 */ /* 0x0001e20000100a00 */
[----:B------:R1:W-:Y:S03]  /*32d30*/  STL.64 [R1+0x128], R18 ;  /* 0x0001281201007387 */ /* 0x0003e60000100a00 */
[----:B0-----:R-:W3:Y:S01]  /*32d40*/  LDL.LU.64 R16, [R1+0x40e8] ;  /* 0x0040e80001107983 */ /* 0x001ee20000300a00 */
[----:B-1----:R-:W-:Y:S02]  /*32d50*/  IMAD.MOV.U32 R19, RZ, RZ, R4 ;  /* 0x000000ffff137224 */ /* 0x002fe400078e0004 */
[----:B------:R-:W-:Y:S02]  /*32d60*/  IMAD.MOV.U32 R18, RZ, RZ, R5 ;  /* 0x000000ffff127224 */ /* 0x000fe400078e0005 */
[----:B------:R-:W2:Y:S01]  /*32d70*/  LDL.LU.64 R6, [R1+0x40e0] ;  /* 0x0040e00001067983 */ /* 0x000ea20000300a00 */
[----:B------:R-:W4:Y:S01]  /*32d80*/  LDL.LU.64 R4, [R1+0x40d8] ;  /* 0x0040d80001047983 */ /* 0x000f220000300a00 */
[C---:B---3--:R-:W-:Y:S08]  /*32d90*/  HMMA.16816.F32 R12, R8.reuse, R16, R12 ;  /* 0x00000010080c723c */ /* 0x048ff0000000180c */
[----:B----4-:R-:W-:Y:S11]  /*32da0*/  HMMA.16816.F32 R8, R8, R4, R20 ;  /* 0x000000040808723c */ /* 0x010ff60000001814 */
[----:B------:R-:W-:Y:S04]  /*32db0*/  @!UPT UIADD3 URZ, URZ, URZ, URZ ;  /* 0x0000003f3f3ff290 */ /* 0x000fe8000fffe03f */
[----:B------:R-:W-:Y:S01]  /*32dc0*/  STL.64 [R1+0x110], R12 ;  /* 0x0001100c01007387 */ /* 0x000fe20000100a00 */
[----:B------:R0:W-:Y:S03]  /*32dd0*/  STL.64 [R1+0x118], R14 ;  /* 0x0001180e01007387 */ /* 0x0001e60000100a00 */
[----:B0-----:R-:W3:Y:S01]  /*32de0*/  LDL.LU.64 R14, [R1+0x40d0] ;  /* 0x0040d000010e7983 */ /* 0x001ee20000300a00 */
[----:B------:R-:W3:Y:S02]  /*32df0*/  LDL.LU.64 R12, [R1+0x40c8] ;  /* 0x0040c800010c7983 */ /* 0x000ee40000300a00 */
[----:B------:R0:W-:Y:S02]  /*32e00*/  STL.64 [R1+0x4060], R16 ;  /* 0x0040601001007387 */ /* 0x0001e40000100a00 */
[----:B0-----:R-:W-:Y:S02]  /*32e10*/  IMAD.MOV.U32 R16, RZ, RZ, R19 ;  /* 0x000000ffff107224 */ /* 0x001fe400078e0013 */
[----:B------:R-:W-:-:S05]  /*32e20*/  IMAD.MOV.U32 R17, RZ, RZ, R18 ;  /* 0x000000ffff117224 */ /* 0x000fca00078e0012 */
[----:B------:R0:W-:Y:S01]  /*32e30*/  STL.64 [R1+0x4078], R16 ;  /* 0x0040781001007387 */ /* 0x0001e20000100a00 */
[----:B------:R-:W3:Y:S02]  /*32e40*/  LDL.LU.64 R20, [R1+0x5c0] ;  /* 0x0005c00001147983 */ /* 0x000ee40000300a00 */
[----:B------:R-:W3:Y:S02]  /*32e50*/  LDL.LU.64 R22, [R1+0x5c8] ;  /* 0x0005c80001167983 */ /* 0x000ee40000300a00 */
[----:B------:R1:W-:Y:S01]  /*32e60*/  STL.64 [R1+0xb0], R8 ;  /* 0x0000b00801007387 */ /* 0x0003e20000100a00 */
[----:B------:R-:W-:Y:S04]  /*32e70*/  STL.64 [R1+0xb8], R10 ;  /* 0x0000b80a01007387 */ /* 0x000fe80000100a00 */
[----:B0-----:R-:W4:Y:S01]  /*32e80*/  LDL.LU.64 R16, [R1+0x220] ;  /* 0x0002200001107983 */ /* 0x001f220000300a00 */
[----:B------:R-:W2:Y:S02]  /*32e90*/  LDL.LU.64 R18, [R1+0x228] ;  /* 0x0002280001127983 */ /* 0x000ea40000300a00 */
[----:B-1----:R-:W-:-:S02]  /*32ea0*/  IMAD.MOV.U32 R8, RZ, RZ, R29 ;  /* 0x000000ffff087224 */ /* 0x002fc400078e001d */
[----:B------:R-:W-:Y:S01]  /*32eb0*/  IMAD.MOV.U32 R9, RZ, RZ, R0 ;  /* 0x000000ffff097224 */ /* 0x000fe200078e0000 */
[----:B--2---:R-:W-:Y:S01]  /*32ec0*/  STL.64 [R1+0x4088], R18 ;  /* 0x0040881201007387 */ /* 0x004fe20000100a00 */
[----:B----4-:R0:W-:Y:S03]  /*32ed0*/  STL.64 [R1+0x4080], R16 ;  /* 0x0040801001007387 */ /* 0x0101e60000100a00 */
[----:B0-----:R-:W2:Y:S01]  /*32ee0*/  LDL.LU.64 R16, [R1+0x540] ;  /* 0x0005400001107983 */ /* 0x001ea20000300a00 */
[----:B------:R-:W4:Y:S01]  /*32ef0*/  LDL.LU.64 R18, [R1+0x548] ;  /* 0x0005480001127983 */ /* 0x000f220000300a00 */
[C---:B---3--:R-:W-:Y:S02]  /*32f00*/  HMMA.16816.F32 R20, R12.reuse, R8, R20 ;  /* 0x000000080c14723c */ /* 0x048fe40000001814 */
[----:B----4-:R-:W-:Y:S01]  /*32f10*/  STL.64 [R1+0x40a8], R18 ;  /* 0x0040a81201007387 */ /* 0x010fe20000100a00 */
[----:B--2---:R0:W-:Y:S03]  /*32f20*/  STL.64 [R1+0x40a0], R16 ;  /* 0x0040a01001007387 */ /* 0x0041e60000100a00 */
[----:B0-----:R-:W2:Y:S01]  /*32f30*/  LDL.LU.64 R16, [R1+0x560] ;  /* 0x0005600001107983 */ /* 0x001ea20000300a00 */
[----:B------:R-:W2:Y:S02]  /*32f40*/  LDL.LU.64 R18, [R1+0x568] ;  /* 0x0005680001127983 */ /* 0x000ea40000300a00 */
[----:B------:R-:W-:Y:S02]  /*32f50*/  STL.64 [R1+0x4058], R6 ;  /* 0x0040580601007387 */ /* 0x000fe40000100a00 */
[----:B------:R0:W-:Y:S02]  /*32f60*/  STL.64 [R1+0x4050], R4 ;  /* 0x0040500401007387 */ /* 0x0001e40000100a00 */
[----:B0-----:R-:W3:Y:S01]  /*32f70*/  LDL.LU.64 R4, [R1+0x590] ;  /* 0x0005900001047983 */ /* 0x001ee20000300a00 */
[----:B------:R-:W3:Y:S02]  /*32f80*/  LDL.LU.64 R6, [R1+0x598] ;  /* 0x0005980001067983 */ /* 0x000ee40000300a00 */
[----:B------:R-:W4:Y:S02]  /*32f90*/  LDL.LU R29, [R1+0x40c4] ;  /* 0x0040c400011d7983 */ /* 0x000f240000300800 */
[----:B------:R-:W2:Y:S01]  /*32fa0*/  LDL.LU R0, [R1+0x40c0] ;  /* 0x0040c00001007983 */ /* 0x000ea20000300800 */
[----:B------:R-:W2:Y:S04]  /*32fb0*/  LDL R10, [R1+0x28] ;  /* 0x00002800010a7983 */ /* 0x000ea80000100800 */
[----:B------:R-:W2:Y:S01]  /*32fc0*/  LDL R11, [R1+0x2c] ;  /* 0x00002c00010b7983 */ /* 0x000ea20000100800 */
[----:B------:R-:W-:Y:S02]  /*32fd0*/  STL.64 [R1+0xa0], R20 ;  /* 0x0000a01401007387 */ /* 0x000fe40000100a00 */
[----:B------:R0:W-:Y:S02]  /*32fe0*/  STL.64 [R1+0xa8], R22 ;  /* 0x0000a81601007387 */ /* 0x0001e40000100a00 */
[----:B0-----:R-:W2:Y:S01]  /*32ff0*/  LDL.LU.64 R22, [R1+0x40b8] ;  /* 0x0040b80001167983 */ /* 0x001ea20000300a00 */
[----:B------:R-:W3:Y:S02]  /*33000*/  LDL.LU.64 R20, [R1+0x40b0] ;  /* 0x0040b00001147983 */ /* 0x000ee40000300a00 */
[----:B---3--:R-:W-:Y:S07]  /*33010*/  HMMA.16816.F32 R4, R12, R20, R4 ;  /* 0x000000140c04723c */ /* 0x008fee0000001804 */
[----:B------:R-:W-:-:S02]  /*33020*/  IMAD.MOV.U32 R20, RZ, RZ, R26 ;  /* 0x000000ffff147224 */ /* 0x000fc400078e001a */
[C---:B--2---:R-:W-:Y:S01]  /*33030*/  HMMA.16816.F32 R24, R12.reuse, R24, R16 ;  /* 0x000000180c18723c */ /* 0x044fe20000001810 */
[----:B------:R0:W-:Y:S01]  /*33040*/  STL.64 [R1+0x4068], R10 ;  /* 0x0040680a01007387 */ /* 0x0001e20000100a00 */
[----:B------:R-:W2:Y:S03]  /*33050*/  LDL.LU.64 R8, [R1+0x330] ;  /* 0x0003300001087983 */ /* 0x000ea60000300a00 */
[----:B0-----:R-:W2:Y:S09]  /*33060*/  LDL.LU.64 R10, [R1+0x338] ;  /* 0x00033800010a7983 */ /* 0x001eb20000300a00 */
[----:B------:R0:W-:Y:S02]  /*33070*/  STL.64 [R1+0x90], R4 ;  /* 0x0000900401007387 */ /* 0x0001e40000100a00 */
[----:B------:R1:W-:Y:S01]  /*33080*/  STL.64 [R1+0x98], R6 ;  /* 0x0000980601007387 */ /* 0x0003e20000100a00 */
[----:B0-----:R-:W3:Y:S01]  /*33090*/  LDL.LU.64 R4, [R1+0x450] ;  /* 0x0004500001047983 */ /* 0x001ee20000300a00 */
[----:B-1----:R-:W3:Y:S02]  /*330a0*/  LDL.LU.64 R6, [R1+0x458] ;  /* 0x0004580001067983 */ /* 0x002ee40000300a00 */
[----:B------:R-:W-:Y:S02]  /*330b0*/  STL.64 [R1+0x4038], R22 ;  /* 0x0040381601007387 */ /* 0x000fe40000100a00 */
[----:B------:R-:W2:Y:S01]  /*330c0*/  LDL.LU.64 R18, [R1+0x40a8] ;  /* 0x0040a80001127983 */ /* 0x000ea20000300a00 */
[----:B------:R-:W2:Y:S01]  /*330d0*/  LDL.LU.64 R16, [R1+0x40a0] ;  /* 0x0040a00001107983 */ /* 0x000ea20000300a00 */
[----:B------:R-:W-:Y:S02]  /*330e0*/  STL.64 [R1+0x80], R24 ;  /* 0x0000801801007387 */ /* 0x000fe40000100a00 */
[----:B------:R0:W-:Y:S02]  /*330f0*/  STL.64 [R1+0x88], R26 ;  /* 0x0000881a01007387 */ /* 0x0001e40000100a00 */
[----:B0-----:R-:W2:Y:S01]  /*33100*/  LDL.LU.64 R26, [R1+0x4098] ;  /* 0x00409800011a7983 */ /* 0x001ea20000300a00 */
        /* <DEDUP_REMOVED lines=8> */
[----:B------:R-:W-:-:S07]  /*33190*/  IMAD.MOV.U32 R21, RZ, RZ, R2 ;  /* 0x000000ffff157224 */ /* 0x000fce00078e0002 */
[C---:B--2---:R-:W-:Y:S01]  /*331a0*/  HMMA.16816.F32 R20, R12.reuse, R20, R16 ;  /* 0x000000140c14723c */ /* 0x044fe20000001810 */
[----:B------:R-:W2:Y:S11]  /*331b0*/  LDL.LU.64 R16, [R1+0x4078] ;  /* 0x0040780001107983 */ /* 0x000eb60000300a00 */
[----:B------:R-:W-:Y:S11]  /*331c0*/  @!UPT UIADD3 URZ, URZ, URZ, URZ ;  /* 0x0000003f3f3ff290 */ /* 0x000ff6000fffe03f */
[----:B------:R0:W-:Y:S01]  /*331d0*/  STL.64 [R1+0x220], R20 ;  /* 0x0002201401007387 */ /* 0x0001e20000100a00 */
[----:B------:R1:W-:Y:S02]  /*331e0*/  STL [R1+0x228], R22 ;  /* 0x0002281601007387 */ /* 0x0003e40000100800 */
[----:B------:R-:W-:Y:S02]  /*331f0*/  IMAD.MOV.U32 R2, RZ, RZ, R23 ;  /* 0x000000ffff027224 */ /* 0x000fe400078e0017 */
[----:B0-----:R-:W-:Y:S02]  /*33200*/  IMAD.MOV.U32 R20, RZ, RZ, R26 ;  /* 0x000000ffff147224 */ /* 0x001fe400078e001a */
[----:B------:R-:W-:Y:S01]  /*33210*/  IMAD.MOV.U32 R21, RZ, RZ, R27 ;  /* 0x000000ffff157224 */ /* 0x000fe200078e001b */
[----:B------:R-:W3:Y:S01]  /*33220*/  LDL.LU R26, [R1+0x4074] ;  /* 0x00407400011a7983 */ /* 0x000ee20000300800 */
[----:B------:R-:W3:Y:S02]  /*33230*/  LDL.LU R27, [R1+0x4070] ;  /* 0x00407000011b7983 */ /* 0x000ee40000300800 */
[----:B-1----:R-:W4:Y:S02]  /*33240*/  LDL.LU R22, [R1+0x328] ;  /* 0x0003280001167983 */ /* 0x002f240000300800 */
[----:B------:R-:W4:Y:S01]  /*33250*/  LDL.LU R23, [R1+0x32c] ;  /* 0x00032c0001177983 */ /* 0x000f220000300800 */
[----:B------:R-:W-:Y:S01]  /*33260*/  STL [R1+0x3cb4], R2 ;  /* 0x003cb40201007387 */ /* 0x000fe20000100800 */
[C---:B--2---:R-:W-:Y:S03]  /*33270*/  HMMA.16816.F32 R16, R12.reuse, R16, R8 ;  /* 0x000000100c10723c */ /* 0x044fe60000001808 */
[----:B------:R-:W4:Y:S11]  /*33280*/  LDL.LU.64 R10, [R1+0x4068] ;  /* 0x00406800010a7983 */ /* 0x000f360000300a00 */
[----:B------:R-:W-:Y:S09]  /*33290*/  @!UPT UIADD3 URZ, URZ, URZ, URZ ;  /* 0x0000003f3f3ff290 */ /* 0x000ff2000fffe03f */
[----:B------:R-:W-:Y:S01]  /*332a0*/  STL.64 [R1+0x338], R18 ;  /* 0x0003381201007387 */ /* 0x000fe20000100a00 */
[----:B------:R-:W-:Y:S02]  /*332b0*/  IMAD.MOV.U32 R24, RZ, RZ, R16 ;  /* 0x000000ffff187224 */ /* 0x000fe400078e0010 */
[----:B------:R-:W-:Y:S02]  /*332c0*/  IMAD.MOV.U32 R25, RZ, RZ, R17 ;  /* 0x000000ffff197224 */ /* 0x000fe400078e0011 */
[----:B------:R-:W2:Y:S04]  /*332d0*/  LDL.LU.64 R16, [R1+0x4060] ;  /* 0x0040600001107983 */ /* 0x000ea80000300a00 */
[----:B---3--:R-:W-:Y:S01]  /*332e0*/  STL.64 [R1+0x4020], R26 ;  /* 0x0040201a01007387 */ /* 0x008fe20000100a00 */
[----:B------:R0:W-:Y:S03]  /*332f0*/  STL.64 [R1+0x4018], R24 ;  /* 0x0040181801007387 */ /* 0x0001e60000100a00 */
[----:B0-----:R-:W3:Y:S01]  /*33300*/  LDL.LU.64 R24, [R1+0x460] ;  /* 0x0004600001187983 */ /* 0x001ee20000300a00 */
[----:B------:R-:W3:Y:S01]  /*33310*/  LDL.LU.64 R26, [R1+0x468] ;  /* 0x00046800011a7983 */ /* 0x000ee20000300a00 */
[C---:B--2---:R-:W-:Y:S02]  /*33320*/  HMMA.16816.F32 R16, R12.reuse, R16, R4 ;  /* 0x000000100c10723c */ /* 0x044fe40000001804 */
[----:B------:R-:W2:Y:S01]  /*33330*/  LDL.LU.64 R6, [R1+0x4058] ;  /* 0x0040580001067983 */ /* 0x000ea20000300a00 */
[----:B------:R-:W3:Y:S11]  /*33340*/  LDL.LU.64 R4, [R1+0x4050] ;  /* 0x0040500001047983 */ /* 0x000ef60000300a00 */
[----:B------:R-:W-:Y:S09]  /*33350*/  @!UPT UIADD3 URZ, URZ, URZ, URZ ;  /* 0x0000003f3f3ff290 */ /* 0x000ff2000fffe03f */
[----:B------:R-:W-:Y:S01]  /*33360*/  STL.64 [R1+0x450], R16 ;  /* 0x0004501001007387 */ /* 0x000fe20000100a00 */
[----:B------:R-:W-:Y:S02]  /*33370*/  IMAD.MOV.U32 R2, RZ, RZ, R19 ;  /* 0x000000ffff027224 */ /* 0x000fe400078e0013 */
[----:B------:R0:W-:Y:S02]  /*33380*/  STL [R1+0x458], R18 ;  /* 0x0004581201007387 */ /* 0x0001e40000100800 */
[----:B0-----:R-:W4:Y:S01]  /*33390*/  LDL.LU.64 R18, [R1+0x4048] ;  /* 0x0040480001127983 */ /* 0x001f220000300a00 */
[----:B------:R-:W4:Y:S02]  /*333a0*/  LDL.LU.64 R16, [R1+0x4040] ;  /* 0x0040400001107983 */ /* 0x000f240000300a00 */
[----:B------:R-:W-:Y:S01]  /*333b0*/  STL [R1+0x3fb0], R2 ;  /* 0x003fb00201007387 */ /* 0x000fe20000100800 */
[----:B---3--:R-:W-:Y:S01]  /*333c0*/  HMMA.16816.F32 R12, R12, R4, R24 ;  /* 0x000000040c0c723c */ /* 0x008fe20000001818 */
[----:B------:R-:W3:Y:S11]  /*333d0*/  LDL.64 R26, [R1+0x8] ;  /* 0x00000800011a7983 */ /* 0x000ef60000100a00 */
[----:B------:R-:W-:Y:S11]  /*333e0*/  @!UPT UIADD3 URZ, URZ, URZ, URZ ;  /* 0x0000003f3f3ff290 */ /* 0x000ff6000fffe03f */
[----:B------:R-:W-:Y:S01]  /*333f0*/  STL.64 [R1+0x460], R12 ;  /* 0x0004600c01007387 */ /* 0x000fe20000100a00 */
[----:B------:R0:W-:Y:S03]  /*33400*/  STL.64 [R1+0x468], R14 ;  /* 0x0004680e01007387 */ /* 0x0001e60000100a00 */
[----:B0-----:R-:W2:Y:S04]  /*33410*/  LDL.64 R14, [R1+0x58] ;  /* 0x00005800010e7983 */ /* 0x001ea80000100a00 */
[----:B--2---:R0:W-:Y:S04]  /*33420*/  STL.64 [R1+0x3ff8], R14 ;  /* 0x003ff80e01007387 */ /* 0x0041e80000100a00 */
[----:B0-----:R-:W2:Y:S04]  /*33430*/  LDL R14, [R1+0x38] ;  /* 0x00003800010e7983 */ /* 0x001ea80000100800 */
[----:B------:R-:W2:Y:S01]  /*33440*/  LDL R15, [R1+0x3c] ;  /* 0x00003c00010f7983 */ /* 0x000ea20000100800 */
[C---:B----4-:R-:W-:Y:S03]  /*33450*/  HMMA.16816.F32 R20, R16.reuse, R10, R20 ;  /* 0x0000000a1014723c */ /* 0x050fe60000001814 */
[----:B--2---:R0:W-:Y:S01]  /*33460*/  STL.64 [R1+0x4010], R14 ;  /* 0x0040100e01007387 */ /* 0x0041e20000100a00 */
[----:B------:R-:W2:Y:S02]  /*33470*/  LDL.LU R12, [R1+0x2f0] ;  /* 0x0002f000010c7983 */ /* 0x000ea40000300800 */
[----:B------:R-:W2:Y:S01]  /*33480*/  LDL.LU R13, [R1+0x2f4] ;  /* 0x0002f400010d7983 */ /* 0x000ea20000300800 */
[----:B0-----:R-:W4:Y:S01]  /*33490*/  LDL.LU R14, [R1+0x2f8] ;  /* 0x0002f800010e7983 */ /* 0x001f220000300800 */
[----:B------:R-:W4:Y:S03]  /*334a0*/  LDL.LU R15, [R1+0x2fc] ;  /* 0x0002fc00010f7983 */ /* 0x000f260000300800 */
[----:B----4-:R-:W-:Y:S01]  /*334b0*/  STL.64 [R1+0x4030], R14 ;  /* 0x0040300e01007387 */ /* 0x010fe20000100a00 */
[----:B--2---:R0:W-:Y:S03]  /*334c0*/  STL.64 [R1+0x4028], R12 ;  /* 0x0040280c01007387 */ /* 0x0041e60000100a00 */
[----:B0-----:R-:W3:Y:S01]  /*334d0*/  LDL.LU R12, [R1+0x300] ;  /* 0x00030000010c7983 */ /* 0x001ee20000300800 */
[----:B------:R-:W3:Y:S02]  /*334e0*/  LDL.LU R13, [R1+0x304] ;  /* 0x00030400010d7983 */ /* 0x000ee40000300800 */
[----:B------:R-:W3:Y:S02]  /*334f0*/  LDL.LU R14, [R1+0x308] ;  /* 0x00030800010e7983 */ /* 0x000ee40000300800 */
[----:B------:R0:W-:Y:S01]  /*33500*/  STL.64 [R1+0x3ff0], R6 ;  /* 0x003ff00601007387 */ /* 0x0001e20000100a00 */
[----:B------:R-:W2:Y:S01]  /*33510*/  LDL.LU R4, [R1+0x310] ;  /* 0x0003100001047983 */ /* 0x000ea20000300800 */
[----:B------:R-:W2:Y:S03]  /*33520*/  LDL.LU R5, [R1+0x314] ;  /* 0x0003140001057983 */ /* 0x000ea60000300800 */
[----:B0-----:R-:W2:Y:S01]  /*33530*/  LDL.LU R6, [R1+0x318] ;  /* 0x0003180001067983 */ /* 0x001ea20000300800 */
[----:B------:R-:W2:Y:S02]  /*33540*/  LDL.LU R7, [R1+0x31c] ;  /* 0x00031c0001077983 */ /* 0x000ea40000300800 */
[----:B------:R-:W-:Y:S02]  /*33550*/  STL.64 [R1+0x320], R20 ;  /* 0x0003201401007387 */ /* 0x000fe40000100a00 */
[----:B------:R0:W-:Y:S02]  /*33560*/  STL.64 [R1+0x328], R22 ;  /* 0x0003281601007387 */ /* 0x0001e40000100a00 */
[----:B0-----:R-:W2:Y:S01]  /*33570*/  LDL.LU.64 R22, [R1+0x4038] ;  /* 0x0040380001167983 */ /* 0x001ea20000300a00 */
[----:B------:R-:W-:Y:S01]  /*33580*/  IMAD.MOV.U32 R15, RZ, RZ, R0 ;  /* 0x000000ffff0f7224 */ /* 0x000fe200078e0000 */
[C---:B--2---:R-:W-:Y:S11]  /*33590*/  HMMA.16816.F32 R4, R16.reuse, R22, R4 ;  /* 0x000000161004723c */ /* 0x044ff60000001804 */
[----:B------:R-:W-:Y:S11]  /*335a0*/  @!UPT UIADD3 URZ, URZ, URZ, URZ ;  /* 0x0000003f3f3ff290 */ /* 0x000ff6000fffe03f */
[----:B------:R-:W-:Y:S01]  /*335b0*/  @!UPT UIADD3 URZ, URZ, URZ, URZ ;  /* 0x0000003f3f3ff290 */ /* 0x000fe2000fffe03f */
[----:B------:R0:W-:Y:S01]  /*335c0*/  STL.64 [R1+0x310], R4 ;  /* 0x0003100401007387 */ /* 0x0001e20000100a00 */
[----:B------:R1:W-:Y:S02]  /*335d0*/  STL [R1+0x318], R6 ;  /* 0x0003180601007387 */ /* 0x0003e40000100800 */
[----:B------:R-:W-:Y:S01]  /*335e0*/  IMAD.MOV.U32 R0, RZ, RZ, R7 ;  /* 0x000000ffff007224 */ /* 0x000fe200078e0007 */
[----:B0-----:R-:W2:Y:S01]  /*335f0*/  LDL.LU R4, [R1+0x2c0] ;  /* 0x0002c00001047983 */ /* 0x001ea20000300800 */
[----:B------:R-:W2:Y:S02]  /*33600*/  LDL.LU R5, [R1+0x2c4] ;  /* 0x0002c40001057983 */ /* 0x000ea40000300800 */
[----:B-1----:R-:W4:Y:S02]  /*33610*/  LDL.LU R6, [R1+0x2c8] ;  /* 0x0002c80001067983 */ /* 0x002f240000300800 */
[----:B------:R-:W4:Y:S01]  /*33620*/  LDL.LU R7, [R1+0x2cc] ;  /* 0x0002cc0001077983 */ /* 0x000f220000300800 */
[----:B---3--:R-:W-:Y:S01]  /*33630*/  HMMA.16816.F32 R12, R16, R26, R12 ;  /* 0x0000001a100c723c */ /* 0x008fe2000000180c */
[----:B------:R-:W-:-:S02]  /*33640*/  IMAD.MOV.U32 R9, RZ, RZ, R22 ;  /* 0x000000ffff097224 */ /* 0x000fc400078e0016 */
[----:B------:R-:W-:Y:S02]  /*33650*/  IMAD.MOV.U32 R8, RZ, RZ, R23 ;  /* 0x000000ffff087224 */ /* 0x000fe400078e0017 */
[----:B------:R-:W-:Y:S01]  /*33660*/  IMAD.MOV.U32 R2, RZ, RZ, R27 ;  /* 0x000000ffff027224 */ /* 0x000fe200078e001b */
[----:B----4-:R-:W-:Y:S01]  /*33670*/  STL.64 [R1+0x4008], R6 ;  /* 0x0040080601007387 */ /* 0x010fe20000100a00 */
[----:B--2---:R0:W-:Y:S03]  /*33680*/  STL.64 [R1+0x4000], R4 ;  /* 0x0040000401007387 */ /* 0x0041e60000100a00 */
[----:B0-----:R-:W2:Y:S01]  /*33690*/  LDL.LU R4, [R1+0x2e0] ;  /* 0x0002e00001047983 */ /* 0x001ea20000300800 */
[----:B------:R-:W2:Y:S02]  /*336a0*/  LDL.LU R5, [R1+0x2e4] ;  /* 0x0002e40001057983 */ /* 0x000ea40000300800 */
[----:B------:R-:W2:Y:S02]  /*336b0*/  LDL.LU R6, [R1+0x2e8] ;  /* 0x0002e80001067983 */ /* 0x000ea40000300800 */
[----:B------:R-:W2:Y:S01]  /*336c0*/  LDL.LU R7, [R1+0x2ec] ;  /* 0x0002ec0001077983 */ /* 0x000ea20000300800 */
[----:B------:R0:W-:Y:S01]  /*336d0*/  STL.64 [R1+0x3fe8], R10 ;  /* 0x003fe80a01007387 */ /* 0x0001e20000100a00 */
[----:B------:R-:W-:Y:S03]  /*336e0*/  STL.64 [R1+0x3fe0], R8 ;  /* 0x003fe00801007387 */ /* 0x000fe60000100a00 */
[----:B0-----:R-:W3:Y:S01]  /*336f0*/  LDL.64 R10, [R1+0x68] ;  /* 0x00006800010a7983 */ /* 0x001ee20000100a00 */
[----:B------:R-:W4:Y:S02]  /*33700*/  LDL.LU R20, [R1+0x210] ;  /* 0x0002100001147983 */ /* 0x000f240000300800 */
[----:B------:R-:W4:Y:S02]  /*33710*/  LDL.LU R21, [R1+0x214] ;  /* 0x0002140001157983 */ /* 0x000f240000300800 */
[----:B------:R-:W4:Y:S01]  /*33720*/  LDL.LU R22, [R1+0x218] ;  /* 0x0002180001167983 */ /* 0x000f220000300800 */
[----:B------:R-:W4:Y:S01]  /*33730*/  LDL.LU R23, [R1+0x21c] ;  /* 0x00021c0001177983 */ /* 0x000f220000300800 */
[----:B------:R-:W-:Y:S02]  /*33740*/  STL [R1+0x3c2c], R0 ;  /* 0x003c2c0001007387 */ /* 0x000fe40000100800 */
[----:B------:R-:W-:Y:S02]  /*33750*/  STL.64 [R1+0x300], R12 ;  /* 0x0003000c01007387 */ /* 0x000fe40000100a00 */
[----:B------:R0:W-:Y:S02]  /*33760*/  STL.64 [R1+0x308], R14 ;  /* 0x0003080e01007387 */ /* 0x0001e40000100a00 */
[----:B0-----:R-:W2:Y:S01]  /*33770*/  LDL.LU.64 R14, [R1+0x4030] ;  /* 0x00403000010e7983 */ /* 0x001ea20000300a00 */
[----:B------:R-:W2:Y:S02]  /*33780*/  LDL.LU.64 R12, [R1+0x4028] ;  /* 0x00402800010c7983 */ /* 0x000ea40000300a00 */
[----:B------:R-:W2:Y:S02]  /*33790*/  LDL.LU.64 R26, [R1+0x4020] ;  /* 0x00402000011a7983 */ /* 0x000ea40000300a00 */
[----:B------:R-:W3:Y:S01]  /*337a0*/  LDL.LU.64 R24, [R1+0x4018] ;  /* 0x0040180001187983 */ /* 0x000ee20000300a00 */
[----:B------:R-:W-:Y:S01]  /*337b0*/  STL [R1+0x3fc8], R2 ;  /* 0x003fc80201007387 */ /* 0x000fe20000100800 */
[C---:B--2---:R-:W-:Y:S11]  /*337c0*/  HMMA.16816.F32 R12, R16.reuse, R26, R12 ;  /* 0x0000001a100c723c */ /* 0x044ff6000000180c */
[----:B------:R-:W-:Y:S11]  /*337d0*/  @!UPT UIADD3 URZ, URZ, URZ, URZ ;  /* 0x0000003f3f3ff290 */ /* 0x000ff6000fffe03f */
[----:B------:R-:W-:Y:S01]  /*337e0*/  @!UPT UIADD3 URZ, URZ, URZ, URZ ;  /* 0x0000003f3f3ff290 */ /* 0x000fe2000fffe03f */
[----:B------:R-:W-:Y:S01]  /*337f0*/  STL.64 [R1+0x2f0], R12 ;  /* 0x0002f00c01007387 */ /* 0x000fe20000100a00 */
[----:B------:R0:W-:Y:S02]  /*33800*/  STL [R1+0x2f8], R14 ;  /* 0x0002f80e01007387 */ /* 0x0001e40000100800 */
[----:B------:R-:W-:Y:S02]  /*33810*/  IMAD.MOV.U32 R0, RZ, RZ, R15 ;  /* 0x000000ffff007224 */ /* 0x000fe400078e000f */
[----:B0-----:R-:W2:Y:S03]  /*33820*/  LDL.LU.64 R14, [R1+0x4010] ;  /* 0x00401000010e7983 */ /* 0x001ea60000300a00 */
[----:B------:R-:W-:Y:S02]  /*33830*/  STL [R1+0x3fcc], R0 ;  /* 0x003fcc0001007387 */ /* 0x000fe40000100800 */
[----:B------:R-:W-:Y:S02]  /*33840*/  STL.64 [R1+0x3fa8], R26 ;  /* 0x003fa81a01007387 */ /* 0x000fe40000100a00 */
[----:B---3--:R0:W-:Y:S02]  /*33850*/  STL.64 [R1+0x3fa0], R24 ;  /* 0x003fa01801007387 */ /* 0x0081e40000100a00 */
[----:B0-----:R-:W3:Y:S01]  /*33860*/  LDL.LU R24, [R1+0x2d0] ;  /* 0x0002d00001187983 */ /* 0x001ee20000300800 */
[----:B------:R-:W3:Y:S02]  /*33870*/  LDL.LU R25, [R1+0x2d4] ;  /* 0x0002d40001197983 */ /* 0x000ee40000300800 */
[----:B------:R-:W3:Y:S02]  /*33880*/  LDL.LU R26, [R1+0x2d8] ;  /* 0x0002d800011a7983 */ /* 0x000ee40000300800 */
[----:B------:R-:W3:Y:S01]  /*33890*/  LDL.LU R27, [R1+0x2dc] ;  /* 0x0002dc00011b7983 */ /* 0x000ee20000300800 */
[C---:B--2---:R-:W-:Y:S01]  /*338a0*/  HMMA.16816.F32 R12, R16.reuse, R14, R4 ;  /* 0x0000000e100c723c */ /* 0x044fe20000001804 */
[----:B------:R-:W2:Y:S01]  /*338b0*/  LDL.LU.64 R6, [R1+0x4008] ;  /* 0x0040080001067983 */ /* 0x000ea20000300a00 */
[----:B------:R-:W2:Y:S11]  /*338c0*/  LDL.LU.64 R4, [R1+0x4000] ;  /* 0x0040000001047983 */ /* 0x000eb60000300a00 */
[----:B------:R-:W-:Y:S10]  /*338d0*/  @!UPT UIADD3 URZ, URZ, URZ, URZ ;  /* 0x0000003f3f3ff290 */ /* 0x000ff4000fffe03f */
[----:B------:R-:W-:Y:S01]  /*338e0*/  STL.64 [R1+0x2e0], R12 ;  /* 0x0002e00c01007387 */ /* 0x000fe20000100a00 */
[----:B------:R0:W-:Y:S03]  /*338f0*/  STL.64 [R1+0x2e8], R14 ;  /* 0x0002e80e01007387 */ /* 0x0001e60000100a00 */
[----:B0-----:R-:W3:Y:S02]  /*33900*/  LDL.LU.64 R14, [R1+0x3ff8] ;  /* 0x003ff800010e7983 */ /* 0x001ee40000300a00 */
[C---:B---3--:R-:W-:Y:S11]  /*33910*/  HMMA.16816.F32 R24, R16.reuse, R14, R24 ;  /* 0x0000000e1018723c */ /* 0x048ff60000001818 */
[----:B------:R-:W-:Y:S11]  /*33920*/  @!UPT UIADD3 URZ, URZ, URZ, URZ ;  /* 0x0000003f3f3ff290 */ /* 0x000ff6000fffe03f */
[----:B------:R-:W-:Y:S01]  /*33930*/  @!UPT UIADD3 URZ, URZ, URZ, URZ ;  /* 0x0000003f3f3ff290 */ /* 0x000fe2000fffe03f */
[----:B------:R0:W-:Y:S01]  /*33940*/  STL.64 [R1+0x2d0], R24 ;  /* 0x0002d01801007387 */ /* 0x0001e20000100a00 */
[----:B------:R1:W-:Y:S03]  /*33950*/  STL.64 [R1+0x2d8], R26 ;  /* 0x0002d81a01007387 */ /* 0x0003e60000100a00 */
[----:B0-----:R-:W3:Y:S01]  /*33960*/  LDL.LU R24, [R1+0x1f0] ;  /* 0x0001f00001187983 */ /* 0x001ee20000300800 */
[----:B------:R-:W3:Y:S02]  /*33970*/  LDL.LU R25, [R1+0x1f4] ;  /* 0x0001f40001197983 */ /* 0x000ee40000300800 */
[----:B-1----:R-:W3:Y:S02]  /*33980*/  LDL.LU R26, [R1+0x1f8] ;  /* 0x0001f800011a7983 */ /* 0x002ee40000300800 */
[----:B------:R-:W3:Y:S01]  /*33990*/  LDL.LU R27, [R1+0x1fc] ;  /* 0x0001fc00011b7983 */ /* 0x000ee20000300800 */
[----:B--2---:R-:W-:Y:S01]  /*339a0*/  HMMA.16816.F32 R4, R16, R10, R4 ;  /* 0x0000000a1004723c */ /* 0x004fe20000001804 */
[----:B---3--:R-:W-:Y:S01]  /*339b0*/  STL.64 [R1+0x3fc0], R26 ;  /* 0x003fc01a01007387 */ /* 0x008fe20000100a00 */
[----:B------:R0:W-:Y:S03]  /*339c0*/  STL.64 [R1+0x3fb8], R24 ;  /* 0x003fb81801007387 */ /* 0x0001e60000100a00 */
[----:B0-----:R-:W2:Y:S01]  /*339d0*/  LDL.LU R24, [R1+0x200] ;  /* 0x0002000001187983 */ /* 0x001ea20000300800 */
[----:B------:R-:W2:Y:S02]  /*339e0*/  LDL.LU R25, [R1+0x204] ;  /* 0x0002040001197983 */ /* 0x000ea40000300800 */
[----:B------:R-:W2:Y:S02]  /*339f0*/  LDL.LU R26, [R1+0x208] ;  /* 0x00020800011a7983 */ /* 0x000ea40000300800 */
[----:B------:R-:W2:Y:S01]  /*33a00*/  LDL.LU R27, [R1+0x20c] ;  /* 0x00020c00011b7983 */ /* 0x000ea20000300800 */
[----:B------:R-:W3:Y:S11]  /*33a10*/  LDL.LU R12, [R1+0x1e0] ;  /* 0x0001e000010c7983 */ /* 0x000ef60000300800 */
[----:B------:R-:W-:Y:S01]  /*33a20*/  @!UPT UIADD3 URZ, URZ, URZ, URZ ;  /* 0x0000003f3f3ff290 */ /* 0x000fe2000fffe03f */
[----:B------:R-:W-:Y:S02]  /*33a30*/  STL.64 [R1+0x2c0], R4 ;  /* 0x0002c00401007387 */ /* 0x000fe40000100a00 */
[----:B------:R0:W-:Y:S02]  /*33a40*/  STL.64 [R1+0x2c8], R6 ;  /* 0x0002c80601007387 */ /* 0x0001e40000100a00 */
[----:B0-----:R-:W4:Y:S01]  /*33a50*/  LDL.LU.64 R6, [R1+0x3ff0] ;  /* 0x003ff00001067983 */ /* 0x001f220000300a00 */
[----:B------:R-:W-:Y:S02]  /*33a60*/  IMAD.MOV.U32 R5, RZ, RZ, R10 ;  /* 0x000000ffff057224 */ /* 0x000fe400078e000a */
[----:B------:R-:W-:Y:S02]  /*33a70*/  IMAD.MOV.U32 R4, RZ, RZ, R11 ;  /* 0x000000ffff047224 */ /* 0x000fe400078e000b */
[----:B------:R-:W2:Y:S01]  /*33a80*/  LDL.LU.64 R10, [R1+0x3fe8] ;  /* 0x003fe800010a7983 */ /* 0x000ea20000300a00 */
[----:B------:R-:W2:Y:S02]  /*33a90*/  LDL.LU.64 R8, [R1+0x3fe0] ;  /* 0x003fe00001087983 */ /* 0x000ea40000300a00 */
[----:B------:R-:W-:-:S02]  /*33aa0*/  IMAD.MOV.U32 R0, RZ, RZ, R14 ;  /* 0x000000ffff007224 */ /* 0x000fc400078e000e */
[----:B------:R-:W-:Y:S01]  /*33ab0*/  IMAD.MOV.U32 R2, RZ, RZ, R15 ;  /* 0x000000ffff027224 */ /* 0x000fe200078e000f */
[----:B----4-:R-:W-:Y:S01]  /*33ac0*/  HMMA.16816.F32 R16, R16, R6, R20 ;  /* 0x000000061010723c */ /* 0x010fe20000001814 */
[----:B------:R-:W4:Y:S01]  /*33ad0*/  LDL.LU.64 R22, [R1+0x3fd8] ;  /* 0x003fd80001167983 */ /* 0x000f220000300a00 */
[----:B------:R-:W4:Y:S02]  /*33ae0*/  LDL.LU.64 R20, [R1+0x3fd0] ;  /* 0x003fd00001147983 */ /* 0x000f240000300a00 */
[----:B------:R-:W-:Y:S02]  /*33af0*/  IMAD.MOV.U32 R14, RZ, RZ, R28 ;  /* 0x000000ffff0e7224 */ /* 0x000fe400078e001c */
[----:B------:R-:W-:Y:S11]  /*33b00*/  IMAD.MOV.U32 R15, RZ, RZ, R3 ;  /* 0x000000ffff0f7224 */ /* 0x000ff600078e0003 */
[----:B------:R-:W-:Y:S07]  /*33b10*/  @!UPT UIADD3 URZ, URZ, URZ, URZ ;  /* 0x0000003f3f3ff290 */ /* 0x000fee000fffe03f */
[----:B------:R-:W-:Y:S02]  /*33b20*/  IMAD.MOV.U32 R28, RZ, RZ, R18 ;  /* 0x000000ffff1c7224 */ /* 0x000fe400078e0012 */
[----:B------:R-:W-:Y:S02]  /*33b30*/  IMAD.MOV.U32 R3, RZ, RZ, R19 ;  /* 0x000000ffff037224 */ /* 0x000fe400078e0013 */
[----:B------:R-:W-:Y:S02]  /*33b40*/  IMAD.MOV.U32 R18, RZ, RZ, R0 ;  /* 0x000000ffff127224 */ /* 0x000fe400078e0000 */
[----:B------:R-:W-:Y:S01]  /*33b50*/  IMAD.MOV.U32 R19, RZ, RZ, R2 ;  /* 0x000000ffff137224 */ /* 0x000fe200078e0002 */
[----:B------:R-:W-:Y:S01]  /*33b60*/  STL [R1+0x210], R16 ;  /* 0x0002101001007387 */ /* 0x000fe20000100800 */
[----:B------:R-:W-:Y:S02]  /*33b70*/  STL.64 [R1+0x3f58], R6 ;  /* 0x003f580601007387 */ /* 0x000fe40000100a00 */
[----:B------:R-:W3:Y:S02]  /*33b80*/  LDL.LU R0, [R1+0x3fcc] ;  /* 0x003fcc0001007983 */ /* 0x000ee40000300800 */
[----:B------:R-:W3:Y:S01]  /*33b90*/  LDL.LU R2, [R1+0x3fc8] ;  /* 0x003fc80001027983 */ /* 0x000ee20000300800 */
[----:B------:R2:W-:Y:S02]  /*33ba0*/  STL.64 [R1+0x3f78], R18 ;  /* 0x003f781201007387 */ /* 0x0005e40000100a00 */
[----:B--2---:R-:W-:-:S02]  /*33bb0*/  IMAD.MOV.U32 R18, RZ, RZ, R9 ;  /* 0x000000ffff127224 */ /* 0x004fc400078e0009 */
[----:B------:R-:W-:Y:S02]  /*33bc0*/  IMAD.MOV.U32 R19, RZ, RZ, R8 ;  /* 0x000000ffff137224 */ /* 0x000fe400078e0008 */
[----:B------:R-:W-:Y:S02]  /*33bd0*/  IMAD.MOV.U32 R13, RZ, RZ, R29 ;  /* 0x000000ffff0d7224 */ /* 0x000fe400078e001d */
[----:B------:R-:W-:Y:S01]  /*33be0*/  IMAD.MOV.U32 R29, RZ, RZ, R17 ;  /* 0x000000ffff1d7224 */ /* 0x000fe200078e0011 */
[----:B------:R-:W-:Y:S01]  /*33bf0*/  STL [R1+0x3bb8], R3 ;  /* 0x003bb80301007387 */ /* 0x000fe20000100800 */
[----:B------:R-:W-:Y:S03]  /*33c00*/  STL [R1+0x3bb4], R28 ;  /* 0x003bb41c01007387 */ /* 0x000fe60000100800 */
[----:B------:R-:W-:Y:S01]  /*33c10*/  STL [R1+0x3bb0], R29 ;  /* 0x003bb01d01007387 */ /* 0x000fe20000100800 */
[C---:B----4-:R-:W-:Y:S03]  /*33c20*/  HMMA.16816.F32 R8, R20.reuse, R10, R24 ;  /* 0x0000000a1408723c */ /* 0x050fe60000001818 */
[----:B------:R-:W2:Y:S01]  /*33c30*/  LDL.LU.64 R26, [R1+0x3fc0] ;  /* 0x003fc000011a7983 */ /* 0x000ea20000300a00 */
[----:B------:R-:W2:Y:S11]  /*33c40*/  LDL.LU.64 R24, [R1+0x3fb8] ;  /* 0x003fb80001187983 */ /* 0x000eb60000300a00 */
[----:B------:R-:W-:Y:S08]  /*33c50*/  @!UPT UIADD3 URZ, URZ, URZ, URZ ;  /* 0x0000003f3f3ff290 */ /* 0x000ff0000fffe03f */
[----:B------:R-:W-:Y:S01]  /*33c60*/  STL.64 [R1+0x200], R8 ;  /* 0x0002000801007387 */ /* 0x000fe20000100a00 */
[----:B------:R0:W-:Y:S03]  /*33c70*/  STL.64 [R1+0x208], R10 ;  /* 0x0002080a01007387 */ /* 0x0001e60000100a00 */
[----:B0-----:R-:W4:Y:S04]  /*33c80*/  LDL R11, [R1+0x5d4] ;  /* 0x0005d400010b7983 */ /* 0x001f280000100800 */
[----:B----4-:R0:W-:Y:S01]  /*33c90*/  STL [R1+0x3ef0], R11 ;  /* 0x003ef00b01007387 */ /* 0x0101e20000100800 */
[----:B------:R-:W4:Y:S02]  /*33ca0*/  LDL.LU R8, [R1+0xc0] ;  /* 0x0000c00001087983 */ /* 0x000f240000300800 */
[----:B------:R-:W4:Y:S02]  /*33cb0*/  LDL.LU R9, [R1+0xc4] ;  /* 0x0000c40001097983 */ /* 0x000f240000300800 */
[----:B------:R-:W3:Y:S01]  /*33cc0*/  LDL.LU R10, [R1+0xc8] ;  /* 0x0000c800010a7983 */ /* 0x000ee20000300800 */
[----:B0-----:R-:W3:Y:S01]  /*33cd0*/  LDL.LU R11, [R1+0xcc] ;  /* 0x0000cc00010b7983 */ /* 0x001ee20000300800 */
[----:B--2---:R-:W-:Y:S03]  /*33ce0*/  HMMA.16816.F32 R16, R20, R18, R24 ;  /* 0x000000121410723c */ /* 0x004fe60000001818 */
[----:B---3--:R0:W-:Y:S01]  /*33cf0*/  STL.64 [R1+0x3f00], R10 ;  /* 0x003f000a01007387 */ /* 0x0081e20000100a00 */
[----:B----4-:R-:W-:Y:S03]  /*33d00*/  STL.64 [R1+0x3ef8], R8 ;  /* 0x003ef80801007387 */ /* 0x010fe60000100a00 */
[----:B0-----:R-:W2:Y:S01]  /*33d10*/  LDL R10, [R1+0x8] ;  /* 0x00000800010a7983 */ /* 0x001ea20000100800 */
[----:B------:R-:W-:-:S02]  /*33d20*/  IMAD.MOV.U32 R11, RZ, RZ, R2 ;  /* 0x000000ffff0b7224 */ /* 0x000fc400078e0002 */
[----:B------:R-:W3:Y:S02]  /*33d30*/  LDL.LU R2, [R1+0x3fb0] ;  /* 0x003fb00001027983 */ /* 0x000ee40000300800 */
[----:B------:R-:W4:Y:S01]  /*33d40*/  LDL.LU.64 R26, [R1+0x3fa8] ;  /* 0x003fa800011a7983 */ /* 0x000f220000300a00 */
[----:B------:R-:W3:Y:S11]  /*33d50*/  LDL.LU.64 R24, [R1+0x3fa0] ;  /* 0x003fa00001187983 */ /* 0x000ef60000300a00 */
[----:B------:R-:W-:-:S02]  /*33d60*/  IMAD.MOV.U32 R3, RZ, RZ, R17 ;  /* 0x000000ffff037224 */ /* 0x000fc400078e0011 */
[----:B------:R-:W-:Y:S02]  /*33d70*/  IMAD.MOV.U32 R28, RZ, RZ, R18 ;  /* 0x000000ffff1c7224 */ /* 0x000fe400078e0012 */
[----:B------:R2:W-:Y:S02]  /*33d80*/  STL [R1+0x1f0], R16 ;  /* 0x0001f01001007387 */ /* 0x0005e40000100800 */
[----:B------:R-:W-:-:S05]  /*33d90*/  IMAD.MOV.U32 R29, RZ, RZ, R19 ;  /* 0x000000ffff1d7224 */ /* 0x000fca00078e0013 */
[----:B------:R-:W-:Y:S01]  /*33da0*/  STL [R1+0x3bc4], R29 ;  /* 0x003bc41d01007387 */ /* 0x000fe20000100800 */
[----:B------:R-:W-:Y:S02]  /*33db0*/  STL [R1+0x3bc0], R28 ;  /* 0x003bc01c01007387 */ /* 0x000fe40000100800 */
[----:B------:R-:W-:Y:S01]  /*33dc0*/  STL [R1+0x3bbc], R3 ;  /* 0x003bbc0301007387 */ /* 0x000fe20000100800 */
[C---:B--2---:R-:W-:Y:S01]  /*33dd0*/  HMMA.16816.F32 R16, R20.reuse, R10, R12 ;  /* 0x0000000a1410723c */ /* 0x044fe2000000180c */
[----:B------:R-:W2:Y:S11]  /*33de0*/  LDL.LU R12, [R1+0x100] ;  /* 0x00010000010c7983 */ /* 0x000eb60000300800 */
[----:B------:R-:W-:Y:S11]  /*33df0*/  @!UPT UIADD3 URZ, URZ, URZ, URZ ;  /* 0x0000003f3f3ff290 */ /* 0x000ff6000fffe03f */
[----:B------:R-:W-:Y:S01]  /*33e00*/  STL.64 [R1+0x1e0], R16 ;  /* 0x0001e01001007387 */ /* 0x000fe20000100a00 */
[----:B------:R-:W-:Y:S02]  /*33e10*/  STL.64 [R1+0x1e8], R18 ;  /* 0x0001e81201007387 */ /* 0x000fe40000100a00 */
[----:B------:R-:W2:Y:S02]  /*33e20*/  LDL.LU R13, [R1+0x104] ;  /* 0x00010400010d7983 */ /* 0x000ea40000300800 */
[----:B------:R-:W2:Y:S01]  /*33e30*/  LDL.LU R14, [R1+0x108] ;  /* 0x00010800010e7983 */ /* 0x000ea20000300800 */
[----:B------:R-:W2:Y:S01]  /*33e40*/  LDL.LU R15, [R1+0x10c] ;  /* 0x00010c00010f7983 */ /* 0x000ea20000300800 */
[----:B------:R-:W-:Y:S02]  /*33e50*/  IMAD.MOV.U32 R6, RZ, RZ, R5 ;  /* 0x000000ffff067224 */ /* 0x000fe400078e0005 */
[----:B------:R-:W-:Y:S01]  /*33e60*/  IMAD.MOV.U32 R7, RZ, RZ, R4 ;  /* 0x000000ffff077224 */ /* 0x000fe200078e0004 */
[----:B--2---:R-:W-:Y:S01]  /*33e70*/  STL.64 [R1+0x3f68], R14 ;  /* 0x003f680e01007387 */ /* 0x004fe20000100a00 */
[----:B------:R-:W-:Y:S03]  /*33e80*/  STL.64 [R1+0x3f60], R12 ;  /* 0x003f600c01007387 */ /* 0x000fe60000100a00 */
[----:B------:R0:W-:Y:S02]  /*33e90*/  STL.64 [R1+0x3f70], R6 ;  /* 0x003f700601007387 */ /* 0x0001e40000100a00 */
[----:B------:R-:W2:Y:S01]  /*33ea0*/  LDL.LU R4, [R1+0x1b0] ;  /* 0x0001b00001047983 */ /* 0x000ea20000300800 */
[----:B------:R-:W2:Y:S04]  /*33eb0*/  LDL.LU R5, [R1+0x1b4] ;  /* 0x0001b40001057983 */ /* 0x000ea80000300800 */
[----:B0-----:R-:W2:Y:S01]  /*33ec0*/  LDL.LU R6, [R1+0x1b8] ;  /* 0x0001b80001067983 */ /* 0x001ea20000300800 */
[----:B------:R-:W2:Y:S03]  /*33ed0*/  LDL.LU R7, [R1+0x1bc] ;  /* 0x0001bc0001077983 */ /* 0x000ea60000300800 */
[----:B--2---:R-:W-:Y:S01]  /*33ee0*/  STL.64 [R1+0x3f88], R6 ;  /* 0x003f880601007387 */ /* 0x004fe20000100a00 */
[----:B------:R0:W-:Y:S03]  /*33ef0*/  STL.64 [R1+0x3f80], R4 ;  /* 0x003f800401007387 */ /* 0x0001e60000100a00 */
[----:B0-----:R-:W2:Y:S01]  /*33f00*/  LDL.LU R4, [R1+0x1c0] ;  /* 0x0001c00001047983 */ /* 0x001ea20000300800 */
[----:B------:R-:W2:Y:S02]  /*33f10*/  LDL.LU R5, [R1+0x1c4] ;  /* 0x0001c40001057983 */ /* 0x000ea40000300800 */
[----:B------:R-:W2:Y:S02]  /*33f20*/  LDL.LU R6, [R1+0x1c8] ;  /* 0x0001c80001067983 */ /* 0x000ea40000300800 */
[----:B------:R-:W2:Y:S02]  /*33f30*/  LDL.LU R7, [R1+0x1cc] ;  /* 0x0001cc0001077983 */ /* 0x000ea40000300800 */
[----:B--2---:R-:W-:Y:S01]  /*33f40*/  STL.64 [R1+0x3f98], R6 ;  /* 0x003f980601007387 */ /* 0x004fe20000100a00 */
[----:B------:R0:W-:Y:S03]  /*33f50*/  STL.64 [R1+0x3f90], R4 ;  /* 0x003f900401007387 */ /* 0x0001e60000100a00 */
[----:B0-----:R-:W4:Y:S01]  /*33f60*/  LDL.LU R4, [R1+0x1d0] ;  /* 0x0001d00001047983 */ /* 0x001f220000300800 */
[----:B------:R-:W4:Y:S02]  /*33f70*/  LDL.LU R5, [R1+0x1d4] ;  /* 0x0001d40001057983 */ /* 0x000f240000300800 */
[----:B------:R-:W4:Y:S02]  /*33f80*/  LDL.LU R6, [R1+0x1d8] ;  /* 0x0001d80001067983 */ /* 0x000f240000300800 */
[----:B------:R-:W4:Y:S01]  /*33f90*/  LDL.LU R7, [R1+0x1dc] ;  /* 0x0001dc0001077983 */ /* 0x000f220000300800 */
[----:B------:R-:W2:Y:S01]  /*33fa0*/  LDL.64 R18, [R1+0x38] ;  /* 0x0000380001127983 */ /* 0x000ea20000100a00 */
[----:B------:R-:W2:Y:S02]  /*33fb0*/  LDL.LU R12, [R1+0x1a0] ;  /* 0x0001a000010c7983 */ /* 0x000ea40000300800 */
[----:B------:R-:W2:Y:S02]  /*33fc0*/  LDL.LU R13, [R1+0x1a4] ;  /* 0x0001a400010d7983 */ /* 0x000ea40000300800 */
[----:B------:R-:W2:Y:S01]  /*33fd0*/  LDL.LU R14, [R1+0x1a8] ;  /* 0x0001a800010e7983 */ /* 0x000ea20000300800 */
[----:B------:R-:W2:Y:S01]  /*33fe0*/  LDL.LU R15, [R1+0x1ac] ;  /* 0x0001ac00010f7983 */ /* 0x000ea20000300800 */
[----:B------:R0:W-:Y:S03]  /*33ff0*/  STL.64 [R1+0x3f18], R10 ;  /* 0x003f180a01007387 */ /* 0x0001e60000100a00 */
[----:B0-----:R-:W2:Y:S01]  /*34000*/  LDL.64 R10, [R1+0x18] ;  /* 0x00001800010a7983 */ /* 0x001ea20000100a00 */
[C---:B----4-:R-:W-:Y:S03]  /*34010*/  HMMA.16816.F32 R4, R20.reuse, R26, R4 ;  /* 0x0000001a1404723c */ /* 0x050fe60000001804 */
[----:B--2---:R0:W-:Y:S11]  /*34020*/  STL.64 [R1+0x3f30], R10 ;  /* 0x003f300a01007387 */ /* 0x0041f60000100a00 */
[----:B------:R-:W-:Y:S10]  /*34030*/  @!UPT UIADD3 URZ, URZ, URZ, URZ ;  /* 0x0000003f3f3ff290 */ /* 0x000ff4000fffe03f */
[----:B------:R-:W-:Y:S02]  /*34040*/  IMAD.MOV.U32 R28, RZ, RZ, R6 ;  /* 0x000000ffff1c7224 */ /* 0x000fe400078e0006 */
[----:B------:R-:W-:Y:S02]  /*34050*/  IMAD.MOV.U32 R3, RZ, RZ, R7 ;  /* 0x000000ffff037224 */ /* 0x000fe400078e0007 */
[----:B------:R-:W-:Y:S01]  /*34060*/  IMAD.MOV.U32 R29, RZ, RZ, R5 ;  /* 0x000000ffff1d7224 */ /* 0x000fe200078e0005 */
[----:B0-----:R-:W2:Y:S01]  /*34070*/  LDL.64 R10, [R1+0x28] ;  /* 0x00002800010a7983 */ /* 0x001ea20000100a00 */
[----:B------:R0:W-:Y:S02]  /*34080*/  STL [R1+0x1d0], R4 ;  /* 0x0001d00401007387 */ /* 0x0001e40000100800 */
[----:B------:R-:W4:Y:S01]  /*34090*/  LDL.LU.64 R6, [R1+0x3f98] ;  /* 0x003f980001067983 */ /* 0x000f220000300a00 */
[----:B0-----:R-:W4:Y:S01]  /*340a0*/  LDL.LU.64 R4, [R1+0x3f90] ;  /* 0x003f900001047983 */ /* 0x001f220000300a00 */
[----:B------:R-:W-:Y:S02]  /*340b0*/  STL.64 [R1+0x3f10], R26 ;  /* 0x003f101a01007387 */ /* 0x000fe40000100a00 */
[----:B---3--:R0:W-:Y:S02]  /*340c0*/  STL.64 [R1+0x3f08], R24 ;  /* 0x003f081801007387 */ /* 0x0081e40000100a00 */
[----:B0-----:R-:W3:Y:S01]  /*340d0*/  LDL.LU R24, [R1+0xd0] ;  /* 0x0000d00001187983 */ /* 0x001ee20000300800 */
[----:B------:R-:W3:Y:S02]  /*340e0*/  LDL.LU R25, [R1+0xd4] ;  /* 0x0000d40001197983 */ /* 0x000ee40000300800 */
[----:B------:R-:W2:Y:S02]  /*340f0*/  LDL.LU R26, [R1+0xd8] ;  /* 0x0000d800011a7983 */ /* 0x000ea40000300800 */
[----:B------:R-:W2:Y:S02]  /*34100*/  LDL.LU R27, [R1+0xdc] ;  /* 0x0000dc00011b7983 */ /* 0x000ea40000300800 */
[----:B--2---:R-:W-:Y:S01]  /*34110*/  STL.64 [R1+0x3f28], R26 ;  /* 0x003f281a01007387 */ /* 0x004fe20000100a00 */
[----:B---3--:R0:W-:Y:S03]  /*34120*/  STL.64 [R1+0x3f20], R24 ;  /* 0x003f201801007387 */ /* 0x0081e60000100a00 */
[----:B0-----:R-:W2:Y:S01]  /*34130*/  LDL.LU R24, [R1+0xe0] ;  /* 0x0000e00001187983 */ /* 0x001ea20000300800 */
[----:B------:R-:W2:Y:S02]  /*34140*/  LDL.LU R25, [R1+0xe4] ;  /* 0x0000e40001197983 */ /* 0x000ea40000300800 */
[----:B------:R-:W3:Y:S02]  /*34150*/  LDL.LU R26, [R1+0xe8] ;  /* 0x0000e800011a7983 */ /* 0x000ee40000300800 */
[----:B------:R-:W3:Y:S01]  /*34160*/  LDL.LU R27, [R1+0xec] ;  /* 0x0000ec00011b7983 */ /* 0x000ee20000300800 */
[----:B----4-:R-:W-:Y:S01]  /*34170*/  HMMA.16816.F32 R4, R20, R18, R4 ;  /* 0x000000121404723c */ /* 0x010fe20000001804 */
[----:B------:R-:W-:-:S02]  /*34180*/  IMAD.MOV.U32 R9, RZ, RZ, R18 ;  /* 0x000000ffff097224 */ /* 0x000fc400078e0012 */
[----:B------:R-:W-:Y:S01]  /*34190*/  IMAD.MOV.U32 R8, RZ, RZ, R19 ;  /* 0x000000ffff087224 */ /* 0x000fe200078e0013 */
[----:B---3--:R-:W-:Y:S01]  /*341a0*/  STL.64 [R1+0x3f40], R26 ;  /* 0x003f401a01007387 */ /* 0x008fe20000100a00 */
[----:B--2---:R0:W-:Y:S03]  /*341b0*/  STL.64 [R1+0x3f38], R24 ;  /* 0x003f381801007387 */ /* 0x0041e60000100a00 */
[----:B0-----:R-:W2:Y:S01]  /*341c0*/  LDL.LU R24, [R1+0xf0] ;  /* 0x0000f00001187983 */ /* 0x001ea20000300800 */
[----:B------:R-:W2:Y:S02]  /*341d0*/  LDL.LU R25, [R1+0xf4] ;  /* 0x0000f40001197983 */ /* 0x000ea40000300800 */
[----:B------:R-:W2:Y:S02]  /*341e0*/  LDL.LU R26, [R1+0xf8] ;  /* 0x0000f800011a7983 */ /* 0x000ea40000300800 */
[----:B------:R-:W2:Y:S10]  /*341f0*/  LDL.LU R27, [R1+0xfc] ;  /* 0x0000fc00011b7983 */ /* 0x000eb40000300800 */
[----:B------:R-:W-:Y:S01]  /*34200*/  STL.64 [R1+0x1c0], R4 ;  /* 0x0001c00401007387 */ /* 0x000fe20000100a00 */
[----:B------:R0:W-:Y:S03]  /*34210*/  STL.64 [R1+0x1c8], R6 ;  /* 0x0001c80601007387 */ /* 0x0001e60000100a00 */
[----:B0-----:R-:W3:Y:S01]  /*34220*/  LDL.LU.64 R6, [R1+0x3f88] ;  /* 0x003f880001067983 */ /* 0x001ee20000300a00 */
[----:B------:R-:W3:Y:S02]  /*34230*/  LDL.LU.64 R4, [R1+0x3f80] ;  /* 0x003f800001047983 */ /* 0x000ee40000300a00 */
[----:B------:R-:W3:Y:S02]  /*34240*/  LDL.LU.64 R18, [R1+0x3f78] ;  /* 0x003f780001127983 */ /* 0x000ee40000300a00 */
[C---:B---3--:R-:W-:Y:S11]  /*34250*/  HMMA.16816.F32 R4, R20.reuse, R18, R4 ;  /* 0x000000121404723c */ /* 0x048ff60000001804 */
[----:B------:R-:W-:Y:S11]  /*34260*/  @!UPT UIADD3 URZ, URZ, URZ, URZ ;  /* 0x0000003f3f3ff290 */ /* 0x000ff6000fffe03f */
[----:B------:R-:W-:Y:S01]  /*34270*/  @!UPT UIADD3 URZ, URZ, URZ, URZ ;  /* 0x0000003f3f3ff290 */ /* 0x000fe2000fffe03f */
[----:B------:R-:W-:Y:S01]  /*34280*/  STL.64 [R1+0x1b0], R4 ;  /* 0x0001b00401007387 */ /* 0x000fe20000100a00 */
[----:B------:R0:W-:Y:S03]  /*34290*/  STL.64 [R1+0x1b8], R6 ;  /* 0x0001b80601007387 */ /* 0x0001e60000100a00 */
[----:B0-----:R-:W3:Y:S02]  /*342a0*/  LDL.LU.64 R6, [R1+0x3f70] ;  /* 0x003f700001067983 */ /* 0x001ee40000300a00 */
[C---:B---3--:R-:W-:Y:S02]  /*342b0*/  HMMA.16816.F32 R4, R20.reuse, R6, R12 ;  /* 0x000000061404723c */ /* 0x048fe4000000180c */
[----:B------:R-:W3:Y:S01]  /*342c0*/  LDL.LU.64 R14, [R1+0x3f68] ;  /* 0x003f6800010e7983 */ /* 0x000ee20000300a00 */
[----:B------:R-:W3:Y:S11]  /*342d0*/  LDL.LU.64 R12, [R1+0x3f60] ;  /* 0x003f6000010c7983 */ /* 0x000ef60000300a00 */
[----:B------:R-:W-:Y:S09]  /*342e0*/  @!UPT UIADD3 URZ, URZ, URZ, URZ ;  /* 0x0000003f3f3ff290 */ /* 0x000ff2000fffe03f */
[----:B------:R-:W-:Y:S01]  /*342f0*/  STL.64 [R1+0x1a0], R4 ;  /* 0x0001a00401007387 */ /* 0x000fe20000100a00 */
[----:B------:R0:W-:Y:S03]  /*34300*/  STL.64 [R1+0x1a8], R6 ;  /* 0x0001a80601007387 */ /* 0x0001e60000100a00 */
[----:B0-----:R-:W3:Y:S02]  /*34310*/  LDL.LU.64 R6, [R1+0x3f58] ;  /* 0x003f580001067983 */ /* 0x001ee40000300a00 */
[----:B---3--:R-:W-:Y:S07]  /*34320*/  HMMA.16816.F32 R20, R20, R6, R12 ;  /* 0x000000061414723c */ /* 0x008fee000000180c */
[----:B------:R-:W-:-:S02]  /*34330*/  IMAD.MOV.U32 R13, RZ, RZ, R6 ;  /* 0x000000ffff0d7224 */ /* 0x000fc400078e0006 */
[----:B------:R-:W-:Y:S11]  /*34340*/  IMAD.MOV.U32 R12, RZ, RZ, R7 ;  /* 0x000000ffff0c7224 */ /* 0x000ff600078e0007 */
[----:B------:R-:W-:Y:S03]  /*34350*/  @!UPT UIADD3 URZ, URZ, URZ, URZ ;  /* 0x0000003f3f3ff290 */ /* 0x000fe6000fffe03f */
[----:B------:R-:W-:Y:S01]  /*34360*/  STL.64 [R1+0x100], R20 ;  /* 0x0001001401007387 */ /* 0x000fe20000100a00 */
[----:B------:R-:W-:Y:S02]  /*34370*/  STL.64 [R1+0x108], R22 ;  /* 0x0001081601007387 */ /* 0x000fe40000100a00 */
[----:B------:R-:W2:Y:S02]  /*34380*/  LDL.LU.64 R6, [R1+0x3f50] ;  /* 0x003f500001067983 */ /* 0x000ea40000300a00 */
[----:B------:R-:W2:Y:S02]  /*34390*/  LDL.LU.64 R4, [R1+0x3f48] ;  /* 0x003f480001047983 */ /* 0x000ea40000300a00 */
[----:B------:R-:W-:Y:S02]  /*343a0*/  IMAD.MOV.U32 R15, RZ, RZ, R10 ;  /* 0x000000ffff0f7224 */ /* 0x000fe400078e000a */
        /* <DEDUP_REMOVED lines=9> */
[----:B--2---:R-:W-:Y:S01]  /*34440*/  HMMA.16816.F32 R24, R4, R10, R24 ;  /* 0x0000000a0418723c */ /* 0x004fe20000001818 */
[----:B------:R-:W-:-:S02]  /*34450*/  IMAD.MOV.U32 R17, RZ, RZ, R10 ;  /* 0x000000ffff117224 */ /* 0x000fc400078e000a */
[----:B------:R-:W-:Y:S11]  /*34460*/  IMAD.MOV.U32 R16, RZ, RZ, R11 ;  /* 0x000000ffff107224 */ /* 0x000ff600078e000b */
[----:B------:R-:W-:Y:S09]  /*34470*/  @!UPT UIADD3 URZ, URZ, URZ, URZ ;  /* 0x0000003f3f3ff290 */ /* 0x000ff2000fffe03f */
[----:B------:R-:W-:Y:S01]  /*34480*/  STL.64 [R1+0xe0], R24 ;  /* 0x0000e01801007387 */ /* 0x000fe20000100a00 */
[----:B------:R0:W-:Y:S03]  /*34490*/  STL.64 [R1+0xe8], R26 ;  /* 0x0000e81a01007387 */ /* 0x0001e60000100a00 */
[----:B0-----:R-:W2:Y:S01]  /*344a0*/  LDL.LU.64 R26, [R1+0x3f28] ;  /* 0x003f2800011a7983 */ /* 0x001ea20000300a00 */
[----:B------:R-:W2:Y:S02]  /*344b0*/  LDL.LU.64 R24, [R1+0x3f20] ;  /* 0x003f200001187983 */ /* 0x000ea40000300a00 */
[----:B------:R-:W2:Y:S02]  /*344c0*/  LDL.LU.64 R10, [R1+0x3f18] ;  /* 0x003f1800010a7983 */ /* 0x000ea40000300a00 */
[----:B------:R-:W-:Y:S02]  /*344d0*/  IMAD.MOV.U32 R22, RZ, RZ, R9 ;  /* 0x000000ffff167224 */ /* 0x000fe400078e0009 */
[----:B------:R-:W-:-:S02]  /*344e0*/  IMAD.MOV.U32 R23, RZ, RZ, R8 ;  /* 0x000000ffff177224 */ /* 0x000fc400078e0008 */
[C---:B--2---:R-:W-:Y:S01]  /*344f0*/  HMMA.16816.F32 R8, R4.reuse, R10, R24 ;  /* 0x0000000a0408723c */ /* 0x044fe20000001818 */
[----:B------:R-:W2:Y:S01]  /*34500*/  LDL.LU.64 R26, [R1+0x3f10] ;  /* 0x003f1000011a7983 */ /* 0x000ea20000300a00 */
[----:B------:R-:W3:Y:S11]  /*34510*/  LDL.LU.64 R24, [R1+0x3f08] ;  /* 0x003f080001187983 */ /* 0x000ef60000300a00 */
[----:B------:R-:W-:Y:S10]  /*34520*/  @!UPT UIADD3 URZ, URZ, URZ, URZ ;  /* 0x0000003f3f3ff290 */ /* 0x000ff4000fffe03f */
[----:B------:R-:W-:Y:S01]  /*34530*/  STL.64 [R1+0xd0], R8 ;  /* 0x0000d00801007387 */ /* 0x000fe20000100a00 */
[----:B------:R0:W-:Y:S03]  /*34540*/  STL.64 [R1+0xd8], R10 ;  /* 0x0000d80a01007387 */ /* 0x0001e60000100a00 */
[----:B0-----:R-:W2:Y:S01]  /*34550*/  LDL.LU.64 R10, [R1+0x3f00] ;  /* 0x003f0000010a7983 */ /* 0x001ea20000300a00 */
[----:B------:R-:W2:Y:S02]  /*34560*/  LDL.LU.64 R8, [R1+0x3ef8] ;  /* 0x003ef80001087983 */ /* 0x000ea40000300a00 */
[----:B--2---:R-:W-:Y:S11]  /*34570*/  HMMA.16816.F32 R8, R4, R26, R8 ;  /* 0x0000001a0408723c */ /* 0x004ff60000001808 */
[----:B------:R-:W-:Y:S11]  /*34580*/  @!UPT UIADD3 URZ, URZ, URZ, URZ ;  /* 0x0000003f3f3ff290 */ /* 0x000ff6000fffe03f */
[----:B------:R-:W-:Y:S01]  /*34590*/  @!UPT UIADD3 URZ, URZ, URZ, URZ ;  /* 0x0000003f3f3ff290 */ /* 0x000fe2000fffe03f */
[----:B------:R-:W-:Y:S01]  /*345a0*/  STL.64 [R1+0xc0], R8 ;  /* 0x0000c00801007387 */ /* 0x000fe20000100a00 */
[----:B------:R0:W-:Y:S03]  /*345b0*/  STL.64 [R1+0xc8], R10 ;  /* 0x0000c80a01007387 */ /* 0x0001e60000100a00 */
[----:B0-----:R-:W2:Y:S01]  /*345c0*/  LDL.LU R11, [R1+0x3ef0] ;  /* 0x003ef000010b7983 */ /* 0x001ea20000300800 */
[----:B------:R-:W-:Y:S02]  /*345d0*/  STL.64 [R1+0x3e88], R26 ;  /* 0x003e881a01007387 */ /* 0x000fe40000100a00 */
[----:B---3--:R0:W-:Y:S02]  /*345e0*/  STL.64 [R1+0x3e80], R24 ;  /* 0x003e801801007387 */ /* 0x0081e40000100a00 */
[----:B0-----:R-:W3:Y:S04]  /*345f0*/  LDL R25, [R1+0x1fe8] ;  /* 0x001fe80001197983 */ /* 0x001ee80000100800 */
[----:B--2---:R-:W0:Y:S04]  /*34600*/  LDSM.16.MT88.4 R8, [R11+0x2180] ;  /* 0x002180000b08783b */ /* 0x004e280000004200 */
[----:B0-----:R-:W-:Y:S01]  /*34610*/  STL.64 [R1+0x3ec0], R10 ;  /* 0x003ec00a01007387 */ /* 0x001fe20000100a00 */
[----:B------:R0:W-:Y:S03]  /*34620*/  STL.64 [R1+0x3eb8], R8 ;  /* 0x003eb80801007387 */ /* 0x0001e60000100a00 */
[----:B0-----:R-:W2:Y:S01]  /*34630*/  LDL.LU R8, [R1+0x180] ;  /* 0x0001800001087983 */ /* 0x001ea20000300800 */
[----:B------:R-:W2:Y:S02]  /*34640*/  LDL.LU R9, [R1+0x184] ;  /* 0x0001840001097983 */ /* 0x000ea40000300800 */
[----:B------:R-:W2:Y:S02]  /*34650*/  LDL.LU R10, [R1+0x188] ;  /* 0x00018800010a7983 */ /* 0x000ea40000300800 */
[----:B------:R-:W2:Y:S02]  /*34660*/  LDL.LU R11, [R1+0x18c] ;  /* 0x00018c00010b7983 */ /* 0x000ea40000300800 */
[----:B------:R-:W-:-:S02]  /*34670*/  IMAD.MOV.U32 R26, RZ, RZ, R17 ;  /* 0x000000ffff1a7224 */ /* 0x000fc400078e0011 */
[----:B------:R-:W-:Y:S01]  /*34680*/  IMAD.MOV.U32 R27, RZ, RZ, R16 ;  /* 0x000000ffff1b7224 */ /* 0x000fe200078e0010 */
[----:B--2---:R-:W-:Y:S11]  /*34690*/  HMMA.16816.F32 R8, R4, R22, R8 ;  /* 0x000000160408723c */ /* 0x004ff60000001808 */
[----:B------:R-:W-:Y:S11]  /*346a0*/  @!UPT UIADD3 URZ, URZ, URZ, URZ ;  /* 0x0000003f3f3ff290 */ /* 0x000ff6000fffe03f */
[----:B------:R-:W-:Y:S01]  /*346b0*/  @!UPT UIADD3 URZ, URZ, URZ, URZ ;  /* 0x0000003f3f3ff290 */ /* 0x000fe2000fffe03f */
[----:B------:R-:W-:Y:S01]  /*346c0*/  STL.64 [R1+0x180], R8 ;  /* 0x0001800801007387 */ /* 0x000fe20000100a00 */
[----:B------:R0:W-:Y:S02]  /*346d0*/  STL.64 [R1+0x188], R10 ;  /* 0x0001880a01007387 */ /* 0x0001e40000100a00 */
[----:B------:R-:W-:Y:S02]  /*346e0*/  STL.64 [R1+0x3ea0], R26 ;  /* 0x003ea01a01007387 */ /* 0x000fe40000100a00 */
[----:B0-----:R-:W-:Y:S02]  /*346f0*/  IMAD.MOV.U32 R10, RZ, RZ, R13 ;  /* 0x000000ffff0a7224 */ /* 0x001fe400078e000d */
[----:B------:R-:W-:-:S05]  /*34700*/  IMAD.MOV.U32 R11, RZ, RZ, R12 ;  /* 0x000000ffff0b7224 */ /* 0x000fca00078e000c */
[----:B------:R0:W-:Y:S01]  /*34710*/  STL.64 [R1+0x3ed8], R10 ;  /* 0x003ed80a01007387 */ /* 0x0001e20000100a00 */
[----:B------:R-:W2:Y:S02]  /*34720*/  LDL.LU R8, [R1+0x360] ;  /* 0x0003600001087983 */ /* 0x000ea40000300800 */
[----:B------:R-:W2:Y:S01]  /*34730*/  LDL.LU R9, [R1+0x364] ;  /* 0x0003640001097983 */ /* 0x000ea20000300800 */
[----:B0-----:R-:W4:Y:S01]  /*34740*/  LDL.LU R10, [R1+0x368] ;  /* 0x00036800010a7983 */ /* 0x001f220000300800 */
[----:B------:R-:W4:Y:S02]  /*34750*/  LDL.LU R11, [R1+0x36c] ;  /* 0x00036c00010b7983 */ /* 0x000f240000300800 */
[----:B------:R-:W-:Y:S02]  /*34760*/  IMAD.MOV.U32 R26, RZ, RZ, R15 ;  /* 0x000000ffff1a7224 */ /* 0x000fe400078e000f */
[----:B------:R-:W-:Y:S02]  /*34770*/  IMAD.MOV.U32 R27, RZ, RZ, R14 ;  /* 0x000000ffff1b7224 */ /* 0x000fe400078e000e */
[----:B---3--:R-:W0:Y:S04]  /*34780*/  LDSM.16.MT88.4 R12, [R25+0x2000] ;  /* 0x00200000190c783b */ /* 0x008e280000004200 */
[----:B----4-:R-:W-:Y:S01]  /*34790*/  STL.64 [R1+0x3ee8], R10 ;  /* 0x003ee80a01007387 */ /* 0x010fe20000100a00 */
[----:B--2---:R1:W-:Y:S03]  /*347a0*/  STL.64 [R1+0x3ee0], R8 ;  /* 0x003ee00801007387 */ /* 0x0043e60000100a00 */
[----:B-1----:R-:W2:Y:S01]  /*347b0*/  LDL.LU R8, [R1+0x230] ;  /* 0x0002300001087983 */ /* 0x002ea20000300800 */
[----:B------:R-:W2:Y:S02]  /*347c0*/  LDL.LU R9, [R1+0x234] ;  /* 0x0002340001097983 */ /* 0x000ea40000300800 */
[----:B------:R-:W2:Y:S02]  /*347d0*/  LDL.LU R10, [R1+0x238] ;  /* 0x00023800010a7983 */ /* 0x000ea40000300800 */
[----:B------:R-:W2:Y:S01]  /*347e0*/  LDL.LU R11, [R1+0x23c] ;  /* 0x00023c00010b7983 */ /* 0x000ea20000300800 */
[----:B------:R-:W3:Y:S01]  /*347f0*/  LDL.64 R22, [R1+0x68] ;  /* 0x0000680001167983 */ /* 0x000ee20000100a00 */
[----:B0-----:R-:W-:Y:S02]  /*34800*/  STL.64 [R1+0x3e48], R14 ;  /* 0x003e480e01007387 */ /* 0x001fe40000100a00 */
[----:B------:R0:W-:Y:S02]  /*34810*/  STL.64 [R1+0x3e40], R12 ;  /* 0x003e400c01007387 */ /* 0x0001e40000100a00 */
[----:B0-----:R-:W4:Y:S01]  /*34820*/  LDL.LU R12, [R1+0x410] ;  /* 0x00041000010c7983 */ /* 0x001f220000300800 */
[----:B------:R-:W4:Y:S02]  /*34830*/  LDL.LU R13, [R1+0x414] ;  /* 0x00041400010d7983 */ /* 0x000f240000300800 */
[----:B------:R-:W2:Y:S02]  /*34840*/  LDL.LU R14, [R1+0x418] ;  /* 0x00041800010e7983 */ /* 0x000ea40000300800 */
[----:B------:R-:W2:Y:S02]  /*34850*/  LDL.LU R15, [R1+0x41c] ;  /* 0x00041c00010f7983 */ /* 0x000ea40000300800 */
[----:B--2---:R-:W-:Y:S01]  /*34860*/  STL.64 [R1+0x3e98], R14 ;  /* 0x003e980e01007387 */ /* 0x004fe20000100a00 */
[----:B----4-:R0:W-:Y:S03]  /*34870*/  STL.64 [R1+0x3e90], R12 ;  /* 0x003e900c01007387 */ /* 0x0101e60000100a00 */
[----:B0-----:R-:W2:Y:S01]  /*34880*/  LDL.LU R12, [R1+0x430] ;  /* 0x00043000010c7983 */ /* 0x001ea20000300800 */
[----:B------:R-:W2:Y:S02]  /*34890*/  LDL.LU R13, [R1+0x434] ;  /* 0x00043400010d7983 */ /* 0x000ea40000300800 */
[----:B------:R-:W4:Y:S02]  /*348a0*/  LDL.LU R14, [R1+0x438] ;  /* 0x00043800010e7983 */ /* 0x000f240000300800 */
[----:B------:R-:W4:Y:S02]  /*348b0*/  LDL.LU R15, [R1+0x43c] ;  /* 0x00043c00010f7983 */ /* 0x000f240000300800 */
[----:B----4-:R-:W-:Y:S01]  /*348c0*/  STL.64 [R1+0x3eb0], R14 ;  /* 0x003eb00e01007387 */ /* 0x010fe20000100a00 */
[----:B--2---:R0:W-:Y:S03]  /*348d0*/  STL.64 [R1+0x3ea8], R12 ;  /* 0x003ea80c01007387 */ /* 0x0041e60000100a00 */
[----:B0-----:R-:W2:Y:S01]  /*348e0*/  LDL.LU R12, [R1+0x440] ;  /* 0x00044000010c7983 */ /* 0x001ea20000300800 */
[----:B------:R-:W2:Y:S02]  /*348f0*/  LDL.LU R13, [R1+0x444] ;  /* 0x00044400010d7983 */ /* 0x000ea40000300800 */
[----:B------:R-:W4:Y:S02]  /*34900*/  LDL.LU R14, [R1+0x448] ;  /* 0x00044800010e7983 */ /* 0x000f240000300800 */
[----:B------:R-:W4:Y:S01]  /*34910*/  LDL.LU R15, [R1+0x44c] ;  /* 0x00044c00010f7983 */ /* 0x000f220000300800 */
[C---:B------:R-:W-:Y:S01]  /*34920*/  HMMA.16816.F32 R16, R4.reuse, R18, R8 ;  /* 0x000000120410723c */ /* 0x040fe20000001808 */
[----:B----4-:R-:W-:Y:S01]  /*34930*/  STL.64 [R1+0x3ed0], R14 ;  /* 0x003ed00e01007387 */ /* 0x010fe20000100a00 */
[----:B--2---:R0:W-:Y:S03]  /*34940*/  STL.64 [R1+0x3ec8], R12 ;  /* 0x003ec80c01007387 */ /* 0x0041e60000100a00 */
[----:B0-----:R-:W2:Y:S01]  /*34950*/  LDL.LU R12, [R1+0x350] ;  /* 0x00035000010c7983 */ /* 0x001ea20000300800 */
[----:B------:R-:W2:Y:S02]  /*34960*/  LDL.LU R13, [R1+0x354] ;  /* 0x00035400010d7983 */ /* 0x000ea40000300800 */
[----:B------:R-:W2:Y:S02]  /*34970*/  LDL.LU R14, [R1+0x358] ;  /* 0x00035800010e7983 */ /* 0x000ea40000300800 */
[----:B------:R-:W2:Y:S01]  /*34980*/  LDL.LU R15, [R1+0x35c] ;  /* 0x00035c00010f7983 */ /* 0x000ea20000300800 */
[----:B------:R-:W3:Y:S01]  /*34990*/  LDL.LU.64 R10, [R1+0x3ee8] ;  /* 0x003ee800010a7983 */ /* 0x000ee20000300a00 */
[----:B------:R-:W3:Y:S11]  /*349a0*/  LDL.LU.64 R8, [R1+0x3ee0] ;  /* 0x003ee00001087983 */ /* 0x000ef60000300a00 */
[----:B------:R-:W-:Y:S02]  /*349b0*/  STL.64 [R1+0x230], R16 ;  /* 0x0002301001007387 */ /* 0x000fe40000100a00 */
[----:B------:R-:W-:Y:S02]  /*349c0*/  STL.64 [R1+0x238], R18 ;  /* 0x0002381201007387 */ /* 0x000fe40000100a00 */
[----:B------:R-:W0:Y:S04]  /*349d0*/  LDSM.16.MT88.4 R16, [R25+0x2080] ;  /* 0x002080001910783b */ /* 0x000e280000004200 */
[----:B0-----:R0:W-:Y:S01]  /*349e0*/  STL.64 [R1+0x3dd8], R18 ;  /* 0x003dd81201007387 */ /* 0x0011e20000100a00 */
[----:B------:R-:W-:Y:S03]  /*349f0*/  STL.64 [R1+0x3dd0], R16 ;  /* 0x003dd01001007387 */ /* 0x000fe60000100a00 */
[----:B0-----:R-:W4:Y:S01]  /*34a00*/  LDL.64 R18, [R1+0x38] ;  /* 0x0000380001127983 */ /* 0x001f220000100a00 */
[C---:B---3--:R-:W-:Y:S11]  /*34a10*/  HMMA.16816.F32 R8, R4.reuse, R22, R8 ;  /* 0x000000160408723c */ /* 0x048ff60000001808 */
[----:B------:R-:W-:Y:S11]  /*34a20*/  @!UPT UIADD3 URZ, URZ, URZ, URZ ;  /* 0x0000003f3f3ff290 */ /* 0x000ff6000fffe03f */
[----:B------:R-:W-:Y:S01]  /*34a30*/  @!UPT UIADD3 URZ, URZ, URZ, URZ ;  /* 0x0000003f3f3ff290 */ /* 0x000fe2000fffe03f */
[----:B------:R-:W-:Y:S01]  /*34a40*/  STL.64 [R1+0x4b0], R8 ;  /* 0x0004b00801007387 */ /* 0x000fe20000100a00 */
[----:B------:R0:W-:Y:S03]  /*34a50*/  STL.64 [R1+0x4b8], R10 ;  /* 0x0004b80a01007387 */ /* 0x0001e60000100a00 */
[----:B0-----:R-:W2:Y:S01]  /*34a60*/  LDL.LU.64 R10, [R1+0x3ed8] ;  /* 0x003ed800010a7983 */ /* 0x001ea20000300a00 */
[----:B------:R-:W-:Y:S02]  /*34a70*/  IMAD.MOV.U32 R17, RZ, RZ, R22 ;  /* 0x000000ffff117224 */ /* 0x000fe400078e0016 */
[----:B------:R-:W-:Y:S02]  /*34a80*/  IMAD.MOV.U32 R16, RZ, RZ, R23 ;  /* 0x000000ffff107224 */ /* 0x000fe400078e0017 */
[----:B------:R-:W0:Y:S04]  /*34a90*/  LDSM.16.MT88.4 R20, [R25+0x2100] ;  /* 0x002100001914783b */ /* 0x000e280000004200 */
[----:B0-----:R0:W-:Y:S01]  /*34aa0*/  STL.64 [R1+0x3d40], R22 ;  /* 0x003d401601007387 */ /* 0x0011e20000100a00 */
[----:B------:R-:W-:Y:S03]  /*34ab0*/  STL.64 [R1+0x3d38], R20 ;  /* 0x003d381401007387 */ /* 0x000fe60000100a00 */
[----:B0-----:R-:W3:Y:S01]  /*34ac0*/  LDL.64 R22, [R1+0x8] ;  /* 0x0000080001167983 */ /* 0x001ee20000100a00 */
[----:B--2---:R-:W-:Y:S03]  /*34ad0*/  HMMA.16816.F32 R4, R4, R10, R12 ;  /* 0x0000000a0404723c */ /* 0x004fe6000000180c */
[----:B------:R-:W2:Y:S01]  /*34ae0*/  LDL.LU.64 R14, [R1+0x3ed0] ;  /* 0x003ed000010e7983 */ /* 0x000ea20000300a00 */
[----:B------:R-:W2:Y:S02]  /*34af0*/  LDL.LU.64 R12, [R1+0x3ec8] ;  /* 0x003ec800010c7983 */ /* 0x000ea40000300a00 */
[----:B------:R-:W2:Y:S02]  /*34b00*/  LDL.LU.64 R10, [R1+0x3ec0] ;  /* 0x003ec000010a7983 */ /* 0x000ea40000300a00 */
[----:B------:R-:W2:Y:S11]  /*34b10*/  LDL.LU.64 R8, [R1+0x3eb8] ;  /* 0x003eb80001087983 */ /* 0x000eb60000300a00 */
[----:B------:R-:W-:Y:S04]  /*34b20*/  @!UPT UIADD3 URZ, URZ, URZ, URZ ;  /* 0x0000003f3f3ff290 */ /* 0x000fe8000fffe03f */
[----:B------:R-:W-:Y:S01]  /*34b30*/  STL.64 [R1+0x4a0], R4 ;  /* 0x0004a00401007387 */ /* 0x000fe20000100a00 */
[----:B------:R-:W-:Y:S02]  /*34b40*/  STL.64 [R1+0x4a8], R6 ;  /* 0x0004a80601007387 */ /* 0x000fe40000100a00 */
[----:B------:R-:W0:Y:S02]  /*34b50*/  LDSM.16.MT88.4 R4, [R25+0x2180] ;  /* 0x002180001904783b */ /* 0x000e240000004200 */
[----:B0-----:R0:W-:Y:S02]  /*34b60*/  STL.64 [R1+0x3cc0], R6 ;  /* 0x003cc00601007387 */ /* 0x0011e40000100a00 */
[----:B------:R1:W-:Y:S02]  /*34b70*/  STL.64 [R1+0x3cb8], R4 ;  /* 0x003cb80401007387 */ /* 0x0003e40000100a00 */
[----:B0-----:R-:W3:Y:S01]  /*34b80*/  LDL.LU.64 R6, [R1+0x78] ;  /* 0x0000780001067983 */ /* 0x001ee20000300a00 */
[C---:B--2---:R-:W-:Y:S03]  /*34b90*/  HMMA.16816.F32 R24, R8.reuse, R26, R12 ;  /* 0x0000001a0818723c */ /* 0x044fe6000000180c */
[----:B---3--:R0:W-:Y:S01]  /*34ba0*/  STL.64 [R1+0x3e50], R6 ;  /* 0x003e500601007387 */ /* 0x0081e20000100a00 */
[----:B-1----:R-:W2:Y:S02]  /*34bb0*/  LDL.LU R4, [R1+0x420] ;  /* 0x0004200001047983 */ /* 0x002ea40000300800 */
[----:B------:R-:W2:Y:S01]  /*34bc0*/  LDL.LU R5, [R1+0x424] ;  /* 0x0004240001057983 */ /* 0x000ea20000300800 */
[----:B0-----:R-:W2:Y:S01]  /*34bd0*/  LDL.LU R6, [R1+0x428] ;  /* 0x0004280001067983 */ /* 0x001ea20000300800 */
[----:B------:R-:W2:Y:S02]  /*34be0*/  LDL.LU R7, [R1+0x42c] ;  /* 0x00042c0001077983 */ /* 0x000ea40000300800 */
[----:B------:R-:W3:Y:S02]  /*34bf0*/  LDL.LU.64 R14, [R1+0x3eb0] ;  /* 0x003eb000010e7983 */ /* 0x000ee40000300a00 */
[----:B------:R-:W3:Y:S11]  /*34c00*/  LDL.LU.64 R12, [R1+0x3ea8] ;  /* 0x003ea800010c7983 */ /* 0x000ef60000300a00 */
        /* <DEDUP_REMOVED lines=9> */
[----:B0-----:R-:W3:Y:S01]  /*34ca0*/  LDL.LU.64 R26, [R1+0x3e88] ;  /* 0x003e8800011a7983 */ /* 0x001ee20000300a00 */
[C---:B--2---:R-:W-:Y:S01]  /*34cb0*/  HMMA.16816.F32 R4, R8.reuse, R22, R4 ;  /* 0x000000160804723c */ /* 0x044fe20000001804 */
[----:B------:R-:W2:Y:S11]  /*34cc0*/  LDL.LU.64 R24, [R1+0x3e80] ;  /* 0x003e800001187983 */ /* 0x000eb60000300a00 */
[----:B------:R-:W-:Y:S11]  /*34cd0*/  @!UPT UIADD3 URZ, URZ, URZ, URZ ;  /* 0x0000003f3f3ff290 */ /* 0x000ff6000fffe03f */
[----:B------:R0:W-:Y:S02]  /*34ce0*/  STL.64 [R1+0x440], R4 ;  /* 0x0004400401007387 */ /* 0x0001e40000100a00 */
[----:B0-----:R-:W-:Y:S02]  /*34cf0*/  IMAD.MOV.U32 R5, RZ, RZ, R22 ;  /* 0x000000ffff057224 */ /* 0x001fe400078e0016 */
[----:B------:R-:W-:Y:S01]  /*34d00*/  IMAD.MOV.U32 R4, RZ, RZ, R23 ;  /* 0x000000ffff047224 */ /* 0x000fe200078e0017 */
[----:B------:R0:W-:Y:S01]  /*34d10*/  STL.64 [R1+0x448], R6 ;  /* 0x0004480601007387 */ /* 0x0001e20000100a00 */
[C---:B---3--:R-:W-:Y:S03]  /*34d20*/  HMMA.16816.F32 R20, R8.reuse, R26, R12 ;  /* 0x0000001a0814723c */ /* 0x048fe6000000180c */
[----:B------:R-:W3:Y:S11]  /*34d30*/  LDL.LU R12, [R1+0x340] ;  /* 0x00034000010c7983 */ /* 0x000ef60000300800 */
[----:B------:R-:W-:Y:S09]  /*34d40*/  @!UPT UIADD3 URZ, URZ, URZ, URZ ;  /* 0x0000003f3f3ff290 */ /* 0x000ff2000fffe03f */
[----:B------:R-:W-:Y:S01]  /*34d50*/  STL.64 [R1+0x430], R20 ;  /* 0x0004301401007387 */ /* 0x000fe20000100a00 */
[----:B------:R-:W-:Y:S02]  /*34d60*/  STL.64 [R1+0x438], R22 ;  /* 0x0004381601007387 */ /* 0x000fe40000100a00 */
[----:B------:R-:W3:Y:S02]  /*34d70*/  LDL.LU R13, [R1+0x344] ;  /* 0x00034400010d7983 */ /* 0x000ee40000300800 */
[----:B------:R-:W2:Y:S01]  /*34d80*/  LDL.LU R14, [R1+0x348] ;  /* 0x00034800010e7983 */ /* 0x000ea20000300800 */
[----:B------:R-:W2:Y:S01]  /*34d90*/  LDL.LU R15, [R1+0x34c] ;  /* 0x00034c00010f7983 */ /* 0x000ea20000300800 */
[----:B0-----:R-:W-:Y:S02]  /*34da0*/  IMAD.MOV.U32 R6, RZ, RZ, R17 ;  /* 0x000000ffff067224 */ /* 0x001fe400078e0011 */
[----:B------:R-:W-:Y:S01]  /*34db0*/  IMAD.MOV.U32 R7, RZ, RZ, R16 ;  /* 0x000000ffff077224 */ /* 0x000fe200078e0010 */
[----:B--2---:R-:W-:Y:S01]  /*34dc0*/  STL.64 [R1+0x3e60], R14 ;  /* 0x003e600e01007387 */ /* 0x004fe20000100a00 */
[----:B---3--:R-:W-:Y:S03]  /*34dd0*/  STL.64 [R1+0x3e58], R12 ;  /* 0x003e580c01007387 */ /* 0x008fe60000100a00 */
[----:B------:R0:W-:Y:S02]  /*34de0*/  STL.64 [R1+0x3e68], R6 ;  /* 0x003e680601007387 */ /* 0x0001e40000100a00 */
[----:B0-----:R-:W2:Y:S01]  /*34df0*/  LDL.64 R6, [R1+0x58] ;  /* 0x0000580001067983 */ /* 0x001ea20000100a00 */
[----:B------:R-:W3:Y:S02]  /*34e00*/  LDL.LU R12, [R1+0x3e0] ;  /* 0x0003e000010c7983 */ /* 0x000ee40000300800 */
[----:B------:R-:W3:Y:S02]  /*34e10*/  LDL.LU R13, [R1+0x3e4] ;  /* 0x0003e400010d7983 */ /* 0x000ee40000300800 */
[----:B------:R-:W2:Y:S01]  /*34e20*/  LDL.LU R14, [R1+0x3e8] ;  /* 0x0003e800010e7983 */ /* 0x000ea20000300800 */
[----:B------:R-:W2:Y:S04]  /*34e30*/  LDL.LU R15, [R1+0x3ec] ;  /* 0x0003ec00010f7983 */ /* 0x000ea80000300800 */
[----:B--2---:R-:W-:Y:S01]  /*34e40*/  STL.64 [R1+0x3e78], R14 ;  /* 0x003e780e01007387 */ /* 0x004fe20000100a00 */
[----:B---3--:R0:W-:Y:S03]  /*34e50*/  STL.64 [R1+0x3e70], R12 ;  /* 0x003e700c01007387 */ /* 0x0081e60000100a00 */
[----:B0-----:R-:W2:Y:S01]  /*34e60*/  LDL.LU R12, [R1+0x3f0] ;  /* 0x0003f000010c7983 */ /* 0x001ea20000300800 */
[----:B------:R-:W2:Y:S02]  /*34e70*/  LDL.LU R13, [R1+0x3f4] ;  /* 0x0003f400010d7983 */ /* 0x000ea40000300800 */
[----:B------:R-:W2:Y:S02]  /*34e80*/  LDL.LU R14, [R1+0x3f8] ;  /* 0x0003f800010e7983 */ /* 0x000ea40000300800 */
[----:B------:R-:W2:Y:S01]  /*34e90*/  LDL.LU R15, [R1+0x3fc] ;  /* 0x0003fc00010f7983 */ /* 0x000ea20000300800 */
[----:B------:R-:W3:Y:S01]  /*34ea0*/  LDL.LU R20, [R1+0x3c0] ;  /* 0x0003c00001147983 */ /* 0x000ee20000300800 */
[----:B------:R-:W3:Y:S02]  /*34eb0*/  LDL.LU R21, [R1+0x3c4] ;  /* 0x0003c40001157983 */ /* 0x000ee40000300800 */
[----:B------:R-:W2:Y:S02]  /*34ec0*/  LDL.LU R22, [R1+0x3c8] ;  /* 0x0003c80001167983 */ /* 0x000ea40000300800 */
[----:B------:R-:W2:Y:S02]  /*34ed0*/  LDL.LU R23, [R1+0x3cc] ;  /* 0x0003cc0001177983 */ /* 0x000ea40000300800 */
[----:B--2---:R0:W-:Y:S01]  /*34ee0*/  STL.64 [R1+0x3e28], R22 ;  /* 0x003e281601007387 */ /* 0x0041e20000100a00 */
[----:B---3--:R-:W-:Y:S03]  /*34ef0*/  STL.64 [R1+0x3e20], R20 ;  /* 0x003e201401007387 */ /* 0x008fe60000100a00 */
[----:B0-----:R-:W2:Y:S01]  /*34f00*/  LDL.64 R22, [R1+0x28] ;  /* 0x0000280001167983 */ /* 0x001ea20000100a00 */
[----:B------:R-:W-:Y:S02]  /*34f10*/  STL.64 [R1+0x3e08], R26 ;  /* 0x003e081a01007387 */ /* 0x000fe40000100a00 */
[----:B------:R0:W-:Y:S02]  /*34f20*/  STL.64 [R1+0x3e00], R24 ;  /* 0x003e001801007387 */ /* 0x0001e40000100a00 */
[----:B0-----:R-:W4:Y:S01]  /*34f30*/  LDL.LU R24, [R1+0x400] ;  /* 0x0004000001187983 */ /* 0x001f220000300800 */
[----:B------:R-:W4:Y:S02]  /*34f40*/  LDL.LU R25, [R1+0x404] ;  /* 0x0004040001197983 */ /* 0x000f240000300800 */
[----:B------:R-:W4:Y:S02]  /*34f50*/  LDL.LU R26, [R1+0x408] ;  /* 0x00040800011a7983 */ /* 0x000f240000300800 */
[----:B------:R-:W4:Y:S02]  /*34f60*/  LDL.LU R27, [R1+0x40c] ;  /* 0x00040c00011b7983 */ /* 0x000f240000300800 */
[C---:B----4-:R-:W-:Y:S11]  /*34f70*/  HMMA.16816.F32 R24, R8.reuse, R18, R24 ;  /* 0x000000120818723c */ /* 0x050ff60000001818 */
[----:B------:R-:W-:Y:S11]  /*34f80*/  @!UPT UIADD3 URZ, URZ, URZ, URZ ;  /* 0x0000003f3f3ff290 */ /* 0x000ff6000fffe03f */
[----:B------:R-:W-:Y:S01]  /*34f90*/  @!UPT UIADD3 URZ, URZ, URZ, URZ ;  /* 0x0000003f3f3ff290 */ /* 0x000fe2000fffe03f */
[----:B------:R-:W-:Y:S01]  /*34fa0*/  STL.64 [R1+0x420], R24 ;  /* 0x0004201801007387 */ /* 0x000fe20000100a00 */
[----:B------:R-:W-:Y:S02]  /*34fb0*/  STL.64 [R1+0x428], R26 ;  /* 0x0004281a01007387 */ /* 0x000fe40000100a00 */
[----:B------:R0:W-:Y:S02]  /*34fc0*/  STL.64 [R1+0x3df8], R18 ;  /* 0x003df81201007387 */ /* 0x0001e40000100a00 */
[----:B------:R-:W3:Y:S01]  /*34fd0*/  LDL.LU R16, [R1+0x3a0] ;  /* 0x0003a00001107983 */ /* 0x000ee20000300800 */
[----:B------:R-:W3:Y:S04]  /*34fe0*/  LDL.LU R17, [R1+0x3a4] ;  /* 0x0003a40001117983 */ /* 0x000ee80000300800 */
[----:B0-----:R-:W4:Y:S01]  /*34ff0*/  LDL.LU R18, [R1+0x3a8] ;  /* 0x0003a80001127983 */ /* 0x001f220000300800 */
[----:B------:R-:W4:Y:S01]  /*35000*/  LDL.LU R19, [R1+0x3ac] ;  /* 0x0003ac0001137983 */ /* 0x000f220000300800 */
[----:B------:R-:W-:Y:S02]  /*35010*/  HMMA.16816.F32 R12, R8, R6, R12 ;  /* 0x00000006080c723c */ /* 0x000fe4000000180c */
[----:B----4-:R-:W-:Y:S01]  /*35020*/  STL.64 [R1+0x3e18], R18 ;  /* 0x003e181201007387 */ /* 0x010fe20000100a00 */
[----:B---3--:R0:W-:Y:S03]  /*35030*/  STL.64 [R1+0x3e10], R16 ;  /* 0x003e101001007387 */ /* 0x0081e60000100a00 */
[----:B0-----:R-:W3:Y:S01]  /*35040*/  LDL.LU R16, [R1+0x3b0] ;  /* 0x0003b00001107983 */ /* 0x001ee20000300800 */
[----:B------:R-:W3:Y:S02]  /*35050*/  LDL.LU R17, [R1+0x3b4] ;  /* 0x0003b40001117983 */ /* 0x000ee40000300800 */
[----:B------:R-:W4:Y:S02]  /*35060*/  LDL.LU R18, [R1+0x3b8] ;  /* 0x0003b80001127983 */ /* 0x000f240000300800 */
[----:B------:R-:W4:Y:S02]  /*35070*/  LDL.LU R19, [R1+0x3bc] ;  /* 0x0003bc0001137983 */ /* 0x000f240000300800 */
[----:B------:R-:W-:-:S02]  /*35080*/  IMAD.MOV.U32 R25, RZ, RZ, R6 ;  /* 0x000000ffff197224 */ /* 0x000fc400078e0006 */
[----:B------:R-:W-:Y:S01]  /*35090*/  IMAD.MOV.U32 R24, RZ, RZ, R7 ;  /* 0x000000ffff187224 */ /* 0x000fe200078e0007 */
[----:B----4-:R-:W-:Y:S01]  /*350a0*/  STL.64 [R1+0x3e38], R18 ;  /* 0x003e381201007387 */ /* 0x010fe20000100a00 */
[----:B---3--:R0:W-:Y:S03]  /*350b0*/  STL.64 [R1+0x3e30], R16 ;  /* 0x003e301001007387 */ /* 0x0081e60000100a00 */
[----:B0-----:R-:W3:Y:S01]  /*350c0*/  LDL.LU R16, [R1+0x3d0] ;  /* 0x0003d00001107983 */ /* 0x001ee20000300800 */
[----:B------:R-:W3:Y:S02]  /*350d0*/  LDL.LU R17, [R1+0x3d4] ;  /* 0x0003d40001117983 */ /* 0x000ee40000300800 */
[----:B------:R-:W3:Y:S02]  /*350e0*/  LDL.LU R18, [R1+0x3d8] ;  /* 0x0003d80001127983 */ /* 0x000ee40000300800 */
[----:B------:R-:W3:Y:S01]  /*350f0*/  LDL.LU R19, [R1+0x3dc] ;  /* 0x0003dc0001137983 */ /* 0x000ee20000300800 */
[----:B------:R-:W-:Y:S01]  /*35100*/  STL.64 [R1+0x410], R12 ;  /* 0x0004100c01007387 */ /* 0x000fe20000100a00 */
[----:B------:R0:W-:Y:S03]  /*35110*/  STL.64 [R1+0x418], R14 ;  /* 0x0004180e01007387 */ /* 0x0001e60000100a00 */
[----:B0-----:R-:W4:Y:S01]  /*35120*/  LDL.LU.64 R14, [R1+0x3e78] ;  /* 0x003e7800010e7983 */ /* 0x001f220000300a00 */
[----:B------:R-:W4:Y:S02]  /*35130*/  LDL.LU.64 R12, [R1+0x3e70] ;  /* 0x003e7000010c7983 */ /* 0x000f240000300a00 */
[----:B------:R-:W4:Y:S02]  /*35140*/  LDL.LU.64 R6, [R1+0x3e68] ;  /* 0x003e680001067983 */ /* 0x000f240000300a00 */
[----:B------:R-:W-:-:S02]  /*35150*/  IMAD.MOV.U32 R26, RZ, RZ, R5 ;  /* 0x000000ffff1a7224 */ /* 0x000fc400078e0005 */
[----:B------:R-:W-:Y:S02]  /*35160*/  IMAD.MOV.U32 R27, RZ, RZ, R4 ;  /* 0x000000ffff1b7224 */ /* 0x000fe400078e0004 */
[C---:B----4-:R-:W-:Y:S01]  /*35170*/  HMMA.16816.F32 R4, R8.reuse, R6, R12 ;  /* 0x000000060804723c */ /* 0x050fe2000000180c */
[----:B------:R-:W4:Y:S01]  /*35180*/  LDL.LU.64 R14, [R1+0x3e60] ;  /* 0x003e6000010e7983 */ /* 0x000f220000300a00 */
[----:B------:R-:W4:Y:S11]  /*35190*/  LDL.LU.64 R12, [R1+0x3e58] ;  /* 0x003e5800010c7983 */ /* 0x000f360000300a00 */
[----:B------:R-:W-:Y:S10]  /*351a0*/  @!UPT UIADD3 URZ, URZ, URZ, URZ ;  /* 0x0000003f3f3ff290 */ /* 0x000ff4000fffe03f */
[----:B------:R-:W-:Y:S01]  /*351b0*/  STL.64 [R1+0x400], R4 ;  /* 0x0004000401007387 */ /* 0x000fe20000100a00 */
[----:B------:R0:W-:Y:S03]  /*351c0*/  STL.64 [R1+0x408], R6 ;  /* 0x0004080601007387 */ /* 0x0001e60000100a00 */
[----:B0-----:R-:W4:Y:S02]  /*351d0*/  LDL.LU.64 R6, [R1+0x3e50] ;  /* 0x003e500001067983 */ /* 0x001f240000300a00 */
[----:B----4-:R-:W-:Y:S02]  /*351e0*/  HMMA.16816.F32 R8, R8, R6, R12 ;  /* 0x000000060808723c */ /* 0x010fe4000000180c */
[----:B------:R-:W3:Y:S01]  /*351f0*/  LDL.LU.64 R14, [R1+0x3e48] ;  /* 0x003e4800010e7983 */ /* 0x000ee20000300a00 */
[----:B------:R-:W3:Y:S02]  /*35200*/  LDL.LU.64 R12, [R1+0x3e40] ;  /* 0x003e4000010c7983 */ /* 0x000ee40000300a00 */
[----:B------:R0:W-:Y:S02]  /*35210*/  STL.64 [R1+0x3de0], R6 ;  /* 0x003de00601007387 */ /* 0x0001e40000100a00 */
[----:B------:R-:W4:Y:S11]  /*35220*/  LDL.LU R4, [R1+0x390] ;  /* 0x0003900001047983 */ /* 0x000f360000300800 */
[----:B------:R-:W-:Y:S05]  /*35230*/  @!UPT UIADD3 URZ, URZ, URZ, URZ ;  /* 0x0000003f3f3ff290 */ /* 0x000fea000fffe03f */
[----:B------:R-:W-:Y:S01]  /*35240*/  STL.64 [R1+0x360], R8 ;  /* 0x0003600801007387 */ /* 0x000fe20000100a00 */
[----:B------:R1:W-:Y:S02]  /*35250*/  STL.64 [R1+0x368], R10 ;  /* 0x0003680a01007387 */ /* 0x0003e40000100a00 */
[----:B------:R-:W4:Y:S02]  /*35260*/  LDL.LU R5, [R1+0x394] ;  /* 0x0003940001057983 */ /* 0x000f240000300800 */
[----:B0-----:R-:W4:Y:S01]  /*35270*/  LDL.LU R6, [R1+0x398] ;  /* 0x0003980001067983 */ /* 0x001f220000300800 */
[----:B------:R-:W4:Y:S04]  /*35280*/  LDL.LU R7, [R1+0x39c] ;  /* 0x00039c0001077983 */ /* 0x000f280000300800 */
[----:B-1----:R-:W4:Y:S01]  /*35290*/  LDL.LU.64 R10, [R1+0x18] ;  /* 0x00001800010a7983 */ /* 0x002f220000300a00 */
[----:B--2---:R-:W-:-:S02]  /*352a0*/  IMAD.MOV.U32 R9, RZ, RZ, R22 ;  /* 0x000000ffff097224 */ /* 0x004fc400078e0016 */
[----:B------:R-:W-:Y:S01]  /*352b0*/  IMAD.MOV.U32 R8, RZ, RZ, R23 ;  /* 0x000000ffff087224 */ /* 0x000fe200078e0017 */
[C---:B---3--:R-:W-:Y:S11]  /*352c0*/  HMMA.16816.F32 R16, R12.reuse, R22, R16 ;  /* 0x000000160c10723c */ /* 0x048ff60000001810 */
[----:B------:R-:W-:Y:S11]  /*352d0*/  @!UPT UIADD3 URZ, URZ, URZ, URZ ;  /* 0x0000003f3f3ff290 */ /* 0x000ff6000fffe03f */
[----:B------:R-:W-:Y:S01]  /*352e0*/  @!UPT UIADD3 URZ, URZ, URZ, URZ ;  /* 0x0000003f3f3ff290 */ /* 0x000fe2000fffe03f */
[----:B------:R-:W-:Y:S01]  /*352f0*/  STL.64 [R1+0x3f0], R16 ;  /* 0x0003f01001007387 */ /* 0x000fe20000100a00 */
[----:B------:R0:W-:Y:S03]  /*35300*/  STL.64 [R1+0x3f8], R18 ;  /* 0x0003f81201007387 */ /* 0x0001e60000100a00 */
[----:B0-----:R-:W2:Y:S01]  /*35310*/  LDL.LU.64 R18, [R1+0x3e38] ;  /* 0x003e380001127983 */ /* 0x001ea20000300a00 */
[----:B------:R-:W2:Y:S02]  /*35320*/  LDL.LU.64 R16, [R1+0x3e30] ;  /* 0x003e300001107983 */ /* 0x000ea40000300a00 */
[----:B------:R-:W3:Y:S02]  /*35330*/  LDL.LU.64 R22, [R1+0x3e28] ;  /* 0x003e280001167983 */ /* 0x000ee40000300a00 */
[----:B------:R-:W3:Y:S01]  /*35340*/  LDL.LU.64 R20, [R1+0x3e20] ;  /* 0x003e200001147983 */ /* 0x000ee20000300a00 */
[----:B----4-:R-:W-:Y:S01]  /*35350*/  STL.64 [R1+0x3db8], R10 ;  /* 0x003db80a01007387 */ /* 0x010fe20000100a00 */
[----:B---3--:R-:W-:Y:S11]  /*35360*/  HMMA.16816.F32 R20, R12, R10, R20 ;  /* 0x0000000a0c14723c */ /* 0x008ff60000001814 */
[----:B------:R-:W-:Y:S11]  /*35370*/  @!UPT UIADD3 URZ, URZ, URZ, URZ ;  /* 0x0000003f3f3ff290 */ /* 0x000ff6000fffe03f */
[----:B------:R-:W-:Y:S01]  /*35380*/  @!UPT UIADD3 URZ, URZ, URZ, URZ ;  /* 0x0000003f3f3ff290 */ /* 0x000fe2000fffe03f */
[----:B------:R0:W-:Y:S01]  /*35390*/  STL.64 [R1+0x3e0], R20 ;  /* 0x0003e01401007387 */ /* 0x0001e20000100a00 */
[----:B------:R1:W-:Y:S03]  /*353a0*/  STL.64 [R1+0x3e8], R22 ;  /* 0x0003e81601007387 */ /* 0x0003e60000100a00 */
[----:B0-----:R-:W3:Y:S01]  /*353b0*/  LDL.LU R20, [R1+0x190] ;  /* 0x0001900001147983 */ /* 0x001ee20000300800 */
[----:B------:R-:W3:Y:S02]  /*353c0*/  LDL.LU R21, [R1+0x194] ;  /* 0x0001940001157983 */ /* 0x000ee40000300800 */
[----:B-1----:R-:W4:Y:S02]  /*353d0*/  LDL.LU R22, [R1+0x198] ;  /* 0x0001980001167983 */ /* 0x002f240000300800 */
[----:B------:R-:W4:Y:S02]  /*353e0*/  LDL.LU R23, [R1+0x19c] ;  /* 0x00019c0001177983 */ /* 0x000f240000300800 */
[----:B----4-:R-:W-:Y:S01]  /*353f0*/  STL.64 [R1+0x3d50], R22 ;  /* 0x003d501601007387 */ /* 0x010fe20000100a00 */
[----:B---3--:R0:W-:Y:S03]  /*35400*/  STL.64 [R1+0x3d48], R20 ;  /* 0x003d481401007387 */ /* 0x0081e60000100a00 */
[----:B0-----:R-:W3:Y:S01]  /*35410*/  LDL.LU R20, [R1+0x240] ;  /* 0x0002400001147983 */ /* 0x001ee20000300800 */
[----:B------:R-:W3:Y:S02]  /*35420*/  LDL.LU R21, [R1+0x244] ;  /* 0x0002440001157983 */ /* 0x000ee40000300800 */
[----:B------:R-:W4:Y:S02]  /*35430*/  LDL.LU R22, [R1+0x248] ;  /* 0x0002480001167983 */ /* 0x000f240000300800 */
[----:B------:R-:W4:Y:S02]  /*35440*/  LDL.LU R23, [R1+0x24c] ;  /* 0x00024c0001177983 */ /* 0x000f240000300800 */
[----:B----4-:R0:W-:Y:S02]  /*35450*/  STL.64 [R1+0x3d60], R22 ;  /* 0x003d601601007387 */ /* 0x0101e40000100a00 */
[----:B0-----:R-:W-:-:S02]  /*35460*/  IMAD.MOV.U32 R22, RZ, RZ, R25 ;  /* 0x000000ffff167224 */ /* 0x001fc400078e0019 */
[----:B------:R-:W-:Y:S02]  /*35470*/  IMAD.MOV.U32 R23, RZ, RZ, R24 ;  /* 0x000000ffff177224 */ /* 0x000fe400078e0018 */
[C---:B--2---:R-:W-:Y:S01]  /*35480*/  HMMA.16816.F32 R24, R12.reuse, R26, R16 ;  /* 0x0000001a0c18723c */ /* 0x044fe20000001810 */
[----:B---3--:R-:W-:Y:S01]  /*35490*/  STL.64 [R1+0x3d58], R20 ;  /* 0x003d581401007387 */ /* 0x008fe20000100a00 */
[----:B------:R-:W2:Y:S02]  /*354a0*/  LDL.LU.64 R18, [R1+0x3e18] ;  /* 0x003e180001127983 */ /* 0x000ea40000300a00 */
[----:B------:R-:W2:Y:S11]  /*354b0*/  LDL.LU.64 R16, [R1+0x3e10] ;  /* 0x003e100001107983 */ /* 0x000eb60000300a00 */
[----:B------:R-:W-:Y:S08]  /*354c0*/  @!UPT UIADD3 URZ, URZ, URZ, URZ ;  /* 0x0000003f3f3ff290 */ /* 0x000ff0000fffe03f */
[----:B------:R-:W-:Y:S01]  /*354d0*/  STL.64 [R1+0x3d0], R24 ;  /* 0x0003d01801007387 */ /* 0x000fe20000100a00 */
[----:B------:R0:W-:Y:S03]  /*354e0*/  STL.64 [R1+0x3d8], R26 ;  /* 0x0003d81a01007387 */ /* 0x0001e60000100a00 */
[----:B0-----:R-:W2:Y:S01]  /*354f0*/  LDL.LU.64 R26, [R1+0x3e08] ;  /* 0x003e0800011a7983 */ /* 0x001ea20000300a00 */
[----:B------:R-:W3:Y:S01]  /*35500*/  LDL.LU.64 R24, [R1+0x3e00] ;  /* 0x003e000001187983 */ /* 0x000ee20000300a00 */
[C---:B--2---:R-:W-:Y:S11]  /*35510*/  HMMA.16816.F32 R16, R12.reuse, R26, R16 ;  /* 0x0000001a0c10723c */ /* 0x044ff60000001810 */
[----:B------:R-:W-:Y:S11]  /*35520*/  @!UPT UIADD3 URZ, URZ, URZ, URZ ;  /* 0x0000003f3f3ff290 */ /* 0x000ff6000fffe03f */
[----:B------:R-:W-:Y:S01]  /*35530*/  @!UPT UIADD3 URZ, URZ, URZ, URZ ;  /* 0x0000003f3f3ff290 */ /* 0x000fe2000fffe03f */
[----:B------:R-:W-:Y:S01]  /*35540*/  STL.64 [R1+0x3c0], R16 ;  /* 0x0003c01001007387 */ /* 0x000fe20000100a00 */
[----:B------:R0:W-:Y:S03]  /*35550*/  STL.64 [R1+0x3c8], R18 ;  /* 0x0003c81201007387 */ /* 0x0001e60000100a00 */
[----:B0-----:R-:W2:Y:S01]  /*35560*/  LDL.LU.64 R18, [R1+0x3df8] ;  /* 0x003df80001127983 */ /* 0x001ea20000300a00 */
[----:B------:R0:W-:Y:S02]  /*35570*/  STL.64 [R1+0x3d98], R26 ;  /* 0x003d981a01007387 */ /* 0x0001e40000100a00 */
[----:B---3--:R1:W-:Y:S01]  /*35580*/  STL.64 [R1+0x3d90], R24 ;  /* 0x003d901801007387 */ /* 0x0083e20000100a00 */
[----:B0-----:R-:W3:Y:S01]  /*35590*/  LDL.LU.64 R26, [R1+0x8] ;  /* 0x00000800011a7983 */ /* 0x001ee20000300a00 */
[C---:B--2---:R-:W-:Y:S03]  /*355a0*/  HMMA.16816.F32 R4, R12.reuse, R18, R4 ;  /* 0x000000120c04723c */ /* 0x044fe60000001804 */
[----:B---3--:R0:W-:Y:S01]  /*355b0*/  STL.64 [R1+0x3db0], R26 ;  /* 0x003db01a01007387 */ /* 0x0081e20000100a00 */
[----:B-1----:R-:W2:Y:S02]  /*355c0*/  LDL.LU R24, [R1+0x380] ;  /* 0x0003800001187983 */ /* 0x002ea40000300800 */
[----:B------:R-:W2:Y:S01]  /*355d0*/  LDL.LU R25, [R1+0x384] ;  /* 0x0003840001197983 */ /* 0x000ea20000300800 */
[----:B0-----:R-:W2:Y:S01]  /*355e0*/  LDL.LU R26, [R1+0x388] ;  /* 0x00038800011a7983 */ /* 0x001ea20000300800 */
[----:B------:R-:W2:Y:S11]  /*355f0*/  LDL.LU R27, [R1+0x38c] ;  /* 0x00038c00011b7983 */ /* 0x000eb60000300800 */
[----:B------:R-:W-:Y:S04]  /*35600*/  @!UPT UIADD3 URZ, URZ, URZ, URZ ;  /* 0x0000003f3f3ff290 */ /* 0x000fe8000fffe03f */
[----:B------:R-:W-:Y:S02]  /*35610*/  STL.64 [R1+0x3b0], R4 ;  /* 0x0003b00401007387 */ /* 0x000fe40000100a00 */
[----:B------:R0:W-:Y:S02]  /*35620*/  STL.64 [R1+0x3b8], R6 ;  /* 0x0003b80601007387 */ /* 0x0001e40000100a00 */
[----:B0-----:R-:W3:Y:S01]  /*35630*/  LDL.LU.64 R6, [R1+0x68] ;  /* 0x0000680001067983 */ /* 0x001ee20000300a00 */
[----:B------:R-:W4:Y:S02]  /*35640*/  LDL.LU R16, [R1+0x2b0] ;  /* 0x0002b00001107983 */ /* 0x000f240000300800 */
[----:B------:R-:W-:Y:S02]  /*35650*/  IMAD.MOV.U32 R5, RZ, RZ, R18 ;  /* 0x000000ffff057224 */ /* 0x000fe400078e0012 */
[----:B------:R-:W4:Y:S02]  /*35660*/  LDL.LU R17, [R1+0x2b4] ;  /* 0x0002b40001117983 */ /* 0x000f240000300800 */
[----:B------:R-:W-:Y:S01]  /*35670*/  IMAD.MOV.U32 R4, RZ, RZ, R19 ;  /* 0x000000ffff047224 */ /* 0x000fe200078e0013 */
[----:B------:R-:W3:Y:S01]  /*35680*/  LDL.LU R18, [R1+0x2b8] ;  /* 0x0002b80001127983 */ /* 0x000ee20000300800 */
[----:B------:R-:W3:Y:S01]  /*35690*/  LDL.LU R19, [R1+0x2bc] ;  /* 0x0002bc0001137983 */ /* 0x000ee20000300800 */
[----:B--2---:R-:W-:Y:S02]  /*356a0*/  HMMA.16816.F32 R24, R12, R22, R24 ;  /* 0x000000160c18723c */ /* 0x004fe40000001818 */
[----:B---3--:R-:W-:Y:S01]  /*356b0*/  STL.64 [R1+0x3df0], R18 ;  /* 0x003df01201007387 */ /* 0x008fe20000100a00 */
[----:B----4-:R0:W-:Y:S03]  /*356c0*/  STL.64 [R1+0x3de8], R16 ;  /* 0x003de81001007387 */ /* 0x0101e60000100a00 */
[----:B0-----:R-:W2:Y:S01]  /*356d0*/  LDL.LU R16, [R1+0x370] ;  /* 0x0003700001107983 */ /* 0x001ea20000300800 */
[----:B------:R-:W2:Y:S02]  /*356e0*/  LDL.LU R17, [R1+0x374] ;  /* 0x0003740001117983 */ /* 0x000ea40000300800 */
[----:B------:R-:W2:Y:S02]  /*356f0*/  LDL.LU R18, [R1+0x378] ;  /* 0x0003780001127983 */ /* 0x000ea40000300800 */
[----:B------:R-:W2:Y:S11]  /*35700*/  LDL.LU R19, [R1+0x37c] ;  /* 0x00037c0001137983 */ /* 0x000eb60000300800 */
        /* <DEDUP_REMOVED lines=11> */
[----:B------:R-:W3:Y:S02]  /*357c0*/  LDL.LU R26, [R1+0x2a8] ;  /* 0x0002a800011a7983 */ /* 0x000ee40000300800 */
[----:B------:R-:W3:Y:S01]  /*357d0*/  LDL.LU R27, [R1+0x2ac] ;  /* 0x0002ac00011b7983 */ /* 0x000ee20000300800 */
[----:B------:R0:W-:Y:S02]  /*357e0*/  STL.64 [R1+0x3d70], R22 ;  /* 0x003d701601007387 */ /* 0x0001e40000100a00 */
[----:B0-----:R-:W-:-:S02]  /*357f0*/  IMAD.MOV.U32 R22, RZ, RZ, R5 ;  /* 0x000000ffff167224 */ /* 0x001fc400078e0005 */
[----:B------:R-:W-:-:S05]  /*35800*/  IMAD.MOV.U32 R23, RZ, RZ, R4 ;  /* 0x000000ffff177224 */ /* 0x000fca00078e0004 */
[----:B------:R0:W-:Y:S01]  /*35810*/  STL.64 [R1+0x3d88], R22 ;  /* 0x003d881601007387 */ /* 0x0001e20000100a00 */
[----:B------:R-:W4:Y:S02]  /*35820*/  LDL.LU R20, [R1+0x270] ;  /* 0x0002700001147983 */ /* 0x000f240000300800 */
[----:B------:R-:W4:Y:S01]  /*35830*/  LDL.LU R21, [R1+0x274] ;  /* 0x0002740001157983 */ /* 0x000f220000300800 */
[----:B0-----:R-:W3:Y:S01]  /*35840*/  LDL.LU R22, [R1+0x278] ;  /* 0x0002780001167983 */ /* 0x001ee20000300800 */
[----:B------:R-:W3:Y:S01]  /*35850*/  LDL.LU R23, [R1+0x27c] ;  /* 0x00027c0001177983 */ /* 0x000ee20000300800 */
[----:B--2---:R-:W-:Y:S01]  /*35860*/  HMMA.16816.F32 R16, R12, R6, R16 ;  /* 0x000000060c10723c */ /* 0x004fe20000001810 */
[----:B------:R-:W-:Y:S02]  /*35870*/  IMAD.MOV.U32 R10, RZ, RZ, R9 ;  /* 0x000000ffff0a7224 */ /* 0x000fe400078e0009 */
[----:B------:R-:W-:Y:S02]  /*35880*/  IMAD.MOV.U32 R11, RZ, RZ, R8 ;  /* 0x000000ffff0b7224 */ /* 0x000fe400078e0008 */
[----:B------:R-:W-:-:S02]  /*35890*/  IMAD.MOV.U32 R9, RZ, RZ, R6 ;  /* 0x000000ffff097224 */ /* 0x000fc400078e0006 */
[----:B------:R-:W-:Y:S01]  /*358a0*/  IMAD.MOV.U32 R8, RZ, RZ, R7 ;  /* 0x000000ffff087224 */ /* 0x000fe200078e0007 */
[----:B---3--:R-:W-:Y:S01]  /*358b0*/  STL.64 [R1+0x3da8], R22 ;  /* 0x003da81601007387 */ /* 0x008fe20000100a00 */
[----:B----4-:R0:W-:Y:S03]  /*358c0*/  STL.64 [R1+0x3da0], R20 ;  /* 0x003da01401007387 */ /* 0x0101e60000100a00 */
[----:B0-----:R-:W2:Y:S01]  /*358d0*/  LDL.LU R20, [R1+0x280] ;  /* 0x0002800001147983 */ /* 0x001ea20000300800 */
[----:B------:R-:W2:Y:S02]  /*358e0*/  LDL.LU R21, [R1+0x284] ;  /* 0x0002840001157983 */ /* 0x000ea40000300800 */
[----:B------:R-:W2:Y:S02]  /*358f0*/  LDL.LU R22, [R1+0x288] ;  /* 0x0002880001167983 */ /* 0x000ea40000300800 */
[----:B------:R-:W2:Y:S06]  /*35900*/  LDL.LU R23, [R1+0x28c] ;  /* 0x00028c0001177983 */ /* 0x000eac0000300800 */
[----:B------:R-:W-:Y:S01]  /*35910*/  STL.64 [R1+0x390], R16 ;  /* 0x0003901001007387 */ /* 0x000fe20000100a00 */
[----:B------:R0:W-:Y:S03]  /*35920*/  STL.64 [R1+0x398], R18 ;  /* 0x0003981201007387 */ /* 0x0001e60000100a00 */
[----:B0-----:R-:W3:Y:S01]  /*35930*/  LDL.LU.64 R18, [R1+0x3df0] ;  /* 0x003df00001127983 */ /* 0x001ee20000300a00 */
[----:B------:R-:W3:Y:S02]  /*35940*/  LDL.LU.64 R16, [R1+0x3de8] ;  /* 0x003de80001107983 */ /* 0x000ee40000300a00 */
[----:B------:R-:W3:Y:S02]  /*35950*/  LDL.LU.64 R6, [R1+0x3de0] ;  /* 0x003de00001067983 */ /* 0x000ee40000300a00 */
[----:B---3--:R-:W-:Y:S01]  /*35960*/  HMMA.16816.F32 R12, R12, R6, R16 ;  /* 0x000000060c0c723c */ /* 0x008fe20000001810 */
[----:B------:R-:W3:Y:S01]  /*35970*/  LDL.LU.64 R18, [R1+0x3dd8] ;  /* 0x003dd80001127983 */ /* 0x000ee20000300a00 */
[----:B------:R-:W3:Y:S02]  /*35980*/  LDL.LU.64 R16, [R1+0x3dd0] ;  /* 0x003dd00001107983 */ /* 0x000ee40000300a00 */
[----:B------:R0:W-:Y:S02]  /*35990*/  STL.64 [R1+0x3d68], R6 ;  /* 0x003d680601007387 */ /* 0x0001e40000100a00 */
[----:B------:R-:W4:Y:S11]  /*359a0*/  LDL.LU R4, [R1+0x250] ;  /* 0x0002500001047983 */ /* 0x000f360000300800 */
[----:B------:R-:W-:Y:S06]  /*359b0*/  @!UPT UIADD3 URZ, URZ, URZ, URZ ;  /* 0x0000003f3f3ff290 */ /* 0x000fec000fffe03f */
[----:B------:R-:W-:Y:S01]  /*359c0*/  STL.64 [R1+0x2b0], R12 ;  /* 0x0002b00c01007387 */ /* 0x000fe20000100a00 */
[----:B------:R1:W-:Y:S02]  /*359d0*/  STL.64 [R1+0x2b8], R14 ;  /* 0x0002b80e01007387 */ /* 0x0003e40000100a00 */
[----:B------:R-:W4:Y:S02]  /*359e0*/  LDL.LU R5, [R1+0x254] ;  /* 0x0002540001057983 */ /* 0x000f240000300800 */
[----:B0-----:R-:W2:Y:S01]  /*359f0*/  LDL.LU R6, [R1+0x258] ;  /* 0x0002580001067983 */ /* 0x001ea20000300800 */
[----:B------:R-:W2:Y:S01]  /*35a00*/  LDL.LU R7, [R1+0x25c] ;  /* 0x00025c0001077983 */ /* 0x000ea20000300800 */
[----:B-1----:R-:W-:Y:S02]  /*35a10*/  IMAD.MOV.U32 R14, RZ, RZ, R9 ;  /* 0x000000ffff0e7224 */ /* 0x002fe400078e0009 */
[----:B------:R-:W-:Y:S02]  /*35a20*/  IMAD.MOV.U32 R15, RZ, RZ, R8 ;  /* 0x000000ffff0f7224 */ /* 0x000fe400078e0008 */
[C---:B---3--:R-:W-:Y:S01]  /*35a30*/  HMMA.16816.F32 R8, R16.reuse, R10, R24 ;  /* 0x0000000a1008723c */ /* 0x048fe20000001818 */
[----:B--2---:R-:W-:Y:S01]  /*35a40*/  STL.64 [R1+0x3d80], R6 ;  /* 0x003d800601007387 */ /* 0x004fe20000100a00 */
[----:B----4-:R0:W-:Y:S03]  /*35a50*/  STL.64 [R1+0x3d78], R4 ;  /* 0x003d780401007387 */ /* 0x0101e60000100a00 */
[----:B0-----:R-:W2:Y:S01]  /*35a60*/  LDL.LU R4, [R1+0x260] ;  /* 0x0002600001047983 */ /* 0x001ea20000300800 */
[----:B------:R-:W2:Y:S02]  /*35a70*/  LDL.LU R5, [R1+0x264] ;  /* 0x0002640001057983 */ /* 0x000ea40000300800 */
[----:B------:R-:W2:Y:S02]  /*35a80*/  LDL.LU R6, [R1+0x268] ;  /* 0x0002680001067983 */ /* 0x000ea40000300800 */
[----:B------:R-:W2:Y:S01]  /*35a90*/  LDL.LU R7, [R1+0x26c] ;  /* 0x00026c0001077983 */ /* 0x000ea20000300800 */
[----:B------:R-:W3:Y:S01]  /*35aa0*/  LDL.LU.64 R26, [R1+0x3dc8] ;  /* 0x003dc800011a7983 */ /* 0x000ee20000300a00 */
[----:B------:R-:W3:Y:S11]  /*35ab0*/  LDL.LU.64 R24, [R1+0x3dc0] ;  /* 0x003dc00001187983 */ /* 0x000ef60000300a00 */
[----:B------:R-:W-:Y:S02]  /*35ac0*/  STL.64 [R1+0x2a0], R8 ;  /* 0x0002a00801007387 */ /* 0x000fe40000100a00 */
[----:B------:R0:W-:Y:S02]  /*35ad0*/  STL.64 [R1+0x2a8], R10 ;  /* 0x0002a80a01007387 */ /* 0x0001e40000100a00 */
[----:B0-----:R-:W3:Y:S02]  /*35ae0*/  LDL.LU.64 R10, [R1+0x3db8] ;  /* 0x003db800010a7983 */ /* 0x001ee40000300a00 */
[C---:B---3--:R-:W-:Y:S11]  /*35af0*/  HMMA.16816.F32 R24, R16.reuse, R10, R24 ;  /* 0x0000000a1018723c */ /* 0x048ff60000001818 */
[----:B------:R-:W-:Y:S11]  /*35b00*/  @!UPT UIADD3 URZ, URZ, URZ, URZ ;  /* 0x0000003f3f3ff290 */ /* 0x000ff6000fffe03f */
[----:B------:R-:W-:Y:S01]  /*35b10*/  @!UPT UIADD3 URZ, URZ, URZ, URZ ;  /* 0x0000003f3f3ff290 */ /* 0x000fe2000fffe03f */
[----:B------:R-:W-:Y:S01]  /*35b20*/  STL.64 [R1+0x290], R24 ;  /* 0x0002901801007387 */ /* 0x000fe20000100a00 */
[----:B------:R0:W-:Y:S03]  /*35b30*/  STL.64 [R1+0x298], R26 ;  /* 0x0002981a01007387 */ /* 0x0001e60000100a00 */
[----:B0-----:R-:W3:Y:S01]  /*35b40*/  LDL.LU.64 R26, [R1+0x3db0] ;  /* 0x003db000011a7983 */ /* 0x001ee20000300a00 */
[----:B------:R0:W-:Y:S03]  /*35b50*/  STL.64 [R1+0x3d20], R10 ;  /* 0x003d200a01007387 */ /* 0x0001e60000100a00 */
[----:B0-----:R-:W4:Y:S01]  /*35b60*/  LDL.LU.64 R10, [R1+0x28] ;  /* 0x00002800010a7983 */ /* 0x001f220000300a00 */
[----:B---3--:R-:W-:Y:S01]  /*35b70*/  HMMA.16816.F32 R20, R16, R26, R20 ;  /* 0x0000001a1014723c */ /* 0x008fe20000001814 */
[----:B------:R-:W-:-:S02]  /*35b80*/  IMAD.MOV.U32 R9, RZ, RZ, R26 ;  /* 0x000000ffff097224 */ /* 0x000fc400078e001a */
[----:B------:R-:W-:Y:S11]  /*35b90*/  IMAD.MOV.U32 R8, RZ, RZ, R27 ;  /* 0x000000ffff087224 */ /* 0x000ff600078e001b */
[----:B------:R-:W-:Y:S09]  /*35ba0*/  @!UPT UIADD3 URZ, URZ, URZ, URZ ;  /* 0x0000003f3f3ff290 */ /* 0x000ff2000fffe03f */
[----:B------:R-:W-:Y:S01]  /*35bb0*/  STL.64 [R1+0x280], R20 ;  /* 0x0002801401007387 */ /* 0x000fe20000100a00 */
[----:B------:R0:W-:Y:S03]  /*35bc0*/  STL.64 [R1+0x288], R22 ;  /* 0x0002881601007387 */ /* 0x0001e60000100a00 */
[----:B0-----:R-:W3:Y:S01]  /*35bd0*/  LDL.LU.64 R22, [R1+0x3da8] ;  /* 0x003da80001167983 */ /* 0x001ee20000300a00 */
[----:B------:R-:W3:Y:S02]  /*35be0*/  LDL.LU.64 R20, [R1+0x3da0] ;  /* 0x003da00001147983 */ /* 0x000ee40000300a00 */
[----:B------:R-:W3:Y:S02]  /*35bf0*/  LDL.LU.64 R26, [R1+0x3d98] ;  /* 0x003d9800011a7983 */ /* 0x000ee40000300a00 */
[----:B------:R-:W2:Y:S01]  /*35c00*/  LDL.LU.64 R24, [R1+0x3d90] ;  /* 0x003d900001187983 */ /* 0x000ea20000300a00 */
[C---:B---3--:R-:W-:Y:S11]  /*35c10*/  HMMA.16816.F32 R20, R16.reuse, R26, R20 ;  /* 0x0000001a1014723c */ /* 0x048ff60000001814 */
[----:B------:R-:W-:Y:S11]  /*35c20*/  @!UPT UIADD3 URZ, URZ, URZ, URZ ;  /* 0x0000003f3f3ff290 */ /* 0x000ff6000fffe03f */
[----:B------:R-:W-:Y:S01]  /*35c30*/  @!UPT UIADD3 URZ, URZ, URZ, URZ ;  /* 0x0000003f3f3ff290 */ /* 0x000fe2000fffe03f */
[----:B------:R-:W-:Y:S01]  /*35c40*/  STL.64 [R1+0x270], R20 ;  /* 0x0002701401007387 */ /* 0x000fe20000100a00 */
[----:B------:R0:W-:Y:S03]  /*35c50*/  STL.64 [R1+0x278], R22 ;  /* 0x0002781601007387 */ /* 0x0001e60000100a00 */
[----:B0-----:R-:W3:Y:S01]  /*35c60*/  LDL.LU.64 R22, [R1+0x3d88] ;  /* 0x003d880001167983 */ /* 0x001ee20000300a00 */
[----:B------:R-:W-:Y:S02]  /*35c70*/  STL.64 [R1+0x3d30], R26 ;  /* 0x003d301a01007387 */ /* 0x000fe40000100a00 */
[----:B--2---:R0:W-:Y:S02]  /*35c80*/  STL.64 [R1+0x3d28], R24 ;  /* 0x003d281801007387 */ /* 0x0041e40000100a00 */
[----:B0-----:R-:W2:Y:S01]  /*35c90*/  LDL.LU R24, [R1+0x170] ;  /* 0x0001700001187983 */ /* 0x001ea20000300800 */
[----:B------:R-:W2:Y:S02]  /*35ca0*/  LDL.LU R25, [R1+0x174] ;  /* 0x0001740001197983 */ /* 0x000ea40000300800 */
[----:B------:R-:W2:Y:S02]  /*35cb0*/  LDL.LU R26, [R1+0x178] ;  /* 0x00017800011a7983 */ /* 0x000ea40000300800 */
[----:B------:R-:W2:Y:S01]  /*35cc0*/  LDL.LU R27, [R1+0x17c] ;  /* 0x00017c00011b7983 */ /* 0x000ea20000300800 */
[C---:B---3--:R-:W-:Y:S01]  /*35cd0*/  HMMA.16816.F32 R20, R16.reuse, R22, R4 ;  /* 0x000000161014723c */ /* 0x048fe20000001804 */
[----:B------:R-:W3:Y:S01]  /*35ce0*/  LDL.LU.64 R6, [R1+0x3d80] ;  /* 0x003d800001067983 */ /* 0x000ee20000300a00 */
[----:B------:R-:W3:Y:S11]  /*35cf0*/  LDL.LU.64 R4, [R1+0x3d78] ;  /* 0x003d780001047983 */ /* 0x000ef60000300a00 */
[----:B------:R-:W-:Y:S10]  /*35d00*/  @!UPT UIADD3 URZ, URZ, URZ, URZ ;  /* 0x0000003f3f3ff290 */ /* 0x000ff4000fffe03f */
[----:B------:R-:W-:Y:S01]  /*35d10*/  STL.64 [R1+0x260], R20 ;  /* 0x0002601401007387 */ /* 0x000fe20000100a00 */
[----:B------:R0:W-:Y:S03]  /*35d20*/  STL.64 [R1+0x268], R22 ;  /* 0x0002681601007387 */ /* 0x0001e60000100a00 */
[----:B0-----:R-:W3:Y:S02]  /*35d30*/  LDL.LU.64 R22, [R1+0x3d70] ;  /* 0x003d700001167983 */ /* 0x001ee40000300a00 */
[C---:B---3--:R-:W-:Y:S02]  /*35d40*/  HMMA.16816.F32 R20, R16.reuse, R22, R4 ;  /* 0x000000161014723c */ /* 0x048fe40000001804 */
[----:B------:R-:W3:Y:S11]  /*35d50*/  LDL.LU.64 R6, [R1+0x3d68] ;  /* 0x003d680001067983 */ /* 0x000ef60000300a00 */
[----:B------:R-:W-:Y:S10]  /*35d60*/  @!UPT UIADD3 URZ, URZ, URZ, URZ ;  /* 0x0000003f3f3ff290 */ /* 0x000ff4000fffe03f */
[----:B------:R-:W-:Y:S01]  /*35d70*/  STL.64 [R1+0x250], R20 ;  /* 0x0002501401007387 */ /* 0x000fe20000100a00 */
[----:B------:R0:W-:Y:S03]  /*35d80*/  STL.64 [R1+0x258], R22 ;  /* 0x0002581601007387 */ /* 0x0001e60000100a00 */
[----:B0-----:R-:W2:Y:S01]  /*35d90*/  LDL.LU.64 R22, [R1+0x3d60] ;  /* 0x003d600001167983 */ /* 0x001ea20000300a00 */
[----:B------:R-:W2:Y:S02]  /*35da0*/  LDL.LU.64 R20, [R1+0x3d58] ;  /* 0x003d580001147983 */ /* 0x000ea40000300a00 */
[C---:B--2---:R-:W-:Y:S11]  /*35db0*/  HMMA.16816.F32 R20, R16.reuse, R14, R20 ;  /* 0x0000000e1014723c */ /* 0x044ff60000001814 */
[----:B------:R-:W-:Y:S11]  /*35dc0*/  @!UPT UIADD3 URZ, URZ, URZ, URZ ;  /* 0x0000003f3f3ff290 */ /* 0x000ff6000fffe03f */
[----:B------:R-:W-:Y:S01]  /*35dd0*/  @!UPT UIADD3 URZ, URZ, URZ, URZ ;  /* 0x0000003f3f3ff290 */ /* 0x000fe2000fffe03f */
[----:B------:R-:W-:Y:S01]  /*35de0*/  STL.64 [R1+0x240], R20 ;  /* 0x0002401401007387 */ /* 0x000fe20000100a00 */
[----:B------:R0:W-:Y:S03]  /*35df0*/  STL.64 [R1+0x248], R22 ;  /* 0x0002481601007387 */ /* 0x0001e60000100a00 */
[----:B0-----:R-:W3:Y:S01]  /*35e00*/  LDL.LU.64 R22, [R1+0x3d50] ;  /* 0x003d500001167983 */ /* 0x001ee20000300a00 */
[----:B------:R-:W3:Y:S02]  /*35e10*/  LDL.LU.64 R20, [R1+0x3d48] ;  /* 0x003d480001147983 */ /* 0x000ee40000300a00 */
[----:B------:R0:W-:Y:S02]  /*35e20*/  STL.64 [R1+0x3cf0], R14 ;  /* 0x003cf00e01007387 */ /* 0x0001e40000100a00 */
[----:B------:R-:W2:Y:S01]  /*35e30*/  LDL.LU R12, [R1+0x150] ;  /* 0x00015000010c7983 */ /* 0x000ea20000300800 */
[----:B------:R-:W2:Y:S04]  /*35e40*/  LDL.LU R13, [R1+0x154] ;  /* 0x00015400010d7983 */ /* 0x000ea80000300800 */
[----:B0-----:R-:W2:Y:S01]  /*35e50*/  LDL.LU R14, [R1+0x158] ;  /* 0x00015800010e7983 */ /* 0x001ea20000300800 */
[----:B------:R-:W2:Y:S01]  /*35e60*/  LDL.LU R15, [R1+0x15c] ;  /* 0x00015c00010f7983 */ /* 0x000ea20000300800 */
[----:B---3--:R-:W-:Y:S02]  /*35e70*/  HMMA.16816.F32 R16, R16, R6, R20 ;  /* 0x000000061010723c */ /* 0x008fe40000001814 */
[----:B------:R-:W3:Y:S01]  /*35e80*/  LDL.LU.64 R22, [R1+0x3d40] ;  /* 0x003d400001167983 */ /* 0x000ee20000300a00 */
[----:B------:R-:W3:Y:S02]  /*35e90*/  LDL.LU.64 R20, [R1+0x3d38] ;  /* 0x003d380001147983 */ /* 0x000ee40000300a00 */
[----:B------:R0:W-:Y:S02]  /*35ea0*/  STL.64 [R1+0x3d08], R6 ;  /* 0x003d080601007387 */ /* 0x0001e40000100a00 */
[----:B------:R-:W2:Y:S11]  /*35eb0*/  LDL.LU R4, [R1+0x160] ;  /* 0x0001600001047983 */ /* 0x000eb60000300800 */
[----:B------:R-:W-:Y:S05]  /*35ec0*/  @!UPT UIADD3 URZ, URZ, URZ, URZ ;  /* 0x0000003f3f3ff290 */ /* 0x000fea000fffe03f */
[----:B------:R-:W-:Y:S01]  /*35ed0*/  STL.64 [R1+0x190], R16 ;  /* 0x0001901001007387 */ /* 0x000fe20000100a00 */
[----:B------:R1:W-:Y:S02]  /*35ee0*/  STL.64 [R1+0x198], R18 ;  /* 0x0001981201007387 */ /* 0x0003e40000100a00 */
[----:B------:R-:W2:Y:S02]  /*35ef0*/  LDL.LU R5, [R1+0x164] ;  /* 0x0001640001057983 */ /* 0x000ea40000300800 */
[----:B0-----:R-:W2:Y:S01]  /*35f00*/  LDL.LU R6, [R1+0x168] ;  /* 0x0001680001067983 */ /* 0x001ea20000300800 */
[----:B------:R-:W2:Y:S04]  /*35f10*/  LDL.LU R7, [R1+0x16c] ;  /* 0x00016c0001077983 */ /* 0x000ea80000300800 */
[----:B-1----:R-:W2:Y:S01]  /*35f20*/  LDL R19, [R1+0x5d4] ;  /* 0x0005d40001137983 */ /* 0x002ea20000100800 */
[----:B----4-:R-:W-:-:S02]  /*35f30*/  IMAD.MOV.U32 R17, RZ, RZ, R10 ;  /* 0x000000ffff117224 */ /* 0x010fc400078e000a */
[----:B------:R-:W-:Y:S01]  /*35f40*/  IMAD.MOV.U32 R16, RZ, RZ, R11 ;  /* 0x000000ffff107224 */ /* 0x000fe200078e000b */
[C---:B---3--:R-:W-:Y:S01]  /*35f50*/  HMMA.16816.F32 R24, R20.reuse, R10, R24 ;  /* 0x0000000a1418723c */ /* 0x048fe20000001818 */
[----:B--2---:R-:W-:Y:S11]  /*35f60*/  STL [R1+0x3c68], R19 ;  /* 0x003c681301007387 */ /* 0x004ff60000100800 */
[----:B------:R-:W-:Y:S11]  /*35f70*/  @!UPT UIADD3 URZ, URZ, URZ, URZ ;  /* 0x0000003f3f3ff290 */ /* 0x000ff6000fffe03f */
[----:B------:R-:W-:Y:S02]  /*35f80*/  STL.64 [R1+0x170], R24 ;  /* 0x0001701801007387 */ /* 0x000fe40000100a00 */
[----:B------:R0:W-:Y:S02]  /*35f90*/  STL.64 [R1+0x178], R26 ;  /* 0x0001781a01007387 */ /* 0x0001e40000100a00 */
[----:B0-----:R-:W2:Y:S01]  /*35fa0*/  LDL.LU.64 R26, [R1+0x3d30] ;  /* 0x003d3000011a7983 */ /* 0x001ea20000300a00 */
[----:B------:R-:W3:Y:S02]  /*35fb0*/  LDL.LU.64 R24, [R1+0x3d28] ;  /* 0x003d280001187983 */ /* 0x000ee40000300a00 */
[----:B------:R-:W4:Y:S02]  /*35fc0*/  LDL.LU.64 R10, [R1+0x3d20] ;  /* 0x003d2000010a7983 */ /* 0x000f240000300a00 */
[----:B------:R-:W-:Y:S02]  /*35fd0*/  IMAD.MOV.U32 R19, RZ, RZ, R8 ;  /* 0x000000ffff137224 */ /* 0x000fe400078e0008 */
[----:B------:R-:W-:Y:S01]  /*35fe0*/  IMAD.MOV.U32 R18, RZ, RZ, R9 ;  /* 0x000000ffff127224 */ /* 0x000fe200078e0009 */
[----:B----4-:R-:W-:Y:S11]  /*35ff0*/  HMMA.16816.F32 R4, R20, R10, R4 ;  /* 0x0000000a1404723c */ /* 0x010ff60000001804 */
[----:B------:R-:W-:Y:S11]  /*36000*/  @!UPT UIADD3 URZ, URZ, URZ, URZ ;  /* 0x0000003f3f3ff290 */ /* 0x000ff6000fffe03f */
[----:B------:R-:W-:Y:S01]  /*36010*/  @!UPT UIADD3 URZ, URZ, URZ, URZ ;  /* 0x0000003f3f3ff290 */ /* 0x000fe2000fffe03f */
[----:B------:R0:W-:Y:S01]  /*36020*/  STL.64 [R1+0x160], R4 ;  /* 0x0001600401007387 */ /* 0x0001e20000100a00 */
[----:B------:R-:W-:Y:S02]  /*36030*/  STL.64 [R1+0x168], R6 ;  /* 0x0001680601007387 */ /* 0x000fe40000100a00 */
[----:B------:R-:W4:Y:S02]  /*36040*/  LDL.LU R8, [R1+0x40] ;  /* 0x0000400001087983 */ /* 0x000f240000300800 */
[----:B------:R-:W4:Y:S02]  /*36050*/  LDL.LU R9, [R1+0x44] ;  /* 0x0000440001097983 */ /* 0x000f240000300800 */
[----:B0-----:R-:W-:Y:S02]  /*36060*/  IMAD.MOV.U32 R5, RZ, RZ, R10 ;  /* 0x000000ffff057224 */ /* 0x001fe400078e000a */
[----:B------:R-:W-:Y:S01]  /*36070*/  IMAD.MOV.U32 R4, RZ, RZ, R11 ;  /* 0x000000ffff047224 */ /* 0x000fe200078e000b */
[----:B------:R-:W2:Y:S01]  /*36080*/  LDL.LU R10, [R1+0x48] ;  /* 0x00004800010a7983 */ /* 0x000ea20000300800 */
[----:B------:R-:W2:Y:S03]  /*36090*/  LDL.LU R11, [R1+0x4c] ;  /* 0x00004c00010b7983 */ /* 0x000ea60000300800 */
[----:B--2---:R-:W-:Y:S01]  /*360a0*/  STL.64 [R1+0x3c78], R10 ;  /* 0x003c780a01007387 */ /* 0x004fe20000100a00 */
[----:B----4-:R0:W-:Y:S03]  /*360b0*/  STL.64 [R1+0x3c70], R8 ;  /* 0x003c700801007387 */ /* 0x0101e60000100a00 */
[----:B0-----:R-:W2:Y:S01]  /*360c0*/  LDL.LU R8, [R1+0x80] ;  /* 0x0000800001087983 */ /* 0x001ea20000300800 */
[----:B------:R-:W2:Y:S02]  /*360d0*/  LDL.LU R9, [R1+0x84] ;  /* 0x0000840001097983 */ /* 0x000ea40000300800 */
[----:B------:R-:W4:Y:S02]  /*360e0*/  LDL.LU R10, [R1+0x88] ;  /* 0x00008800010a7983 */ /* 0x000f240000300800 */
[----:B------:R-:W4:Y:S02]  /*360f0*/  LDL.LU R11, [R1+0x8c] ;  /* 0x00008c00010b7983 */ /* 0x000f240000300800 */
[----:B----4-:R0:W-:Y:S02]  /*36100*/  STL.64 [R1+0x3c88], R10 ;  /* 0x003c880a01007387 */ /* 0x0101e40000100a00 */
[----:B0-----:R-:W-:-:S02]  /*36110*/  IMAD.MOV.U32 R10, RZ, RZ, R5 ;  /* 0x000000ffff0a7224 */ /* 0x001fc400078e0005 */
[----:B------:R-:W-:Y:S02]  /*36120*/  IMAD.MOV.U32 R11, RZ, RZ, R4 ;  /* 0x000000ffff0b7224 */ /* 0x000fe400078e0004 */
[----:B------:R-:W-:Y:S01]  /*36130*/  HMMA.16816.F32 R4, R20, R18, R12 ;  /* 0x000000121404723c */ /* 0x000fe2000000180c */
[----:B--2---:R-:W-:Y:S02]  /*36140*/  STL.64 [R1+0x3c80], R8 ;  /* 0x003c800801007387 */ /* 0x004fe40000100a00 */
[----:B------:R-:W-:Y:S02]  /*36150*/  STL.64 [R1+0x3c98], R10 ;  /* 0x003c980a01007387 */ /* 0x000fe40000100a00 */
[----:B------:R-:W2:Y:S11]  /*36160*/  LDL.LU R12, [R1+0x120] ;  /* 0x00012000010c7983 */ /* 0x000eb60000300800 */
[----:B------:R-:W-:Y:S07]  /*36170*/  @!UPT UIADD3 URZ, URZ, URZ, URZ ;  /* 0x0000003f3f3ff290 */ /* 0x000fee000fffe03f */
[----:B------:R0:W-:Y:S01]  /*36180*/  STL.64 [R1+0x150], R4 ;  /* 0x0001500401007387 */ /* 0x0001e20000100a00 */
[----:B------:R1:W-:Y:S02]  /*36190*/  STL.64 [R1+0x158], R6 ;  /* 0x0001580601007387 */ /* 0x0003e40000100a00 */
[----:B------:R-:W2:Y:S02]  /*361a0*/  LDL.LU R13, [R1+0x124] ;  /* 0x00012400010d7983 */ /* 0x000ea40000300800 */
[----:B------:R-:W4:Y:S01]  /*361b0*/  LDL.LU R14, [R1+0x128] ;  /* 0x00012800010e7983 */ /* 0x000f220000300800 */
[----:B------:R-:W4:Y:S04]  /*361c0*/  LDL.LU R15, [R1+0x12c] ;  /* 0x00012c00010f7983 */ /* 0x000f280000300800 */
[----:B0-----:R-:W2:Y:S01]  /*361d0*/  LDL.LU R4, [R1+0x130] ;  /* 0x0001300001047983 */ /* 0x001ea20000300800 */
[----:B------:R-:W2:Y:S02]  /*361e0*/  LDL.LU R5, [R1+0x134] ;  /* 0x0001340001057983 */ /* 0x000ea40000300800 */
[----:B-1----:R-:W2:Y:S02]  /*361f0*/  LDL.LU R6, [R1+0x138] ;  /* 0x0001380001067983 */ /* 0x002ea40000300800 */
[----:B------:R-:W2:Y:S02]  /*36200*/  LDL.LU R7, [R1+0x13c] ;  /* 0x00013c0001077983 */ /* 0x000ea40000300800 */
[----:B------:R-:W-:-:S02]  /*36210*/  IMAD.MOV.U32 R10, RZ, RZ, R17 ;  /* 0x000000ffff0a7224 */ /* 0x000fc400078e0011 */
[----:B------:R-:W-:Y:S01]  /*36220*/  IMAD.MOV.U32 R11, RZ, RZ, R16 ;  /* 0x000000ffff0b7224 */ /* 0x000fe200078e0010 */
[----:B--2---:R-:W-:Y:S01]  /*36230*/  STL.64 [R1+0x3d18], R6 ;  /* 0x003d180601007387 */ /* 0x004fe20000100a00 */
[----:B------:R0:W-:Y:S03]  /*36240*/  STL.64 [R1+0x3d10], R4 ;  /* 0x003d100401007387 */ /* 0x0001e60000100a00 */
[----:B0-----:R-:W2:Y:S01]  /*36250*/  LDL.LU R4, [R1+0x140] ;  /* 0x0001400001047983 */ /* 0x001ea20000300800 */
[----:B------:R-:W2:Y:S02]  /*36260*/  LDL.LU R5, [R1+0x144] ;  /* 0x0001440001057983 */ /* 0x000ea40000300800 */
[----:B------:R-:W2:Y:S02]  /*36270*/  LDL.LU R6, [R1+0x148] ;  /* 0x0001480001067983 */ /* 0x000ea40000300800 */
[----:B------:R-:W2:Y:S01]  /*36280*/  LDL.LU R7, [R1+0x14c] ;  /* 0x00014c0001077983 */ /* 0x000ea20000300800 */
[----:B----4-:R0:W-:Y:S01]  /*36290*/  STL.64 [R1+0x3d00], R14 ;  /* 0x003d000e01007387 */ /* 0x0101e20000100a00 */
[----:B------:R-:W-:Y:S03]  /*362a0*/  STL.64 [R1+0x3cf8], R12 ;  /* 0x003cf80c01007387 */ /* 0x000fe60000100a00 */
[----:B0-----:R-:W4:Y:S01]  /*362b0*/  LDL.LU.64 R14, [R1+0x38] ;  /* 0x00003800010e7983 */ /* 0x001f220000300a00 */
[----:B------:R0:W-:Y:S02]  /*362c0*/  STL.64 [R1+0x3cc8], R10 ;  /* 0x003cc80a01007387 */ /* 0x0001e40000100a00 */
[----:B------:R-:W2:Y:S02]  /*362d0*/  LDL.LU R8, [R1+0xb0] ;  /* 0x0000b00001087983 */ /* 0x000ea40000300800 */
[----:B------:R-:W2:Y:S01]  /*362e0*/  LDL.LU R9, [R1+0xb4] ;  /* 0x0000b40001097983 */ /* 0x000ea20000300800 */
[----:B0-----:R-:W2:Y:S01]  /*362f0*/  LDL.LU R10, [R1+0xb8] ;  /* 0x0000b800010a7983 */ /* 0x001ea20000300800 */
[----:B------:R-:W2:Y:S03]  /*36300*/  LDL.LU R11, [R1+0xbc] ;  /* 0x0000bc00010b7983 */ /* 0x000ea60000300800 */
[----:B--2---:R-:W-:Y:S01]  /*36310*/  STL.64 [R1+0x3cd8], R10 ;  /* 0x003cd80a01007387 */ /* 0x004fe20000100a00 */
[----:B------:R0:W-:Y:S03]  /*36320*/  STL.64 [R1+0x3cd0], R8 ;  /* 0x003cd00801007387 */ /* 0x0001e60000100a00 */
[----:B0-----:R-:W2:Y:S01]  /*36330*/  LDL.LU R8, [R1+0x110] ;  /* 0x0001100001087983 */ /* 0x001ea20000300800 */
[----:B------:R-:W2:Y:S02]  /*36340*/  LDL.LU R9, [R1+0x114] ;  /* 0x0001140001097983 */ /* 0x000ea40000300800 */
[----:B------:R-:W2:Y:S02]  /*36350*/  LDL.LU R10, [R1+0x118] ;  /* 0x00011800010a7983 */ /* 0x000ea40000300800 */
[----:B------:R-:W2:Y:S01]  /*36360*/  LDL.LU R11, [R1+0x11c] ;  /* 0x00011c00010b7983 */ /* 0x000ea20000300800 */
[C---:B------:R-:W-:Y:S01]  /*36370*/  HMMA.16816.F32 R4, R20.reuse, R26, R4 ;  /* 0x0000001a1404723c */ /* 0x040fe20000001804 */
[----:B--2---:R0:W-:Y:S01]  /*36380*/  STL.64 [R1+0x3ce8], R10 ;  /* 0x003ce80a01007387 */ /* 0x0041e20000100a00 */
[----:B------:R-:W-:Y:S03]  /*36390*/  STL.64 [R1+0x3ce0], R8 ;  /* 0x003ce00801007387 */ /* 0x000fe60000100a00 */
[----:B0-----:R-:W2:Y:S01]  /*363a0*/  LDL.LU.64 R10, [R1+0x58] ;  /* 0x00005800010a7983 */ /* 0x001ea20000300a00 */
        /* <DEDUP_REMOVED lines=11> */
[----:B------:R-:W-:Y:S01]  /*36460*/  STL.64 [R1+0x140], R4 ;  /* 0x0001400401007387 */ /* 0x000fe20000100a00 */
[----:B------:R0:W-:Y:S03]  /*36470*/  STL.64 [R1+0x148], R6 ;  /* 0x0001480601007387 */ /* 0x0001e60000100a00 */
[----:B0-----:R-:W4:Y:S01]  /*36480*/  LDL.LU.64 R6, [R1+0x3d18] ;  /* 0x003d180001067983 */ /* 0x001f220000300a00 */
[----:B------:R-:W4:Y:S02]  /*36490*/  LDL.LU.64 R4, [R1+0x3d10] ;  /* 0x003d100001047983 */ /* 0x000f240000300a00 */
[C---:B----4-:R-:W-:Y:S11]  /*364a0*/  HMMA.16816.F32 R4, R20.reuse, R14, R4 ;  /* 0x0000000e1404723c */ /* 0x050ff60000001804 */
[----:B------:R-:W-:Y:S11]  /*364b0*/  @!UPT UIADD3 URZ, URZ, URZ, URZ ;  /* 0x0000003f3f3ff290 */ /* 0x000ff6000fffe03f */
[----:B------:R-:W-:Y:S01]  /*364c0*/  @!UPT UIADD3 URZ, URZ, URZ, URZ ;  /* 0x0000003f3f3ff290 */ /* 0x000fe2000fffe03f */
[----:B------:R0:W-:Y:S01]  /*364d0*/  STL.64 [R1+0x130], R4 ;  /* 0x0001300401007387 */ /* 0x0001e20000100a00 */
[----:B------:R1:W-:Y:S02]  /*364e0*/  STL.64 [R1+0x138], R6 ;  /* 0x0001380601007387 */ /* 0x0003e40000100a00 */
[----:B0-----:R-:W-:Y:S01]  /*364f0*/  IMAD.MOV.U32 R5, RZ, RZ, R14 ;  /* 0x000000ffff057224 */ /* 0x001fe200078e000e */
[----:B-1----:R-:W4:Y:S01]  /*36500*/  LDL.LU.64 R6, [R1+0x3d08] ;  /* 0x003d080001067983 */ /* 0x002f220000300a00 */
[----:B------:R-:W-:Y:S02]  /*36510*/  IMAD.MOV.U32 R4, RZ, RZ, R15 ;  /* 0x000000ffff047224 */ /* 0x000fe400078e000f */
[----:B------:R-:W2:Y:S02]  /*36520*/  LDL.LU.64 R14, [R1+0x3d00] ;  /* 0x003d0000010e7983 */ /* 0x000ea40000300a00 */
[----:B------:R-:W2:Y:S02]  /*36530*/  LDL.LU.64 R12, [R1+0x3cf8] ;  /* 0x003cf800010c7983 */ /* 0x000ea40000300a00 */
[C---:B--2---:R-:W-:Y:S11]  /*36540*/  HMMA.16816.F32 R12, R20.reuse, R10, R12 ;  /* 0x0000000a140c723c */ /* 0x044ff6000000180c */
[----:B------:R-:W-:Y:S11]  /*36550*/  @!UPT UIADD3 URZ, URZ, URZ, URZ ;  /* 0x0000003f3f3ff290 */ /* 0x000ff6000fffe03f */
[----:B------:R-:W-:Y:S01]  /*36560*/  @!UPT UIADD3 URZ, URZ, URZ, URZ ;  /* 0x0000003f3f3ff290 */ /* 0x000fe2000fffe03f */
[----:B------:R0:W-:Y:S01]  /*36570*/  STL.64 [R1+0x120], R12 ;  /* 0x0001200c01007387 */ /* 0x0001e20000100a00 */
[----:B------:R1:W-:Y:S02]  /*36580*/  STL.64 [R1+0x128], R14 ;  /* 0x0001280e01007387 */ /* 0x0003e40000100a00 */
[----:B0-----:R-:W-:Y:S01]  /*36590*/  IMAD.MOV.U32 R13, RZ, RZ, R10 ;  /* 0x000000ffff0d7224 */ /* 0x001fe200078e000a */
[----:B-1----:R-:W2:Y:S01]  /*365a0*/  LDL.LU.64 R14, [R1+0x3cf0] ;  /* 0x003cf000010e7983 */ /* 0x002ea20000300a00 */
[----:B------:R-:W-:Y:S02]  /*365b0*/  IMAD.MOV.U32 R12, RZ, RZ, R11 ;  /* 0x000000ffff0c7224 */ /* 0x000fe400078e000b */
[----:B------:R-:W2:Y:S02]  /*365c0*/  LDL.LU.64 R10, [R1+0x3ce8] ;  /* 0x003ce800010a7983 */ /* 0x000ea40000300a00 */
[----:B------:R-:W2:Y:S02]  /*365d0*/  LDL.LU.64 R8, [R1+0x3ce0] ;  /* 0x003ce00001087983 */ /* 0x000ea40000300a00 */
[----:B--2---:R-:W-:Y:S11]  /*365e0*/  HMMA.16816.F32 R8, R20, R14, R8 ;  /* 0x0000000e1408723c */ /* 0x004ff60000001808 */
[----:B------:R-:W-:Y:S11]  /*365f0*/  @!UPT UIADD3 URZ, URZ, URZ, URZ ;  /* 0x0000003f3f3ff290 */ /* 0x000ff6000fffe03f */
[----:B------:R-:W-:Y:S01]  /*36600*/  @!UPT UIADD3 URZ, URZ, URZ, URZ ;  /* 0x0000003f3f3ff290 */ /* 0x000fe2000fffe03f */
[----:B------:R-:W-:Y:S01]  /*36610*/  STL.64 [R1+0x110], R8 ;  /* 0x0001100801007387 */ /* 0x000fe20000100a00 */
[----:B------:R0:W-:Y:S03]  /*36620*/  STL.64 [R1+0x118], R10 ;  /* 0x0001180a01007387 */ /* 0x0001e60000100a00 */
[----:B0-----:R-:W4:Y:S01]  /*36630*/  LDL.LU.64 R10, [R1+0x3cd8] ;  /* 0x003cd800010a7983 */ /* 0x001f220000300a00 */
[----:B------:R-:W4:Y:S02]  /*36640*/  LDL.LU.64 R8, [R1+0x3cd0] ;  /* 0x003cd00001087983 */ /* 0x000f240000300a00 */
[----:B------:R0:W-:Y:S02]  /*36650*/  STL.64 [R1+0x3c48], R14 ;  /* 0x003c480e01007387 */ /* 0x0001e40000100a00 */
[----:B0-----:R-:W-:Y:S02]  /*36660*/  IMAD.MOV.U32 R14, RZ, RZ, R13 ;  /* 0x000000ffff0e7224 */ /* 0x001fe400078e000d */
[----:B------:R-:W-:-:S05]  /*36670*/  IMAD.MOV.U32 R15, RZ, RZ, R12 ;  /* 0x000000ffff0f7224 */ /* 0x000fca00078e000c */
[----:B------:R0:W-:Y:S02]  /*36680*/  STL.64 [R1+0x3c50], R14 ;  /* 0x003c500e01007387 */ /* 0x0001e40000100a00 */
[----:B0-----:R-:W-:Y:S02]  /*36690*/  IMAD.MOV.U32 R14, RZ, RZ, R5 ;  /* 0x000000ffff0e7224 */ /* 0x001fe400078e0005 */
[----:B------:R-:W-:Y:S01]  /*366a0*/  IMAD.MOV.U32 R15, RZ, RZ, R4 ;  /* 0x000000ffff0f7224 */ /* 0x000fe200078e0004 */
[----:B----4-:R-:W-:Y:S01]  /*366b0*/  HMMA.16816.F32 R20, R20, R6, R8 ;  /* 0x000000061414723c */ /* 0x010fe20000001808 */
[----:B------:R-:W2:Y:S06]  /*366c0*/  LDL.LU.64 R10, [R1+0x3cc8] ;  /* 0x003cc800010a7983 */ /* 0x000eac0000300a00 */
[----:B------:R-:W-:-:S02]  /*366d0*/  IMAD.MOV.U32 R9, RZ, RZ, R6 ;  /* 0x000000ffff097224 */ /* 0x000fc400078e0006 */
[----:B------:R-:W-:Y:S11]  /*366e0*/  IMAD.MOV.U32 R8, RZ, RZ, R7 ;  /* 0x000000ffff087224 */ /* 0x000ff600078e0007 */
[----:B------:R-:W-:Y:S03]  /*366f0*/  @!UPT UIADD3 URZ, URZ, URZ, URZ ;  /* 0x0000003f3f3ff290 */ /* 0x000fe6000fffe03f */
[----:B------:R-:W-:Y:S01]  /*36700*/  STL.64 [R1+0xb0], R20 ;  /* 0x0000b01401007387 */ /* 0x000fe20000100a00 */
[----:B------:R0:W-:Y:S02]  /*36710*/  STL.64 [R1+0xb8], R22 ;  /* 0x0000b81601007387 */ /* 0x0001e40000100a00 */
[----:B------:R-:W2:Y:S02]  /*36720*/  LDL.LU.64 R6, [R1+0x3cc0] ;  /* 0x003cc00001067983 */ /* 0x000ea40000300a00 */
[----:B------:R-:W2:Y:S02]  /*36730*/  LDL.LU.64 R4, [R1+0x3cb8] ;  /* 0x003cb80001047983 */ /* 0x000ea40000300a00 */
[----:B0-----:R-:W-:Y:S02]  /*36740*/  IMAD.MOV.U32 R22, RZ, RZ, R9 ;  /* 0x000000ffff167224 */ /* 0x001fe400078e0009 */
[----:B------:R-:W-:-:S05]  /*36750*/  IMAD.MOV.U32 R23, RZ, RZ, R8 ;  /* 0x000000ffff177224 */ /* 0x000fca00078e0008 */
[----:B------:R0:W-:Y:S01]  /*36760*/  STL.64 [R1+0x3c40], R22 ;  /* 0x003c401601007387 */ /* 0x0001e20000100a00 */
[----:B------:R-:W4:Y:S02]  /*36770*/  LDL.LU R20, [R1+0x450] ;  /* 0x0004500001147983 */ /* 0x000f240000300800 */
[----:B------:R-:W4:Y:S01]  /*36780*/  LDL.LU R21, [R1+0x454] ;  /* 0x0004540001157983 */ /* 0x000f220000300800 */
[----:B0-----:R-:W3:Y:S01]  /*36790*/  LDL.LU R22, [R1+0x458] ;  /* 0x0004580001167983 */ /* 0x001ee20000300800 */
[----:B------:R-:W-:Y:S02]  /*367a0*/  IMAD.MOV.U32 R23, RZ, RZ, R2 ;  /* 0x000000ffff177224 */ /* 0x000fe400078e0002 */
[----:B------:R-:W4:Y:S01]  /*367b0*/  LDL.LU R2, [R1+0x3cb4] ;  /* 0x003cb40001027983 */ /* 0x000f220000300800 */
[----:B--2---:R-:W-:Y:S02]  /*367c0*/  HMMA.16816.F32 R8, R4, R10, R16 ;  /* 0x0000000a0408723c */ /* 0x004fe40000001810 */
[----:B---3--:R-:W-:Y:S01]  /*367d0*/  STL.64 [R1+0x3c60], R22 ;  /* 0x003c601601007387 */ /* 0x008fe20000100a00 */
[----:B----4-:R0:W-:Y:S03]  /*367e0*/  STL.64 [R1+0x3c58], R20 ;  /* 0x003c581401007387 */ /* 0x0101e60000100a00 */
[----:B0-----:R-:W2:Y:S01]  /*367f0*/  LDL.LU R20, [R1+0x220] ;  /* 0x0002200001147983 */ /* 0x001ea20000300800 */
[----:B------:R-:W2:Y:S02]  /*36800*/  LDL.LU R21, [R1+0x224] ;  /* 0x0002240001157983 */ /* 0x000ea40000300800 */
[----:B------:R-:W2:Y:S02]  /*36810*/  LDL.LU R22, [R1+0x228] ;  /* 0x0002280001167983 */ /* 0x000ea40000300800 */
[----:B------:R-:W-:-:S02]  /*36820*/  IMAD.MOV.U32 R23, RZ, RZ, R2 ;  /* 0x000000ffff177224 */ /* 0x000fc400078e0002 */
[----:B------:R-:W3:Y:S01]  /*36830*/  LDL.LU R2, [R1+0x3cb0] ;  /* 0x003cb00001027983 */ /* 0x000ee20000300800 */
[----:B------:R-:W4:Y:S02]  /*36840*/  LDL.LU.64 R18, [R1+0x3ca8] ;  /* 0x003ca80001127983 */ /* 0x000f240000300a00 */
[----:B------:R-:W4:Y:S07]  /*36850*/  LDL.LU.64 R16, [R1+0x3ca0] ;  /* 0x003ca00001107983 */ /* 0x000f2e0000300a00 */
[----:B------:R-:W-:Y:S01]  /*36860*/  STL.64 [R1+0xa0], R8 ;  /* 0x0000a00801007387 */ /* 0x000fe20000100a00 */
[----:B------:R0:W-:Y:S04]  /*36870*/  STL.64 [R1+0xa8], R10 ;  /* 0x0000a80a01007387 */ /* 0x0001e80000100a00 */
[----:B0-----:R-:W4:Y:S02]  /*36880*/  LDL.LU.64 R10, [R1+0x3c98] ;  /* 0x003c9800010a7983 */ /* 0x001f240000300a00 */
[C---:B----4-:R-:W-:Y:S02]  /*36890*/  HMMA.16816.F32 R8, R4.reuse, R10, R16 ;  /* 0x0000000a0408723c */ /* 0x050fe40000001810 */
[----:B------:R-:W4:Y:S11]  /*368a0*/  LDL.LU.64 R18, [R1+0x3c90] ;  /* 0x003c900001127983 */ /* 0x000f360000300a00 */
[----:B------:R-:W-:Y:S10]  /*368b0*/  @!UPT UIADD3 URZ, URZ, URZ, URZ ;  /* 0x0000003f3f3ff290 */ /* 0x000ff4000fffe03f */
[----:B------:R-:W-:Y:S01]  /*368c0*/  STL.64 [R1+0x90], R8 ;  /* 0x0000900801007387 */ /* 0x000fe20000100a00 */
[----:B------:R0:W-:Y:S03]  /*368d0*/  STL.64 [R1+0x98], R10 ;  /* 0x0000980a01007387 */ /* 0x0001e60000100a00 */
[----:B0-----:R-:W4:Y:S01]  /*368e0*/  LDL.LU.64 R10, [R1+0x3c88] ;  /* 0x003c8800010a7983 */ /* 0x001f220000300a00 */
[----:B------:R-:W4:Y:S02]  /*368f0*/  LDL.LU.64 R8, [R1+0x3c80] ;  /* 0x003c800001087983 */ /* 0x000f240000300a00 */
[----:B----4-:R-:W-:Y:S01]  /*36900*/  HMMA.16816.F32 R16, R4, R18, R8 ;  /* 0x000000120410723c */ /* 0x010fe20000001808 */
[----:B------:R-:W4:Y:S01]  /*36910*/  LDL.LU.64 R10, [R1+0x3c78] ;  /* 0x003c7800010a7983 */ /* 0x000f220000300a00 */
[----:B------:R-:W4:Y:S11]  /*36920*/  LDL.LU.64 R8, [R1+0x3c70] ;  /* 0x003c700001087983 */ /* 0x000f360000300a00 */
[----:B------:R-:W-:Y:S10]  /*36930*/  @!UPT UIADD3 URZ, URZ, URZ, URZ ;  /* 0x0000003f3f3ff290 */ /* 0x000ff4000fffe03f */
[----:B------:R-:W-:Y:S01]  /*36940*/  STL.64 [R1+0x80], R16 ;  /* 0x0000801001007387 */ /* 0x000fe20000100a00 */
[----:B------:R0:W-:Y:S03]  /*36950*/  STL.64 [R1+0x88], R18 ;  /* 0x0000881201007387 */ /* 0x0001e60000100a00 */
[----:B0-----:R-:W4:Y:S04]  /*36960*/  LDL.LU R19, [R1+0x3c68] ;  /* 0x003c680001137983 */ /* 0x001f280000300800 */
[----:B------:R-:W0:Y:S02]  /*36970*/  S2R R13, SR_TID.X ;  /* 0x00000000000d7919 */ /* 0x000e240000002100 */
[----:B0-----:R-:W-:-:S05]  /*36980*/  IMAD.SHL.U32 R13, R13, 0x2, RZ ;  /* 0x000000020d0d7824 */ /* 0x001fca00078e00ff */
[----:B---3--:R-:W-:Y:S02]  /*36990*/  LOP3.LUT R2, R2, 0x30, R13, 0x78, !PT ;  /* 0x0000003002027812 */ /* 0x008fe400078e780d */
[----:B--2---:R-:W-:Y:S02]  /*369a0*/  HMMA.16816.F32 R12, R4, R14, R20 ;  /* 0x0000000e040c723c */ /* 0x004fe40000001814 */
[----:B------:R-:W-:-:S06]  /*369b0*/  LOP3.LUT R2, R2, 0x40, RZ, 0x3c, !PT ;  /* 0x0000004002027812 */ /* 0x000fcc00078e3cff */
[C---:B----4-:R-:W-:Y:S11]  /*369c0*/  HMMA.16816.F32 R8, R4.reuse, R26, R8 ;  /* 0x0000001a0408723c */ /* 0x050ff60000001808 */
[----:B------:R-:W-:Y:S11]  /*369d0*/  @!UPT UIADD3 URZ, URZ, URZ, URZ ;  /* 0x0000003f3f3ff290 */ /* 0x000ff6000fffe03f */
[----:B------:R-:W-:Y:S01]  /*369e0*/  @!UPT UIADD3 URZ, URZ, URZ, URZ ;  /* 0x0000003f3f3ff290 */ /* 0x000fe2000fffe03f */
[----:B------:R-:W-:Y:S01]  /*369f0*/  STL.64 [R1+0x470], R8 ;  /* 0x0004700801007387 */ /* 0x000fe20000100a00 */
[----:B------:R-:W-:Y:S02]  /*36a00*/  STL.64 [R1+0x478], R10 ;  /* 0x0004780a01007387 */ /* 0x000fe40000100a00 */
[----:B------:R-:W2:Y:S02]  /*36a10*/  LDL.LU R26, [R1+0x338] ;  /* 0x00033800011a7983 */ /* 0x000ea40000300800 */
[----:B------:R-:W2:Y:S01]  /*36a20*/  LDL.LU R27, [R1+0x33c] ;  /* 0x00033c00011b7983 */ /* 0x000ea20000300800 */
[----:B------:R-:W0:Y:S04]  /*36a30*/  LDSM.16.MT88.4 R8, [R19+0x4000] ;  /* 0x004000001308783b */ /* 0x000e280000004200 */
[----:B0-----:R-:W-:Y:S01]  /*36a40*/  STL.64 [R1+0x3c38], R10 ;  /* 0x003c380a01007387 */ /* 0x001fe20000100a00 */
[----:B------:R0:W-:Y:S03]  /*36a50*/  STL.64 [R1+0x3c30], R8 ;  /* 0x003c300801007387 */ /* 0x0001e60000100a00 */
[----:B0-----:R-:W3:Y:S01]  /*36a60*/  LDL.LU R8, [R1+0x460] ;  /* 0x0004600001087983 */ /* 0x001ee20000300800 */
[----:B------:R-:W3:Y:S02]  /*36a70*/  LDL.LU R9, [R1+0x464] ;  /* 0x0004640001097983 */ /* 0x000ee40000300800 */
[----:B------:R-:W3:Y:S02]  /*36a80*/  LDL.LU R10, [R1+0x468] ;  /* 0x00046800010a7983 */ /* 0x000ee40000300800 */
[----:B------:R-:W3:Y:S01]  /*36a90*/  LDL.LU R11, [R1+0x46c] ;  /* 0x00046c00010b7983 */ /* 0x000ee20000300800 */
[----:B------:R-:W-:Y:S01]  /*36aa0*/  STL [R1+0x3c28], R19 ;  /* 0x003c281301007387 */ /* 0x000fe20000100800 */
[----:B------:R-:W4:Y:S02]  /*36ab0*/  LDL.LU.64 R22, [R1+0x3c60] ;  /* 0x003c600001167983 */ /* 0x000f240000300a00 */
[----:B------:R-:W4:Y:S02]  /*36ac0*/  LDL.LU.64 R20, [R1+0x3c58] ;  /* 0x003c580001147983 */ /* 0x000f240000300a00 */
[----:B------:R-:W-:Y:S01]  /*36ad0*/  STL.64 [R1+0x220], R12 ;  /* 0x0002200c01007387 */ /* 0x000fe20000100a00 */
[----:B------:R-:W-:Y:S02]  /*36ae0*/  STL.64 [R1+0x228], R14 ;  /* 0x0002280e01007387 */ /* 0x000fe40000100a00 */
[----:B------:R-:W0:Y:S02]  /*36af0*/  LDSM.16.M88.4 R12, [R2+0x10800] ;  /* 0x01080000020c783b */ /* 0x000e240000000200 */
[----:B------:R-:W1:Y:S04]  /*36b00*/  LDSM.16.M88.4 R16, [R2+0x10000] ;  /* 0x010000000210783b */ /* 0x000e680000000200 */
[----:B0-----:R-:W-:Y:S01]  /*36b10*/  STL.64 [R1+0x20], R12 ;  /* 0x0000200c01007387 */ /* 0x001fe20000100a00 */
[----:B------:R0:W-:Y:S03]  /*36b20*/  STL.64 [R1+0x28], R14 ;  /* 0x0000280e01007387 */ /* 0x0001e60000100a00 */
[----:B0-----:R-:W2:Y:S01]  /*36b30*/  LDL.LU.64 R14, [R1+0x3c50] ;  /* 0x003c5000010e7983 */ /* 0x001ea20000300a00 */
[----:B-1----:R-:W-:Y:S02]  /*36b40*/  STL.64 [R1+0x40], R16 ;  /* 0x0000401001007387 */ /* 0x002fe40000100a00 */
[----:B------:R-:W-:Y:S01]  /*36b50*/  STL.64 [R1+0x48], R18 ;  /* 0x0000481201007387 */ /* 0x000fe20000100a00 */
[----:B--2---:R-:W-:Y:S11]  /*36b60*/  HMMA.16816.F32 R12, R4, R14, R24 ;  /* 0x0000000e040c723c */ /* 0x004ff60000001818 */
[----:B------:R-:W-:Y:S11]  /*36b70*/  @!UPT UIADD3 URZ, URZ, URZ, URZ ;  /* 0x0000003f3f3ff290 */ /* 0x000ff6000fffe03f */
[----:B------:R-:W-:Y:S01]  /*36b80*/  @!UPT UIADD3 URZ, URZ, URZ, URZ ;  /* 0x0000003f3f3ff290 */ /* 0x000fe2000fffe03f */
[----:B------:R-:W-:Y:S01]  /*36b90*/  STL.64 [R1+0x340], R12 ;  /* 0x0003400c01007387 */ /* 0x000fe20000100a00 */
[----:B------:R-:W-:Y:S02]  /*36ba0*/  STL.64 [R1+0x348], R14 ;  /* 0x0003480e01007387 */ /* 0x000fe40000100a00 */
[----:B------:R-:W0:Y:S02]  /*36bb0*/  LDSM.16.M88.4 R12, [R2+0x11000] ;  /* 0x01100000020c783b */ /* 0x000e240000000200 */
[----:B0-----:R-:W-:Y:S02]  /*36bc0*/  STL.64 [R1+0x10], R12 ;  /* 0x0000100c01007387 */ /* 0x001fe40000100a00 */
[----:B------:R-:W-:Y:S02]  /*36bd0*/  IMAD.MOV.U32 R19, RZ, RZ, R12 ;  /* 0x000000ffff137224 */ /* 0x000fe400078e000c */
[----:B------:R-:W-:Y:S02]  /*36be0*/  STL.64 [R1+0x18], R14 ;  /* 0x0000180e01007387 */ /* 0x000fe40000100a00 */
[----:B------:R-:W-:-:S02]  /*36bf0*/  IMAD.MOV.U32 R18, RZ, RZ, R13 ;  /* 0x000000ffff127224 */ /* 0x000fc400078e000d */
[----:B------:R-:W0:Y:S04]  /*36c00*/  LDSM.16.M88.4 R12, [R2+0x11800] ;  /* 0x01180000020c783b */ /* 0x000e280000000200 */
[----:B0-----:R-:W-:Y:S01]  /*36c10*/  STL.64 [R1], R12 ;  /* 0x0000000c01007387 */ /* 0x001fe20000100a00 */
[----:B------:R0:W-:Y:S03]  /*36c20*/  STL.64 [R1+0x8], R14 ;  /* 0x0000080e01007387 */ /* 0x0001e60000100a00 */
[----:B0-----:R-:W4:Y:S01]  /*36c30*/  LDL.LU.64 R14, [R1+0x3c48] ;  /* 0x003c4800010e7983 */ /* 0x001f220000300a00 */
[----:B------:R-:W-:Y:S02]  /*36c40*/  IMAD.MOV.U32 R25, RZ, RZ, R12 ;  /* 0x000000ffff197224 */ /* 0x000fe400078e000c */
[----:B------:R-:W-:-:S02]  /*36c50*/  IMAD.MOV.U32 R24, RZ, RZ, R13 ;  /* 0x000000ffff187224 */ /* 0x000fc400078e000d */
[C---:B----4-:R-:W-:Y:S01]  /*36c60*/  HMMA.16816.F32 R12, R4.reuse, R14, R20 ;  /* 0x0000000e040c723c */ /* 0x050fe20000001814 */
[----:B------:R-:W3:Y:S11]  /*36c70*/  LDL.LU.64 R22, [R1+0x3c40] ;  /* 0x003c400001167983 */ /* 0x000ef60000300a00 */
[----:B------:R-:W-:Y:S11]  /*36c80*/  @!UPT UIADD3 URZ, URZ, URZ, URZ ;  /* 0x0000003f3f3ff290 */ /* 0x000ff6000fffe03f */
[----:B------:R-:W-:Y:S01]  /*36c90*/  STL.64 [R1+0x350], R12 ;  /* 0x0003500c01007387 */ /* 0x000fe20000100a00 */
[----:B------:R-:W-:Y:S02]  /*36ca0*/  STL.64 [R1+0x358], R14 ;  /* 0x0003580e01007387 */ /* 0x000fe40000100a00 */
[----:B------:R-:W-:Y:S01]  /*36cb0*/  LDSM.16.M88.4 R12, [R2+0x12000] ;  /* 0x01200000020c783b */ /* 0x000fe20000000200 */
[----:B---3--:R-:W-:Y:S01]  /*36cc0*/  HMMA.16816.F32 R4, R4, R22, R8 ;  /* 0x000000160404723c */ /* 0x008fe20000001808 */
[----:B------:R-:W2:Y:S02]  /*36cd0*/  LDL.LU.64 R10, [R1+0x3c38] ;  /* 0x003c3800010a7983 */ /* 0x000ea40000300a00 */
[----:B------:R-:W2:Y:S02]  /*36ce0*/  LDL.LU.64 R8, [R1+0x3c30] ;  /* 0x003c300001087983 */ /* 0x000ea40000300a00 */
[----:B------:R-:W2:Y:S11]  /*36cf0*/  LDL.LU R20, [R1+0x320] ;  /* 0x0003200001147983 */ /* 0x000eb60000300800 */
[----:B------:R-:W-:Y:S07]  /*36d00*/  @!UPT UIADD3 URZ, URZ, URZ, URZ ;  /* 0x0000003f3f3ff290 */ /* 0x000fee000fffe03f */
[----:B------:R0:W-:Y:S01]  /*36d10*/  STL.64 [R1+0x330], R4 ;  /* 0x0003300401007387 */ /* 0x0001e20000100a00 */
[----:B------:R-:W-:Y:S02]  /*36d20*/  STL.64 [R1+0x338], R6 ;  /* 0x0003380601007387 */ /* 0x000fe40000100a00 */
[----:B------:R-:W2:Y:S02]  /*36d30*/  LDL.LU R21, [R1+0x324] ;  /* 0x0003240001157983 */ /* 0x000ea40000300800 */
[----:B------:R-:W2:Y:S01]  /*36d40*/  LDL.LU R22, [R1+0x328] ;  /* 0x0003280001167983 */ /* 0x000ea20000300800 */
[----:B------:R-:W2:Y:S01]  /*36d50*/  LDL.LU R23, [R1+0x32c] ;  /* 0x00032c0001177983 */ /* 0x000ea20000300800 */
[----:B0-----:R-:W-:Y:S02]  /*36d60*/  IMAD.MOV.U32 R4, RZ, RZ, R25 ;  /* 0x000000ffff047224 */ /* 0x001fe400078e0019 */
[----:B------:R-:W-:Y:S02]  /*36d70*/  IMAD.MOV.U32 R5, RZ, RZ, R24 ;  /* 0x000000ffff057224 */ /* 0x000fe400078e0018 */
[----:B------:R-:W0:Y:S04]  /*36d80*/  LDSM.16.M88.4 R24, [R2+0x12800] ;  /* 0x012800000218783b */ /* 0x000e280000000200 */
[----:B------:R1:W-:Y:S02]  /*36d90*/  STL.64 [R1+0x3bf0], R4 ;  /* 0x003bf00401007387 */ /* 0x0003e40000100a00 */
[----:B-1----:R-:W-:-:S02]  /*36da0*/  IMAD.MOV.U32 R4, RZ, RZ, R19 ;  /* 0x000000ffff047224 */ /* 0x002fc400078e0013 */
[----:B------:R-:W-:-:S05]  /*36db0*/  IMAD.MOV.U32 R5, RZ, RZ, R18 ;  /* 0x000000ffff057224 */ /* 0x000fca00078e0012 */
[----:B------:R1:W-:Y:S04]  /*36dc0*/  STL.64 [R1+0x3c08], R4 ;  /* 0x003c080401007387 */ /* 0x0003e80000100a00 */
[----:B-1----:R-:W3:Y:S04]  /*36dd0*/  LDL.64 R4, [R1+0x20] ;  /* 0x0000200001047983 */ /* 0x002ee80000100a00 */
[----:B---3--:R-:W-:Y:S01]  /*36de0*/  STL.64 [R1+0x3c20], R4 ;  /* 0x003c200401007387 */ /* 0x008fe20000100a00 */
[----:B0-----:R-:W-:Y:S02]  /*36df0*/  STL [R1+0x37cc], R26 ;  /* 0x0037cc1a01007387 */ /* 0x001fe40000100800 */
[----:B------:R-:W-:Y:S02]  /*36e00*/  STL.64 [R1+0x30], R12 ;  /* 0x0000300c01007387 */ /* 0x000fe40000100a00 */
[----:B------:R-:W-:Y:S01]  /*36e10*/  STL.64 [R1+0x38], R14 ;  /* 0x0000380e01007387 */ /* 0x000fe20000100a00 */
[----:B------:R0:W-:Y:S04]  /*36e20*/  STL.64 [R1+0x3be8], R12 ;  /* 0x003be80c01007387 */ /* 0x0001e80000100a00 */
[----:B0-----:R-:W3:Y:S01]  /*36e30*/  LDL.LU R12, [R1+0x2f0] ;  /* 0x0002f000010c7983 */ /* 0x001ee20000300800 */
[----:B------:R-:W3:Y:S02]  /*36e40*/  LDL.LU R13, [R1+0x2f4] ;  /* 0x0002f400010d7983 */ /* 0x000ee40000300800 */
[----:B------:R-:W4:Y:S02]  /*36e50*/  LDL.LU R14, [R1+0x2f8] ;  /* 0x0002f800010e7983 */ /* 0x000f240000300800 */
[----:B------:R-:W-:-:S02]  /*36e60*/  IMAD.MOV.U32 R15, RZ, RZ, R0 ;  /* 0x000000ffff0f7224 */ /* 0x000fc400078e0000 */
[----:B------:R-:W3:Y:S01]  /*36e70*/  LDL.LU R0, [R1+0x3c2c] ;  /* 0x003c2c0001007983 */ /* 0x000ee20000300800 */
[----:B--2---:R-:W-:Y:S03]  /*36e80*/  HMMA.16816.F32 R4, R8, R16, R20 ;  /* 0x000000100804723c */ /* 0x004fe60000001814 */
[----:B----4-:R-:W-:Y:S01]  /*36e90*/  STL.64 [R1+0x3c00], R14 ;  /* 0x003c000e01007387 */ /* 0x010fe20000100a00 */
[----:B---3--:R0:W-:Y:S03]  /*36ea0*/  STL.64 [R1+0x3bf8], R12 ;  /* 0x003bf80c01007387 */ /* 0x0081e60000100a00 */
[----:B0-----:R-:W2:Y:S01]  /*36eb0*/  LDL.LU R12, [R1+0x300] ;  /* 0x00030000010c7983 */ /* 0x001ea20000300800 */
[----:B------:R-:W2:Y:S02]  /*36ec0*/  LDL.LU R13, [R1+0x304] ;  /* 0x00030400010d7983 */ /* 0x000ea40000300800 */
[----:B------:R-:W3:Y:S02]  /*36ed0*/  LDL.LU R14, [R1+0x308] ;  /* 0x00030800010e7983 */ /* 0x000ee40000300800 */
[----:B------:R-:W3:Y:S02]  /*36ee0*/  LDL.LU R15, [R1+0x30c] ;  /* 0x00030c00010f7983 */ /* 0x000ee40000300800 */
[----:B------:R-:W-:-:S02]  /*36ef0*/  IMAD.MOV.U32 R21, RZ, RZ, R16 ;  /* 0x000000ffff157224 */ /* 0x000fc400078e0010 */
[----:B------:R-:W-:Y:S01]  /*36f00*/  IMAD.MOV.U32 R20, RZ, RZ, R17 ;  /* 0x000000ffff147224 */ /* 0x000fe200078e0011 */
[----:B---3--:R-:W-:Y:S01]  /*36f10*/  STL.64 [R1+0x3c18], R14 ;  /* 0x003c180e01007387 */ /* 0x008fe20000100a00 */
[----:B--2---:R0:W-:Y:S03]  /*36f20*/  STL.64 [R1+0x3c10], R12 ;  /* 0x003c100c01007387 */ /* 0x0041e60000100a00 */
[----:B0-----:R-:W2:Y:S01]  /*36f30*/  LDL.LU R12, [R1+0x310] ;  /* 0x00031000010c7983 */ /* 0x001ea20000300800 */
[----:B------:R-:W2:Y:S02]  /*36f40*/  LDL.LU R13, [R1+0x314] ;  /* 0x00031400010d7983 */ /* 0x000ea40000300800 */
[----:B------:R-:W2:Y:S02]  /*36f50*/  LDL.LU R14, [R1+0x318] ;  /* 0x00031800010e7983 */ /* 0x000ea40000300800 */
[----:B------:R-:W-:Y:S01]  /*36f60*/  STL [R1+0x37c8], R27 ;  /* 0x0037c81b01007387 */ /* 0x000fe20000100800 */
[----:B------:R-:W3:Y:S01]  /*36f70*/  LDL.LU R19, [R1+0x3c28] ;  /* 0x003c280001137983 */ /* 0x000ee20000300800 */
[----:B------:R-:W-:-:S02]  /*36f80*/  IMAD.MOV.U32 R15, RZ, RZ, R0 ;  /* 0x000000ffff0f7224 */ /* 0x000fc400078e0000 */
[----:B------:R-:W-:Y:S02]  /*36f90*/  STL.64 [R1+0x320], R4 ;  /* 0x0003200401007387 */ /* 0x000fe40000100a00 */
[----:B------:R-:W-:Y:S02]  /*36fa0*/  STL [R1+0x328], R6 ;  /* 0x0003280601007387 */ /* 0x000fe40000100800 */
[----:B------:R-:W-:Y:S02]  /*36fb0*/  IMAD.MOV.U32 R0, RZ, RZ, R7 ;  /* 0x000000ffff007224 */ /* 0x000fe400078e0007 */
[----:B------:R-:W0:Y:S04]  /*36fc0*/  LDSM.16.M88.4 R4, [R2+0x13000] ;  /* 0x013000000204783b */ /* 0x000e280000000200 */
[----:B------:R-:W-:Y:S04]  /*36fd0*/  STL [R1+0x3890], R0 ;  /* 0x0038900001007387 */ /* 0x000fe80000100800 */
[----:B0-----:R0:W-:Y:S01]  /*36fe0*/  STL.64 [R1+0x50], R4 ;  /* 0x0000500401007387 */ /* 0x0011e20000100a00 */
[----:B------:R-:W-:-:S02]  /*36ff0*/  IMAD.MOV.U32 R17, RZ, RZ, R4 ;  /* 0x000000ffff117224 */ /* 0x000fc400078e0004 */
[----:B------:R-:W-:Y:S02]  /*37000*/  STL.64 [R1+0x58], R6 ;  /* 0x0000580601007387 */ /* 0x000fe40000100a00 */
[----:B------:R-:W-:Y:S02]  /*37010*/  IMAD.MOV.U32 R16, RZ, RZ, R5 ;  /* 0x000000ffff107224 */ /* 0x000fe400078e0005 */
[----:B0-----:R-:W2:Y:S02]  /*37020*/  LDL.LU.64 R4, [R1+0x3c20] ;  /* 0x003c200001047983 */ /* 0x001ea40000300a00 */
[----:B--2---:R-:W-:Y:S01]  /*37030*/  HMMA.16816.F32 R12, R8, R4, R12 ;  /* 0x00000004080c723c */ /* 0x004fe2000000180c */
[----:B------:R-:W-:Y:S02]  /*37040*/  IMAD.MOV.U32 R23, RZ, RZ, R4 ;  /* 0x000000ffff177224 */ /* 0x000fe400078e0004 */
[----:B------:R-:W-:Y:S02]  /*37050*/  IMAD.MOV.U32 R22, RZ, RZ, R5 ;  /* 0x000000ffff167224 */ /* 0x000fe400078e0005 */
[----:B------:R-:W0:Y:S11]  /*37060*/  LDSM.16.M88.4 R4, [R2+0x13800] ;  /* 0x013800000204783b */ /* 0x000e360000000200 */
[----:B------:R-:W-:Y:S07]  /*37070*/  @!UPT UIADD3 URZ, URZ, URZ, URZ ;  /* 0x0000003f3f3ff290 */ /* 0x000fee000fffe03f */
[----:B------:R-:W-:Y:S01]  /*37080*/  STL.64 [R1+0x310], R12 ;  /* 0x0003100c01007387 */ /* 0x000fe20000100a00 */
[----:B------:R1:W-:Y:S03]  /*37090*/  STL.64 [R1+0x318], R14 ;  /* 0x0003180e01007387 */ /* 0x0003e60000100a00 */
[----:B-1----:R-:W2:Y:S01]  /*370a0*/  LDL.LU.64 R14, [R1+0x3c18] ;  /* 0x003c1800010e7983 */ /* 0x002ea20000300a00 */
[----:B------:R-:W2:Y:S02]  /*370b0*/  LDL.LU.64 R12, [R1+0x3c10] ;  /* 0x003c1000010c7983 */ /* 0x000ea40000300a00 */
[----:B------:R-:W-:Y:S02]  /*370c0*/  STL.64 [R1+0x3bd0], R22 ;  /* 0x003bd01601007387 */ /* 0x000fe40000100a00 */
[----:B------:R1:W-:Y:S02]  /*370d0*/  STL.64 [R1+0x3bc8], R20 ;  /* 0x003bc81401007387 */ /* 0x0003e40000100a00 */
[----:B-1----:R-:W4:Y:S01]  /*370e0*/  LDL.LU R20, [R1+0x2d0] ;  /* 0x0002d00001147983 */ /* 0x002f220000300800 */
[----:B------:R-:W4:Y:S02]  /*370f0*/  LDL.LU R21, [R1+0x2d4] ;  /* 0x0002d40001157983 */ /* 0x000f240000300800 */
[----:B------:R-:W2:Y:S02]  /*37100*/  LDL.LU R22, [R1+0x2d8] ;  /* 0x0002d80001167983 */ /* 0x000ea40000300800 */
[----:B------:R-:W2:Y:S02]  /*37110*/  LDL.LU R23, [R1+0x2dc] ;  /* 0x0002dc0001177983 */ /* 0x000ea40000300800 */
[----:B--2---:R-:W-:Y:S01]  /*37120*/  STL.64 [R1+0x3be0], R22 ;  /* 0x003be01601007387 */ /* 0x004fe20000100a00 */
[----:B----4-:R1:W-:Y:S03]  /*37130*/  STL.64 [R1+0x3bd8], R20 ;  /* 0x003bd81401007387 */ /* 0x0103e60000100a00 */
[----:B-1----:R-:W2:Y:S01]  /*37140*/  LDL.LU R20, [R1+0x2e0] ;  /* 0x0002e00001147983 */ /* 0x002ea20000300800 */
[----:B------:R-:W2:Y:S02]  /*37150*/  LDL.LU R21, [R1+0x2e4] ;  /* 0x0002e40001157983 */ /* 0x000ea40000300800 */
[----:B------:R-:W2:Y:S02]  /*37160*/  LDL.LU R22, [R1+0x2e8] ;  /* 0x0002e80001167983 */ /* 0x000ea40000300800 */
[----:B------:R-:W2:Y:S01]  /*37170*/  LDL.LU R23, [R1+0x2ec] ;  /* 0x0002ec0001177983 */ /* 0x000ea20000300800 */
[----:B0-----:R0:W-:Y:S01]  /*37180*/  STL.64 [R1+0x60], R4 ;  /* 0x0000600401007387 */ /* 0x0011e20000100a00 */
[----:B------:R-:W-:Y:S03]  /*37190*/  STL.64 [R1+0x68], R6 ;  /* 0x0000680601007387 */ /* 0x000fe60000100a00 */
[----:B0-----:R-:W4:Y:S01]  /*371a0*/  LDL.LU.64 R4, [R1+0x3c08] ;  /* 0x003c080001047983 */ /* 0x001f220000300a00 */
[----:B------:R-:W-:-:S05]  /*371b0*/  IMAD.MOV.U32 R0, RZ, RZ, R7 ;  /* 0x000000ffff007224 */ /* 0x000fca00078e0007 */
[----:B------:R0:W-:Y:S04]  /*371c0*/  STL [R1+0x3948], R0 ;  /* 0x0039480001007387 */ /* 0x0001e80000100800 */
[----:B0-----:R-:W2:Y:S01]  /*371d0*/  LDL R0, [R1+0x1fe8] ;  /* 0x001fe80001007983 */ /* 0x001ea20000100800 */
[C---:B----4-:R-:W-:Y:S03]  /*371e0*/  HMMA.16816.F32 R4, R8.reuse, R4, R12 ;  /* 0x000000040804723c */ /* 0x050fe6000000180c */
[----:B------:R-:W4:Y:S01]  /*371f0*/  LDL.LU.64 R14, [R1+0x3c00] ;  /* 0x003c0000010e7983 */ /* 0x000f220000300a00 */
[----:B------:R-:W4:Y:S11]  /*37200*/  LDL.LU.64 R12, [R1+0x3bf8] ;  /* 0x003bf800010c7983 */ /* 0x000f360000300a00 */
[----:B------:R-:W-:Y:S08]  /*37210*/  @!UPT UIADD3 URZ, URZ, URZ, URZ ;  /* 0x0000003f3f3ff290 */ /* 0x000ff0000fffe03f */
[----:B------:R0:W-:Y:S01]  /*37220*/  STL.64 [R1+0x300], R4 ;  /* 0x0003000401007387 */ /* 0x0001e20000100a00 */
[----:B------:R4:W-:Y:S03]  /*37230*/  STL.64 [R1+0x308], R6 ;  /* 0x0003080601007387 */ /* 0x0009e60000100a00 */
[----:B0-----:R-:W4:Y:S02]  /*37240*/  LDL.LU.64 R4, [R1+0x3bf0] ;  /* 0x003bf00001047983 */ /* 0x001f240000300a00 */
[C---:B----4-:R-:W-:Y:S02]  /*37250*/  HMMA.16816.F32 R4, R8.reuse, R4, R12 ;  /* 0x000000040804723c */ /* 0x050fe4000000180c */
[----:B------:R-:W2:Y:S11]  /*37260*/  LDL.LU.64 R12, [R1+0x3be8] ;  /* 0x003be800010c7983 */ /* 0x000eb60000300a00 */
[----:B------:R-:W-:Y:S11]  /*37270*/  @!UPT UIADD3 URZ, URZ, URZ, URZ ;  /* 0x0000003f3f3ff290 */ /* 0x000ff6000fffe03f */
[----:B------:R-:W-:Y:S01]  /*37280*/  IMAD.MOV.U32 R2, RZ, RZ, R7 ;  /* 0x000000ffff027224 */ /* 0x000fe200078e0007 */
[----:B------:R-:W-:Y:S04]  /*37290*/  STL [R1+0x2f0], R4 ;  /* 0x0002f00401007387 */ /* 0x000fe80000100800 */
[----:B------:R-:W-:Y:S01]  /*372a0*/  STL [R1+0x3894], R2 ;  /* 0x0038940201007387 */ /* 0x000fe20000100800 */
[C---:B--2---:R-:W-:Y:S03]  /*372b0*/  HMMA.16816.F32 R12, R8.reuse, R12, R20 ;  /* 0x0000000c080c723c */ /* 0x044fe60000001814 */
[----:B------:R-:W2:Y:S01]  /*372c0*/  LDL.LU.64 R22, [R1+0x3be0] ;  /* 0x003be00001167983 */ /* 0x000ea20000300a00 */
[----:B------:R-:W2:Y:S11]  /*372d0*/  LDL.LU.64 R20, [R1+0x3bd8] ;  /* 0x003bd80001147983 */ /* 0x000eb60000300a00 */
[----:B------:R-:W-:Y:S08]  /*372e0*/  @!UPT UIADD3 URZ, URZ, URZ, URZ ;  /* 0x0000003f3f3ff290 */ /* 0x000ff0000fffe03f */
[----:B------:R-:W-:Y:S01]  /*372f0*/  STL.64 [R1+0x2e0], R12 ;  /* 0x0002e00c01007387 */ /* 0x000fe20000100a00 */
[----:B------:R-:W-:Y:S02]  /*37300*/  STL.64 [R1+0x2e8], R14 ;  /* 0x0002e80e01007387 */ /* 0x000fe40000100a00 */
[----:B---3--:R-:W0:Y:S04]  /*37310*/  LDSM.16.MT88.4 R12, [R19+0x4100] ;  /* 0x00410000130c783b */ /* 0x008e280000004200 */
[----:B------:R-:W-:Y:S02]  /*37320*/  IMAD.MOV.U32 R26, RZ, RZ, R5 ;  /* 0x000000ffff1a7224 */ /* 0x000fe400078e0005 */
[----:B------:R-:W-:Y:S02]  /*37330*/  IMAD.MOV.U32 R27, RZ, RZ, R6 ;  /* 0x000000ffff1b7224 */ /* 0x000fe400078e0006 */
[----:B------:R-:W-:Y:S04]  /*37340*/  LDSM.16.MT88.4 R4, [R19+0x4080] ;  /* 0x004080001304783b */ /* 0x000fe80000004200 */
[----:B0-----:R-:W-:Y:S01]  /*37350*/  STL.64 [R1+0x3b38], R14 ;  /* 0x003b380e01007387 */ /* 0x001fe20000100a00 */
[----:B------:R-:W-:Y:S01]  /*37360*/  STL.64 [R1+0x3b30], R12 ;  /* 0x003b300c01007387 */ /* 0x000fe20000100a00 */
[----:B--2---:R-:W-:Y:S11]  /*37370*/  HMMA.16816.F32 R20, R8, R24, R20 ;  /* 0x000000180814723c */ /* 0x004ff60000001814 */
[----:B------:R-:W-:Y:S11]  /*37380*/  @!UPT UIADD3 URZ, URZ, URZ, URZ ;  /* 0x0000003f3f3ff290 */ /* 0x000ff6000fffe03f */
[----:B------:R-:W-:Y:S01]  /*37390*/  @!UPT UIADD3 URZ, URZ, URZ, URZ ;  /* 0x0000003f3f3ff290 */ /* 0x000fe2000fffe03f */
[----:B------:R-:W-:Y:S01]  /*373a0*/  STL.64 [R1+0x2d0], R20 ;  /* 0x0002d01401007387 */ /* 0x000fe20000100a00 */
[----:B------:R0:W-:Y:S03]  /*373b0*/  STL.64 [R1+0x2d8], R22 ;  /* 0x0002d81601007387 */ /* 0x0001e60000100a00 */
[----:B0-----:R-:W2:Y:S01]  /*373c0*/  LDL.LU.64 R22, [R1+0x3bd0] ;  /* 0x003bd00001167983 */ /* 0x001ea20000300a00 */
[----:B------:R-:W3:Y:S02]  /*373d0*/  LDL.LU.64 R20, [R1+0x3bc8] ;  /* 0x003bc80001147983 */ /* 0x000ee40000300a00 */
[----:B------:R-:W-:Y:S02]  /*373e0*/  STL.64 [R1+0x3b58], R26 ;  /* 0x003b581a01007387 */ /* 0x000fe40000100a00 */
[----:B------:R0:W-:Y:S02]  /*373f0*/  STL.64 [R1+0x3b50], R24 ;  /* 0x003b501801007387 */ /* 0x0001e40000100a00 */
[----:B0-----:R-:W4:Y:S01]  /*37400*/  LDL.LU R24, [R1+0x2c0] ;  /* 0x0002c00001187983 */ /* 0x001f220000300800 */
[----:B------:R-:W4:Y:S02]  /*37410*/  LDL.LU R25, [R1+0x2c4] ;  /* 0x0002c40001197983 */ /* 0x000f240000300800 */
[----:B------:R-:W4:Y:S02]  /*37420*/  LDL.LU R26, [R1+0x2c8] ;  /* 0x0002c800011a7983 */ /* 0x000f240000300800 */
[----:B------:R-:W4:Y:S02]  /*37430*/  LDL.LU R27, [R1+0x2cc] ;  /* 0x0002cc00011b7983 */ /* 0x000f240000300800 */
[----:B------:R-:W-:-:S02]  /*37440*/  IMAD.MOV.U32 R12, RZ, RZ, R17 ;  /* 0x000000ffff0c7224 */ /* 0x000fc400078e0011 */
[----:B------:R-:W-:Y:S02]  /*37450*/  IMAD.MOV.U32 R13, RZ, RZ, R16 ;  /* 0x000000ffff0d7224 */ /* 0x000fe400078e0010 */
[----:B------:R-:W0:Y:S04]  /*37460*/  LDSM.16.MT88.4 R16, [R19+0x4180] ;  /* 0x004180001310783b */ /* 0x000e280000004200 */
[----:B0-----:R-:W-:Y:S01]  /*37470*/  STL.64 [R1+0x3ab8], R18 ;  /* 0x003ab81201007387 */ /* 0x001fe20000100a00 */
[----:B------:R4:W-:Y:S02]  /*37480*/  STL.64 [R1+0x3ab0], R16 ;  /* 0x003ab01001007387 */ /* 0x0009e40000100a00 */
[----:B----4-:R-:W-:Y:S01]  /*37490*/  HMMA.16816.F32 R16, R8, R12, R24 ;  /* 0x0000000c0810723c */ /* 0x010fe20000001818 */
[----:B------:R-:W4:Y:S11]  /*374a0*/  LDL.LU R12, [R1+0x1c0] ;  /* 0x0001c000010c7983 */ /* 0x000f360000300800 */
[----:B------:R-:W-:Y:S11]  /*374b0*/  @!UPT UIADD3 URZ, URZ, URZ, URZ ;  /* 0x0000003f3f3ff290 */ /* 0x000ff6000fffe03f */
[----:B------:R0:W-:Y:S01]  /*374c0*/  STL.64 [R1+0x2c0], R16 ;  /* 0x0002c01001007387 */ /* 0x0001e20000100a00 */
[----:B------:R-:W-:Y:S02]  /*374d0*/  STL.64 [R1+0x2c8], R18 ;  /* 0x0002c81201007387 */ /* 0x000fe40000100a00 */
[----:B------:R-:W4:Y:S02]  /*374e0*/  LDL.LU R13, [R1+0x1c4] ;  /* 0x0001c400010d7983 */ /* 0x000f240000300800 */
[----:B------:R-:W2:Y:S01]  /*374f0*/  LDL.LU R14, [R1+0x1c8] ;  /* 0x0001c800010e7983 */ /* 0x000ea20000300800 */
[----:B------:R-:W2:Y:S01]  /*37500*/  LDL.LU R15, [R1+0x1cc] ;  /* 0x0001cc00010f7983 */ /* 0x000ea20000300800 */
[----:B------:R-:W-:Y:S02]  /*37510*/  IMAD.MOV.U32 R25, RZ, RZ, R29 ;  /* 0x000000ffff197224 */ /* 0x000fe400078e001d */
[----:B------:R-:W-:Y:S02]  /*37520*/  IMAD.MOV.U32 R26, RZ, RZ, R28 ;  /* 0x000000ffff1a7224 */ /* 0x000fe400078e001c */
[----:B------:R-:W-:Y:S01]  /*37530*/  IMAD.MOV.U32 R27, RZ, RZ, R3 ;  /* 0x000000ffff1b7224 */ /* 0x000fe200078e0003 */
[----:B--2---:R-:W-:Y:S01]  /*37540*/  STL.64 [R1+0x3b68], R14 ;  /* 0x003b680e01007387 */ /* 0x004fe20000100a00 */
[----:B----4-:R-:W-:Y:S02]  /*37550*/  STL.64 [R1+0x3b60], R12 ;  /* 0x003b600c01007387 */ /* 0x010fe40000100a00 */
[----:B------:R-:W2:Y:S02]  /*37560*/  LDL.LU R24, [R1+0x1d0] ;  /* 0x0001d00001187983 */ /* 0x000ea40000300800 */
[----:B------:R-:W4:Y:S01]  /*37570*/  LDL.LU R29, [R1+0x3bc4] ;  /* 0x003bc400011d7983 */ /* 0x000f220000300800 */
[----:B------:R-:W3:Y:S01]  /*37580*/  LDL.LU R28, [R1+0x3bc0] ;  /* 0x003bc000011c7983 */ /* 0x000ee20000300800 */
[----:B------:R-:W3:Y:S02]  /*37590*/  LDL.LU R3, [R1+0x3bbc] ;  /* 0x003bbc0001037983 */ /* 0x000ee40000300800 */
[----:B0-----:R-:W3:Y:S02]  /*375a0*/  LDL.64 R16, [R1+0x60] ;  /* 0x0000600001107983 */ /* 0x001ee40000100a00 */
[----:B------:R-:W-:Y:S01]  /*375b0*/  STL.64 [R1+0x3b78], R26 ;  /* 0x003b781a01007387 */ /* 0x000fe20000100a00 */
[----:B--2---:R0:W-:Y:S04]  /*375c0*/  STL.64 [R1+0x3b70], R24 ;  /* 0x003b701801007387 */ /* 0x0041e80000100a00 */
[----:B0-----:R-:W2:Y:S01]  /*375d0*/  LDL.LU R24, [R1+0x1e0] ;  /* 0x0001e00001187983 */ /* 0x001ea20000300800 */
[----:B------:R-:W2:Y:S02]  /*375e0*/  LDL.LU R25, [R1+0x1e4] ;  /* 0x0001e40001197983 */ /* 0x000ea40000300800 */
[----:B------:R-:W2:Y:S02]  /*375f0*/  LDL.LU R26, [R1+0x1e8] ;  /* 0x0001e800011a7983 */ /* 0x000ea40000300800 */
[----:B------:R-:W2:Y:S02]  /*37600*/  LDL.LU R27, [R1+0x1ec] ;  /* 0x0001ec00011b7983 */ /* 0x000ea40000300800 */
[----:B--2---:R-:W-:Y:S01]  /*37610*/  STL.64 [R1+0x3b88], R26 ;  /* 0x003b881a01007387 */ /* 0x004fe20000100a00 */
[----:B------:R0:W-:Y:S02]  /*37620*/  STL.64 [R1+0x3b80], R24 ;  /* 0x003b801801007387 */ /* 0x0001e40000100a00 */
[----:B0-----:R-:W-:-:S02]  /*37630*/  IMAD.MOV.U32 R24, RZ, RZ, R23 ;  /* 0x000000ffff187224 */ /* 0x001fc400078e0017 */
[----:B------:R-:W-:-:S05]  /*37640*/  IMAD.MOV.U32 R25, RZ, RZ, R22 ;  /* 0x000000ffff197224 */ /* 0x000fca00078e0016 */
[----:B------:R3:W-:Y:S01]  /*37650*/  STL.64 [R1+0x3b98], R24 ;  /* 0x003b981801007387 */ /* 0x0007e20000100a00 */
[----:B------:R-:W2:Y:S02]  /*37660*/  LDL.64 R12, [R1+0x10] ;  /* 0x00001000010c7983 */ /* 0x000ea40000100a00 */
[----:B---3--:R-:W-:Y:S02]  /*37670*/  IMAD.MOV.U32 R24, RZ, RZ, R21 ;  /* 0x000000ffff187224 */ /* 0x008fe400078e0015 */
[----:B------:R-:W-:Y:S02]  /*37680*/  IMAD.MOV.U32 R25, RZ, RZ, R20 ;  /* 0x000000ffff197224 */ /* 0x000fe400078e0014 */
[----:B------:R-:W0:Y:S04]  /*37690*/  LDSM.16.MT88.4 R20, [R0+0x4000] ;  /* 0x004000000014783b */ /* 0x000e280000004200 */
[----:B--2---:R1:W-:Y:S04]  /*376a0*/  STL.64 [R1+0x3b90], R12 ;  /* 0x003b900c01007387 */ /* 0x0043e80000100a00 */
[----:B-1----:R-:W2:Y:S01]  /*376b0*/  LDL.LU R12, [R1+0x1f0] ;  /* 0x0001f000010c7983 */ /* 0x002ea20000300800 */
[----:B------:R-:W-:-:S02]  /*376c0*/  IMAD.MOV.U32 R14, RZ, RZ, R28 ;  /* 0x000000ffff0e7224 */ /* 0x000fc400078e001c */
[----:B----4-:R-:W-:Y:S02]  /*376d0*/  IMAD.MOV.U32 R15, RZ, RZ, R29 ;  /* 0x000000ffff0f7224 */ /* 0x010fe400078e001d */
[----:B------:R-:W-:Y:S02]  /*376e0*/  IMAD.MOV.U32 R13, RZ, RZ, R3 ;  /* 0x000000ffff0d7224 */ /* 0x000fe400078e0003 */
[----:B------:R-:W3:Y:S01]  /*376f0*/  LDL.LU R3, [R1+0x3bb8] ;  /* 0x003bb80001037983 */ /* 0x000ee20000300800 */
[----:B------:R-:W4:Y:S02]  /*37700*/  LDL.LU R28, [R1+0x3bb4] ;  /* 0x003bb400011c7983 */ /* 0x000f240000300800 */
[----:B------:R-:W3:Y:S02]  /*37710*/  LDL.LU R29, [R1+0x3bb0] ;  /* 0x003bb000011d7983 */ /* 0x000ee40000300800 */
[----:B------:R-:W-:Y:S01]  /*37720*/  STL.64 [R1+0x3ba8], R14 ;  /* 0x003ba80e01007387 */ /* 0x000fe20000100a00 */
[----:B--2---:R1:W-:Y:S04]  /*37730*/  STL.64 [R1+0x3ba0], R12 ;  /* 0x003ba00c01007387 */ /* 0x0043e80000100a00 */
[----:B-1----:R-:W2:Y:S01]  /*37740*/  LDL.LU R12, [R1+0x200] ;  /* 0x00020000010c7983 */ /* 0x002ea20000300800 */
[----:B------:R-:W2:Y:S02]  /*37750*/  LDL.LU R13, [R1+0x204] ;  /* 0x00020400010d7983 */ /* 0x000ea40000300800 */
[----:B------:R-:W2:Y:S02]  /*37760*/  LDL.LU R14, [R1+0x208] ;  /* 0x00020800010e7983 */ /* 0x000ea40000300800 */
[----:B------:R-:W2:Y:S01]  /*37770*/  LDL.LU R15, [R1+0x20c] ;  /* 0x00020c00010f7983 */ /* 0x000ea20000300800 */
[----:B0-----:R-:W-:Y:S01]  /*37780*/  STL.64 [R1+0x3a38], R22 ;  /* 0x003a381601007387 */ /* 0x001fe20000100a00 */
[----:B------:R0:W-:Y:S03]  /*37790*/  STL.64 [R1+0x3a30], R20 ;  /* 0x003a301401007387 */ /* 0x0001e60000100a00 */
[----:B0-----:R-:W2:Y:S01]  /*377a0*/  LDL.64 R20, [R1+0x50] ;  /* 0x0000500001147983 */ /* 0x001ea20000100a00 */
[----:B----4-:R-:W-:-:S02]  /*377b0*/  IMAD.MOV.U32 R22, RZ, RZ, R28 ;  /* 0x000000ffff167224 */ /* 0x010fc400078e001c */
[----:B---3--:R-:W-:Y:S01]  /*377c0*/  IMAD.MOV.U32 R23, RZ, RZ, R3 ;  /* 0x000000ffff177224 */ /* 0x008fe200078e0003 */
[----:B--2---:R0:W-:Y:S04]  /*377d0*/  STL.64 [R1+0x3b48], R20 ;  /* 0x003b481401007387 */ /* 0x0041e80000100a00 */
[----:B0-----:R-:W2:Y:S01]  /*377e0*/  LDL.LU R20, [R1+0x210] ;  /* 0x0002100001147983 */ /* 0x001ea20000300800 */
[----:B------:R-:W-:Y:S02]  /*377f0*/  IMAD.MOV.U32 R21, RZ, RZ, R29 ;  /* 0x000000ffff157224 */ /* 0x000fe400078e001d */
[----:B------:R-:W-:Y:S02]  /*37800*/  IMAD.MOV.U32 R26, RZ, RZ, R16 ;  /* 0x000000ffff1a7224 */ /* 0x000fe400078e0010 */
[----:B------:R-:W-:-:S03]  /*37810*/  IMAD.MOV.U32 R2, RZ, RZ, R17 ;  /* 0x000000ffff027224 */ /* 0x000fc600078e0011 */
[----:B--2---:R-:W-:Y:S11]  /*37820*/  HMMA.16816.F32 R8, R8, R16, R20 ;  /* 0x000000100808723c */ /* 0x004ff60000001814 */
[----:B------:R-:W-:Y:S11]  /*37830*/  @!UPT UIADD3 URZ, URZ, URZ, URZ ;  /* 0x0000003f3f3ff290 */ /* 0x000ff6000fffe03f */
[----:B------:R-:W-:Y:S01]  /*37840*/  @!UPT UIADD3 URZ, URZ, URZ, URZ ;  /* 0x0000003f3f3ff290 */ /* 0x000fe2000fffe03f */
[----:B------:R-:W-:Y:S01]  /*37850*/  STL [R1+0x210], R8 ;  /* 0x0002100801007387 */ /* 0x000fe20000100800 */
[----:B------:R-:W2:Y:S02]  /*37860*/  LDL.LU R16, [R1+0x230] ;  /* 0x0002300001107983 */ /* 0x000ea40000300800 */
[----:B------:R-:W2:Y:S02]  /*37870*/  LDL.LU R17, [R1+0x234] ;  /* 0x0002340001117983 */ /* 0x000ea40000300800 */
[----:B------:R-:W3:Y:S01]  /*37880*/  LDL.LU R18, [R1+0x238] ;  /* 0x0002380001127983 */ /* 0x000ee20000300800 */
[----:B------:R-:W3:Y:S01]  /*37890*/  LDL.LU R19, [R1+0x23c] ;  /* 0x00023c0001137983 */ /* 0x000ee20000300800 */
[----:B------:R-:W-:Y:S02]  /*378a0*/  IMAD.MOV.U32 R29, RZ, RZ, R9 ;  /* 0x000000ffff1d7224 */ /* 0x000fe400078e0009 */
[----:B------:R-:W-:Y:S02]  /*378b0*/  IMAD.MOV.U32 R28, RZ, RZ, R10 ;  /* 0x000000ffff1c7224 */ /* 0x000fe400078e000a */
[----:B------:R-:W-:Y:S01]  /*378c0*/  IMAD.MOV.U32 R3, RZ, RZ, R11 ;  /* 0x000000ffff037224 */ /* 0x000fe200078e000b */
[----:B------:R-:W4:Y:S04]  /*378d0*/  LDL.LU R20, [R1+0x1b0] ;  /* 0x0001b00001147983 */ /* 0x000f280000300800 */
[----:B------:R-:W0:Y:S01]  /*378e0*/  LDSM.16.MT88.4 R8, [R0+0x4080] ;  /* 0x004080000008783b */ /* 0x000e220000004200 */
[----:B------:R-:W4:Y:S02]  /*378f0*/  LDL.LU R21, [R1+0x1b4] ;  /* 0x0001b40001157983 */ /* 0x000f240000300800 */
[----:B------:R-:W4:Y:S02]  /*37900*/  LDL.LU R22, [R1+0x1b8] ;  /* 0x0001b80001167983 */ /* 0x000f240000300800 */
[----:B------:R-:W4:Y:S01]  /*37910*/  LDL.LU R23, [R1+0x1bc] ;  /* 0x0001bc0001177983 */ /* 0x000f220000300800 */
[----:B---3--:R-:W-:Y:S01]  /*37920*/  STL.64 [R1+0x3ad0], R18 ;  /* 0x003ad01201007387 */ /* 0x008fe20000100a00 */
[----:B--2---:R1:W-:Y:S03]  /*37930*/  STL.64 [R1+0x3ac8], R16 ;  /* 0x003ac81001007387 */ /* 0x0043e60000100a00 */
[----:B-1----:R-:W2:Y:S01]  /*37940*/  LDL.64 R16, [R1+0x30] ;  /* 0x0000300001107983 */ /* 0x002ea20000100a00 */
[----:B------:R-:W-:Y:S02]  /*37950*/  STL [R1+0x38a0], R3 ;  /* 0x0038a00301007387 */ /* 0x000fe40000100800 */
[----:B------:R-:W-:Y:S02]  /*37960*/  STL [R1+0x389c], R28 ;  /* 0x00389c1c01007387 */ /* 0x000fe40000100800 */
[----:B------:R-:W-:Y:S01]  /*37970*/  STL [R1+0x3898], R29 ;  /* 0x0038981d01007387 */ /* 0x000fe20000100800 */
[----:B0-----:R-:W-:Y:S01]  /*37980*/  STL.64 [R1+0x39c0], R10 ;  /* 0x0039c00a01007387 */ /* 0x001fe20000100a00 */
[----:B------:R0:W-:Y:S02]  /*37990*/  STL.64 [R1+0x39b8], R8 ;  /* 0x0039b80801007387 */ /* 0x0001e40000100a00 */
[----:B0-----:R-:W-:-:S02]  /*379a0*/  IMAD.MOV.U32 R8, RZ, RZ, R26 ;  /* 0x000000ffff087224 */ /* 0x001fc400078e001a */
[----:B------:R-:W-:Y:S01]  /*379b0*/  HMMA.16816.F32 R24, R4, R24, R12 ;  /* 0x000000180418723c */ /* 0x000fe2000000180c */
[----:B------:R-:W-:-:S05]  /*379c0*/  IMAD.MOV.U32 R9, RZ, RZ, R2 ;  /* 0x000000ffff097224 */ /* 0x000fca00078e0002 */
[----:B------:R0:W-:Y:S04]  /*379d0*/  STL.64 [R1+0x3b40], R8 ;  /* 0x003b400801007387 */ /* 0x0001e80000100a00 */
[----:B0-----:R-:W3:Y:S04]  /*379e0*/  LDL R8, [R1] ;  /* 0x0000000001087983 */ /* 0x001ee80000100800 */
[----:B------:R-:W3:Y:S01]  /*379f0*/  LDL R9, [R1+0x4] ;  /* 0x0000040001097983 */ /* 0x000ee20000100800 */
[----:B------:R-:W2:Y:S02]  /*37a00*/  LDL.LU.64 R14, [R1+0x3ba8] ;  /* 0x003ba800010e7983 */ /* 0x000ea40000300a00 */
[----:B------:R-:W2:Y:S06]  /*37a10*/  LDL.LU.64 R12, [R1+0x3ba0] ;  /* 0x003ba000010c7983 */ /* 0x000eac0000300a00 */
[----:B------:R0:W-:Y:S01]  /*37a20*/  STL.64 [R1+0x200], R24 ;  /* 0x0002001801007387 */ /* 0x0001e20000100a00 */
[----:B------:R2:W-:Y:S03]  /*37a30*/  STL.64 [R1+0x208], R26 ;  /* 0x0002081a01007387 */ /* 0x0005e60000100a00 */
[----:B0-----:R-:W2:Y:S02]  /*37a40*/  LDL.LU.64 R24, [R1+0x3b98] ;  /* 0x003b980001187983 */ /* 0x001ea40000300a00 */
[C---:B--2---:R-:W-:Y:S02]  /*37a50*/  HMMA.16816.F32 R24, R4.reuse, R24, R12 ;  /* 0x000000180418723c */ /* 0x044fe4000000180c */
[----:B------:R-:W2:Y:S11]  /*37a60*/  LDL.LU.64 R12, [R1+0x3b90] ;  /* 0x003b9000010c7983 */ /* 0x000eb60000300a00 */
        /* <DEDUP_REMOVED lines=12> */
[----:B------:R-:W-:Y:S02]  /*37b30*/  IMAD.MOV.U32 R3, RZ, RZ, R12 ;  /* 0x000000ffff037224 */ /* 0x000fe400078e000c */
[----:B------:R-:W-:Y:S01]  /*37b40*/  IMAD.MOV.U32 R2, RZ, RZ, R13 ;  /* 0x000000ffff027224 */ /* 0x000fe200078e000d */
[----:B------:R-:W2:Y:S01]  /*37b50*/  LDL.LU.64 R14, [R1+0x3b68] ;  /* 0x003b6800010e7983 */ /* 0x000ea20000300a00 */
[----:B------:R-:W2:Y:S01]  /*37b60*/  LDL.LU.64 R12, [R1+0x3b60] ;  /* 0x003b6000010c7983 */ /* 0x000ea20000300a00 */
[C---:B---3--:R-:W-:Y:S02]  /*37b70*/  HMMA.16816.F32 R8, R4.reuse, R8, R24 ;  /* 0x000000080408723c */ /* 0x048fe40000001818 */
[----:B------:R-:W3:Y:S01]  /*37b80*/  LDL.LU.64 R26, [R1+0x3b58] ;  /* 0x003b5800011a7983 */ /* 0x000ee20000300a00 */
[----:B------:R-:W4:Y:S11]  /*37b90*/  LDL.LU.64 R24, [R1+0x3b50] ;  /* 0x003b500001187983 */ /* 0x000f360000300a00 */
[----:B------:R-:W-:Y:S09]  /*37ba0*/  @!UPT UIADD3 URZ, URZ, URZ, URZ ;  /* 0x0000003f3f3ff290 */ /* 0x000ff2000fffe03f */
[----:B------:R-:W-:Y:S01]  /*37bb0*/  STL.64 [R1+0x1d0], R8 ;  /* 0x0001d00801007387 */ /* 0x000fe20000100a00 */
[----:B------:R2:W-:Y:S02]  /*37bc0*/  STL.64 [R1+0x1d8], R10 ;  /* 0x0001d80a01007387 */ /* 0x0005e40000100a00 */
[----:B--2---:R-:W-:Y:S01]  /*37bd0*/  HMMA.16816.F32 R8, R4, R16, R12 ;  /* 0x000000100408723c */ /* 0x004fe2000000180c */
[----:B------:R-:W2:Y:S11]  /*37be0*/  LDL.LU R12, [R1+0x100] ;  /* 0x00010000010c7983 */ /* 0x000eb60000300800 */
[----:B------:R-:W-:Y:S11]  /*37bf0*/  @!UPT UIADD3 URZ, URZ, URZ, URZ ;  /* 0x0000003f3f3ff290 */ /* 0x000ff6000fffe03f */
[----:B------:R0:W-:Y:S01]  /*37c00*/  STL.64 [R1+0x1c0], R8 ;  /* 0x0001c00801007387 */ /* 0x0001e20000100a00 */
[----:B------:R1:W-:Y:S02]  /*37c10*/  STL.64 [R1+0x1c8], R10 ;  /* 0x0001c80a01007387 */ /* 0x0003e40000100a00 */
[----:B------:R-:W2:Y:S02]  /*37c20*/  LDL.LU R13, [R1+0x104] ;  /* 0x00010400010d7983 */ /* 0x000ea40000300800 */
[----:B------:R-:W2:Y:S01]  /*37c30*/  LDL.LU R14, [R1+0x108] ;  /* 0x00010800010e7983 */ /* 0x000ea20000300800 */
[----:B------:R-:W2:Y:S04]  /*37c40*/  LDL.LU R15, [R1+0x10c] ;  /* 0x00010c00010f7983 */ /* 0x000ea80000300800 */
[----:B0-----:R-:W2:Y:S01]  /*37c50*/  LDL.LU R8, [R1+0x1a0] ;  /* 0x0001a00001087983 */ /* 0x001ea20000300800 */
[----:B------:R-:W2:Y:S02]  /*37c60*/  LDL.LU R9, [R1+0x1a4] ;  /* 0x0001a40001097983 */ /* 0x000ea40000300800 */
[----:B-1----:R-:W2:Y:S02]  /*37c70*/  LDL.LU R10, [R1+0x1a8] ;  /* 0x0001a800010a7983 */ /* 0x002ea40000300800 */
[----:B------:R-:W2:Y:S01]  /*37c80*/  LDL.LU R11, [R1+0x1ac] ;  /* 0x0001ac00010b7983 */ /* 0x000ea20000300800 */
[----:B------:R0:W-:Y:S04]  /*37c90*/  STL.64 [R1+0x3ae8], R16 ;  /* 0x003ae81001007387 */ /* 0x0001e80000100a00 */
        /* <DEDUP_REMOVED lines=8> */
[----:B------:R0:W-:Y:S04]  /*37d20*/  STL.64 [R1+0x3b10], R16 ;  /* 0x003b101001007387 */ /* 0x0001e80000100a00 */
[----:B0-----:R-:W2:Y:S01]  /*37d30*/  LDL.64 R16, [R1+0x20] ;  /* 0x0000200001107983 */ /* 0x001ea20000100a00 */
[C---:B----4-:R-:W-:Y:S03]  /*37d40*/  HMMA.16816.F32 R20, R4.reuse, R24, R20 ;  /* 0x000000180414723c */ /* 0x050fe60000001814 */
[----:B--2---:R0:W-:Y:S04]  /*37d50*/  STL.64 [R1+0x3b18], R16 ;  /* 0x003b181001007387 */ /* 0x0041e80000100a00 */
[----:B0-----:R-:W2:Y:S11]  /*37d60*/  LDL.64 R16, [R1+0x40] ;  /* 0x0000400001107983 */ /* 0x001eb60000100a00 */
[----:B------:R-:W-:Y:S05]  /*37d70*/  @!UPT UIADD3 URZ, URZ, URZ, URZ ;  /* 0x0000003f3f3ff290 */ /* 0x000fea000fffe03f */
[----:B------:R0:W-:Y:S02]  /*37d80*/  STL.64 [R1+0x1b0], R20 ;  /* 0x0001b01401007387 */ /* 0x0001e40000100a00 */
[----:B------:R-:W-:Y:S01]  /*37d90*/  STL.64 [R1+0x1b8], R22 ;  /* 0x0001b81601007387 */ /* 0x000fe20000100a00 */
[----:B0-----:R-:W4:Y:S01]  /*37da0*/  LDL.LU.64 R20, [R1+0x3b48] ;  /* 0x003b480001147983 */ /* 0x001f220000300a00 */
[----:B---3--:R-:W-:Y:S02]  /*37db0*/  STL.64 [R1+0x3ae0], R26 ;  /* 0x003ae01a01007387 */ /* 0x008fe40000100a00 */
[----:B------:R0:W-:Y:S02]  /*37dc0*/  STL.64 [R1+0x3ad8], R24 ;  /* 0x003ad81801007387 */ /* 0x0001e40000100a00 */
        /* <DEDUP_REMOVED lines=10> */
[C---:B----4-:R-:W-:Y:S01]  /*37e70*/  HMMA.16816.F32 R8, R4.reuse, R20, R8 ;  /* 0x000000140408723c */ /* 0x050fe20000001808 */
[----:B---3--:R-:W-:Y:S01]  /*37e80*/  STL.64 [R1+0x3b28], R26 ;  /* 0x003b281a01007387 */ /* 0x008fe20000100a00 */
[----:B--2---:R0:W-:Y:S03]  /*37e90*/  STL.64 [R1+0x3b20], R24 ;  /* 0x003b201801007387 */ /* 0x0041e60000100a00 */
[----:B0-----:R-:W2:Y:S01]  /*37ea0*/  LDL.LU R24, [R1+0xf0] ;  /* 0x0000f00001187983 */ /* 0x001ea20000300800 */
[----:B------:R-:W2:Y:S02]  /*37eb0*/  LDL.LU R25, [R1+0xf4] ;  /* 0x0000f40001197983 */ /* 0x000ea40000300800 */
[----:B------:R-:W2:Y:S02]  /*37ec0*/  LDL.LU R26, [R1+0xf8] ;  /* 0x0000f800011a7983 */ /* 0x000ea40000300800 */
[----:B------:R-:W2:Y:S11]  /*37ed0*/  LDL.LU R27, [R1+0xfc] ;  /* 0x0000fc00011b7983 */ /* 0x000eb60000300800 */
[----:B------:R-:W-:Y:S02]  /*37ee0*/  @!UPT UIADD3 URZ, URZ, URZ, URZ ;  /* 0x0000003f3f3ff290 */ /* 0x000fe4000fffe03f */
[----:B------:R0:W-:Y:S01]  /*37ef0*/  STL.64 [R1+0x1a0], R8 ;  /* 0x0001a00801007387 */ /* 0x0001e20000100a00 */
[----:B------:R-:W-:Y:S03]  /*37f00*/  STL.64 [R1+0x1a8], R10 ;  /* 0x0001a80a01007387 */ /* 0x000fe60000100a00 */
[----:B0-----:R-:W3:Y:S02]  /*37f10*/  LDL.LU.64 R8, [R1+0x3b40] ;  /* 0x003b400001087983 */ /* 0x001ee40000300a00 */
[----:B---3--:R-:W-:Y:S02]  /*37f20*/  HMMA.16816.F32 R4, R4, R8, R12 ;  /* 0x000000080404723c */ /* 0x008fe4000000180c */
[----:B------:R-:W2:Y:S01]  /*37f30*/  LDL.LU.64 R14, [R1+0x3b38] ;  /* 0x003b3800010e7983 */ /* 0x000ea20000300a00 */
[----:B------:R-:W2:Y:S02]  /*37f40*/  LDL.LU.64 R12, [R1+0x3b30] ;  /* 0x003b3000010c7983 */ /* 0x000ea40000300a00 */
[----:B------:R0:W-:Y:S02]  /*37f50*/  STL.64 [R1+0x3ac0], R8 ;  /* 0x003ac00801007387 */ /* 0x0001e40000100a00 */
[----:B0-----:R-:W3:Y:S11]  /*37f60*/  LDL.LU R8, [R1+0xe0] ;  /* 0x0000e00001087983 */ /* 0x001ef60000300800 */
[----:B------:R-:W-:Y:S05]  /*37f70*/  @!UPT UIADD3 URZ, URZ, URZ, URZ ;  /* 0x0000003f3f3ff290 */ /* 0x000fea000fffe03f */
[----:B------:R0:W-:Y:S01]  /*37f80*/  STL.64 [R1+0x100], R4 ;  /* 0x0001000401007387 */ /* 0x0001e20000100a00 */
[----:B------:R1:W-:Y:S02]  /*37f90*/  STL.64 [R1+0x108], R6 ;  /* 0x0001080601007387 */ /* 0x0003e40000100a00 */
[----:B------:R-:W3:Y:S02]  /*37fa0*/  LDL.LU R9, [R1+0xe4] ;  /* 0x0000e40001097983 */ /* 0x000ee40000300800 */
[----:B------:R-:W3:Y:S01]  /*37fb0*/  LDL.LU R10, [R1+0xe8] ;  /* 0x0000e800010a7983 */ /* 0x000ee20000300800 */
[----:B------:R-:W3:Y:S04]  /*37fc0*/  LDL.LU R11, [R1+0xec] ;  /* 0x0000ec00010b7983 */ /* 0x000ee80000300800 */
[----:B0-----:R-:W4:Y:S01]  /*37fd0*/  LDL.LU.64 R4, [R1] ;  /* 0x0000000001047983 */ /* 0x001f220000300a00 */
[----:B-1----:R-:W-:-:S02]  /*37fe0*/  IMAD.MOV.U32 R7, RZ, RZ, R16 ;  /* 0x000000ffff077224 */ /* 0x002fc400078e0010 */
        /* <DEDUP_REMOVED lines=8> */
[----:B------:R-:W3:Y:S02]  /*38070*/  LDL.LU.64 R16, [R1+0x3b18] ;  /* 0x003b180001107983 */ /* 0x000ee40000300a00 */
[C---:B---3--:R-:W-:Y:S11]  /*38080*/  HMMA.16816.F32 R8, R12.reuse, R16, R8 ;  /* 0x000000100c08723c */ /* 0x048ff60000001808 */
[----:B------:R-:W-:Y:S11]  /*38090*/  @!UPT UIADD3 URZ, URZ, URZ, URZ ;  /* 0x0000003f3f3ff290 */ /* 0x000ff6000fffe03f */
[----:B------:R-:W-:Y:S01]  /*380a0*/  @!UPT UIADD3 URZ, URZ, URZ, URZ ;  /* 0x0000003f3f3ff290 */ /* 0x000fe2000fffe03f */
[----:B------:R0:W-:Y:S01]  /*380b0*/  STL.64 [R1+0xe0], R8 ;  /* 0x0000e00801007387 */ /* 0x0001e20000100a00 */
[----:B------:R-:W-:Y:S02]  /*380c0*/  STL.64 [R1+0xe8], R10 ;  /* 0x0000e80a01007387 */ /* 0x000fe40000100a00 */
[----:B0-----:R-:W-:Y:S02]  /*380d0*/  IMAD.MOV.U32 R9, RZ, RZ, R16 ;  /* 0x000000ffff097224 */ /* 0x001fe400078e0010 */
[----:B------:R-:W-:Y:S02]  /*380e0*/  IMAD.MOV.U32 R8, RZ, RZ, R17 ;  /* 0x000000ffff087224 */ /* 0x000fe400078e0011 */
[----:B------:R-:W2:Y:S02]  /*380f0*/  LDL.LU.64 R16, [R1+0x3b10] ;  /* 0x003b100001107983 */ /* 0x000ea40000300a00 */
[C---:B--2---:R-:W-:Y:S02]  /*38100*/  HMMA.16816.F32 R16, R12.reuse, R16, R24 ;  /* 0x000000100c10723c */ /* 0x044fe40000001818 */
[----:B------:R-:W2:Y:S01]  /*38110*/  LDL.LU.64 R26, [R1+0x3b08] ;  /* 0x003b0800011a7983 */ /* 0x000ea20000300a00 */
[----:B------:R-:W2:Y:S11]  /*38120*/  LDL.LU.64 R24, [R1+0x3b00] ;  /* 0x003b000001187983 */ /* 0x000eb60000300a00 */
[----:B------:R-:W-:Y:S09]  /*38130*/  @!UPT UIADD3 URZ, URZ, URZ, URZ ;  /* 0x0000003f3f3ff290 */ /* 0x000ff2000fffe03f */
        /* <DEDUP_REMOVED lines=8> */
[----:B------:R-:W-:Y:S03]  /*381c0*/  STL.64 [R1+0xc8], R18 ;  /* 0x0000c81201007387 */ /* 0x000fe60000100a00 */
[----:B0-----:R-:W2:Y:S01]  /*381d0*/  LDL.LU.64 R16, [R1+0x3ae8] ;  /* 0x003ae80001107983 */ /* 0x001ea20000300a00 */
[----:B------:R0:W-:Y:S03]  /*381e0*/  STL.64 [R1+0x3a68], R4 ;  /* 0x003a680401007387 */ /* 0x0001e60000100a00 */
[----:B0-----:R-:W3:Y:S01]  /*381f0*/  LDL.64 R4, [R1+0x10] ;  /* 0x0000100001047983 */ /* 0x001ee20000100a00 */
[----:B--2---:R-:W-:Y:S01]  /*38200*/  HMMA.16816.F32 R24, R12, R16, R24 ;  /* 0x000000100c18723c */ /* 0x004fe20000001818 */
[----:B------:R-:W-:-:S02]  /*38210*/  IMAD.MOV.U32 R3, RZ, RZ, R16 ;  /* 0x000000ffff037224 */ /* 0x000fc400078e0010 */
[----:B------:R-:W-:Y:S01]  /*38220*/  IMAD.MOV.U32 R2, RZ, RZ, R17 ;  /* 0x000000ffff027224 */ /* 0x000fe200078e0011 */
[----:B---3--:R-:W-:Y:S11]  /*38230*/  STL.64 [R1+0x3a80], R4 ;  /* 0x003a800401007387 */ /* 0x008ff60000100a00 */
[----:B------:R-:W-:Y:S08]  /*38240*/  @!UPT UIADD3 URZ, URZ, URZ, URZ ;  /* 0x0000003f3f3ff290 */ /* 0x000ff0000fffe03f */
[----:B------:R-:W-:Y:S01]  /*38250*/  STL.64 [R1+0x180], R24 ;  /* 0x0001801801007387 */ /* 0x000fe20000100a00 */
[----:B------:R0:W-:Y:S03]  /*38260*/  STL.64 [R1+0x188], R26 ;  /* 0x0001881a01007387 */ /* 0x0001e60000100a00 */
[----:B0-----:R-:W2:Y:S01]  /*38270*/  LDL.LU.64 R26, [R1+0x3ae0] ;  /* 0x003ae000011a7983 */ /* 0x001ea20000300a00 */
[----:B------:R-:W3:Y:S02]  /*38280*/  LDL.LU.64 R24, [R1+0x3ad8] ;  /* 0x003ad80001187983 */ /* 0x000ee40000300a00 */
[----:B------:R-:W3:Y:S02]  /*38290*/  LDL.LU.64 R18, [R1+0x3ad0] ;  /* 0x003ad00001127983 */ /* 0x000ee40000300a00 */
[----:B------:R-:W3:Y:S02]  /*382a0*/  LDL.LU.64 R16, [R1+0x3ac8] ;  /* 0x003ac80001107983 */ /* 0x000ee40000300a00 */
[----:B------:R-:W-:-:S02]  /*382b0*/  IMAD.MOV.U32 R4, RZ, RZ, R9 ;  /* 0x000000ffff047224 */ /* 0x000fc400078e0009 */
[----:B------:R-:W-:-:S05]  /*382c0*/  IMAD.MOV.U32 R5, RZ, RZ, R8 ;  /* 0x000000ffff057224 */ /* 0x000fca00078e0008 */
[----:B------:R-:W-:Y:S01]  /*382d0*/  STL.64 [R1+0x3a98], R4 ;  /* 0x003a980401007387 */ /* 0x000fe20000100a00 */
        /* <DEDUP_REMOVED lines=9> */
[----:B--2---:R-:W-:Y:S01]  /*38370*/  STL.64 [R1+0x3a50], R26 ;  /* 0x003a501a01007387 */ /* 0x004fe20000100a00 */
[----:B------:R0:W-:Y:S03]  /*38380*/  STL.64 [R1+0x3a48], R24 ;  /* 0x003a481801007387 */ /* 0x0001e60000100a00 */
[----:B0-----:R-:W2:Y:S01]  /*38390*/  LDL.LU R24, [R1+0x420] ;  /* 0x0004200001187983 */ /* 0x001ea20000300800 */
[----:B------:R-:W2:Y:S02]  /*383a0*/  LDL.LU R25, [R1+0x424] ;  /* 0x0004240001197983 */ /* 0x000ea40000300800 */
[----:B------:R-:W4:Y:S02]  /*383b0*/  LDL.LU R26, [R1+0x428] ;  /* 0x00042800011a7983 */ /* 0x000f240000300800 */
[----:B------:R-:W4:Y:S01]  /*383c0*/  LDL.LU R27, [R1+0x42c] ;  /* 0x00042c00011b7983 */ /* 0x000f220000300800 */
[----:B------:R-:W2:Y:S01]  /*383d0*/  LDL.LU R16, [R1+0x4a0] ;  /* 0x0004a00001107983 */ /* 0x000ea20000300800 */
[----:B------:R-:W3:Y:S02]  /*383e0*/  LDL.LU R17, [R1+0x4a4] ;  /* 0x0004a40001117983 */ /* 0x000ee40000300800 */
[----:B------:R-:W3:Y:S02]  /*383f0*/  LDL.LU R18, [R1+0x4a8] ;  /* 0x0004a80001127983 */ /* 0x000ee40000300800 */
[----:B------:R-:W3:Y:S01]  /*38400*/  LDL.LU R19, [R1+0x4ac] ;  /* 0x0004ac0001137983 */ /* 0x000ee20000300800 */
[----:B----4-:R-:W-:Y:S01]  /*38410*/  STL.64 [R1+0x3a60], R26 ;  /* 0x003a601a01007387 */ /* 0x010fe20000100a00 */
[----:B--2---:R0:W-:Y:S03]  /*38420*/  STL.64 [R1+0x3a58], R24 ;  /* 0x003a581801007387 */ /* 0x0041e60000100a00 */
        /* <DEDUP_REMOVED lines=10> */
[C---:B---3--:R-:W-:Y:S01]  /*384d0*/  HMMA.16816.F32 R8, R12.reuse, R20, R8 ;  /* 0x000000140c08723c */ /* 0x048fe20000001808 */
[----:B----4-:R-:W-:Y:S01]  /*384e0*/  STL.64 [R1+0x3a90], R26 ;  /* 0x003a901a01007387 */ /* 0x010fe20000100a00 */
[----:B--2---:R0:W-:Y:S03]  /*384f0*/  STL.64 [R1+0x3a88], R24 ;  /* 0x003a881801007387 */ /* 0x0041e60000100a00 */
[----:B0-----:R-:W2:Y:S01]  /*38500*/  LDL.LU R24, [R1+0x480] ;  /* 0x0004800001187983 */ /* 0x001ea20000300800 */
[----:B------:R-:W2:Y:S02]  /*38510*/  LDL.LU R25, [R1+0x484] ;  /* 0x0004840001197983 */ /* 0x000ea40000300800 */
[----:B------:R-:W3:Y:S02]  /*38520*/  LDL.LU R26, [R1+0x488] ;  /* 0x00048800011a7983 */ /* 0x000ee40000300800 */
[----:B------:R-:W3:Y:S02]  /*38530*/  LDL.LU R27, [R1+0x48c] ;  /* 0x00048c00011b7983 */ /* 0x000ee40000300800 */
[----:B---3--:R-:W-:Y:S01]  /*38540*/  STL.64 [R1+0x3aa8], R26 ;  /* 0x003aa81a01007387 */ /* 0x008fe20000100a00 */
[----:B--2---:R0:W-:Y:S03]  /*38550*/  STL.64 [R1+0x3aa0], R24 ;  /* 0x003aa01801007387 */ /* 0x0041e60000100a00 */
[----:B0-----:R-:W2:Y:S01]  /*38560*/  LDL.LU R24, [R1+0x490] ;  /* 0x0004900001187983 */ /* 0x001ea20000300800 */
[----:B------:R-:W2:Y:S02]  /*38570*/  LDL.LU R25, [R1+0x494] ;  /* 0x0004940001197983 */ /* 0x000ea40000300800 */
[----:B------:R-:W2:Y:S02]  /*38580*/  LDL.LU R26, [R1+0x498] ;  /* 0x00049800011a7983 */ /* 0x000ea40000300800 */
[----:B------:R-:W2:Y:S02]  /*38590*/  LDL.LU R27, [R1+0x49c] ;  /* 0x00049c00011b7983 */ /* 0x000ea40000300800 */
[----:B------:R0:W-:Y:S01]  /*385a0*/  STL.64 [R1+0x380], R8 ;  /* 0x0003800801007387 */ /* 0x0001e20000100a00 */
[----:B------:R-:W-:Y:S03]  /*385b0*/  STL.64 [R1+0x388], R10 ;  /* 0x0003880a01007387 */ /* 0x000fe60000100a00 */
[----:B0-----:R-:W3:Y:S01]  /*385c0*/  LDL.LU.64 R8, [R1+0x3ac0] ;  /* 0x003ac00001087983 */ /* 0x001ee20000300a00 */
[----:B------:R0:W-:Y:S03]  /*385d0*/  STL.64 [R1+0x3a40], R20 ;  /* 0x003a401401007387 */ /* 0x0001e60000100a00 */
[----:B0-----:R-:W4:Y:S01]  /*385e0*/  LDL.LU R20, [R1+0x410] ;  /* 0x0004100001147983 */ /* 0x001f220000300800 */
[----:B------:R-:W4:Y:S02]  /*385f0*/  LDL.LU R21, [R1+0x414] ;  /* 0x0004140001157983 */ /* 0x000f240000300800 */
[----:B------:R-:W4:Y:S02]  /*38600*/  LDL.LU R22, [R1+0x418] ;  /* 0x0004180001167983 */ /* 0x000f240000300800 */
[----:B------:R-:W4:Y:S01]  /*38610*/  LDL.LU R23, [R1+0x41c] ;  /* 0x00041c0001177983 */ /* 0x000f220000300800 */
[----:B------:R-:W2:Y:S01]  /*38620*/  LDL R28, [R1+0x5d4] ;  /* 0x0005d400011c7983 */ /* 0x000ea20000100800 */
[----:B---3--:R-:W-:Y:S03]  /*38630*/  HMMA.16816.F32 R12, R12, R8, R16 ;  /* 0x000000080c0c723c */ /* 0x008fe60000001810 */
[----:B------:R-:W2:Y:S01]  /*38640*/  LDL.LU.64 R18, [R1+0x3ab8] ;  /* 0x003ab80001127983 */ /* 0x000ea20000300a00 */
[----:B------:R-:W2:Y:S02]  /*38650*/  LDL.LU.64 R16, [R1+0x3ab0] ;  /* 0x003ab00001107983 */ /* 0x000ea40000300a00 */
[----:B------:R-:W-:-:S02]  /*38660*/  IMAD.MOV.U32 R4, RZ, RZ, R7 ;  /* 0x000000ffff047224 */ /* 0x000fc400078e0007 */
[----:B------:R-:W-:Y:S11]  /*38670*/  IMAD.MOV.U32 R5, RZ, RZ, R6 ;  /* 0x000000ffff057224 */ /* 0x000ff600078e0006 */
[----:B------:R-:W-:Y:S04]  /*38680*/  @!UPT UIADD3 URZ, URZ, URZ, URZ ;  /* 0x0000003f3f3ff290 */ /* 0x000fe8000fffe03f */
[----:B------:R-:W-:Y:S01]  /*38690*/  STL.64 [R1+0x370], R12 ;  /* 0x0003700c01007387 */ /* 0x000fe20000100a00 */
[----:B------:R-:W-:Y:S01]  /*386a0*/  STL.64 [R1+0x378], R14 ;  /* 0x0003780e01007387 */ /* 0x000fe20000100a00 */
        /* <DEDUP_REMOVED lines=12> */
[----:B------:R-:W-:Y:S03]  /*38770*/  STL.64 [R1+0x458], R6 ;  /* 0x0004580601007387 */ /* 0x000fe60000100a00 */
[----:B0-----:R-:W2:Y:S01]  /*38780*/  LDL.LU.64 R4, [R1+0x3a80] ;  /* 0x003a800001047983 */ /* 0x001ea20000300a00 */
[----:B------:R-:W-:Y:S02]  /*38790*/  IMAD.MOV.U32 R12, RZ, RZ, R3 ;  /* 0x000000ffff0c7224 */ /* 0x000fe400078e0003 */
[----:B------:R-:W-:Y:S01]  /*387a0*/  IMAD.MOV.U32 R13, RZ, RZ, R2 ;  /* 0x000000ffff0d7224 */ /* 0x000fe200078e0002 */
[C---:B--2---:R-:W-:Y:S01]  /*387b0*/  HMMA.16816.F32 R24, R16.reuse, R4, R24 ;  /* 0x000000041018723c */ /* 0x044fe20000001818 */
[----:B------:R-:W-:Y:S02]  /*387c0*/  IMAD.MOV.U32 R3, RZ, RZ, R4 ;  /* 0x000000ffff037224 */ /* 0x000fe400078e0004 */
[----:B------:R-:W-:Y:S11]  /*387d0*/  IMAD.MOV.U32 R2, RZ, RZ, R5 ;  /* 0x000000ffff027224 */ /* 0x000ff600078e0005 */
[----:B------:R-:W-:Y:S09]  /*387e0*/  @!UPT UIADD3 URZ, URZ, URZ, URZ ;  /* 0x0000003f3f3ff290 */ /* 0x000ff2000fffe03f */
[----:B------:R-:W-:Y:S01]  /*387f0*/  STL.64 [R1+0x440], R24 ;  /* 0x0004401801007387 */ /* 0x000fe20000100a00 */
[----:B------:R0:W-:Y:S03]  /*38800*/  STL.64 [R1+0x448], R26 ;  /* 0x0004481a01007387 */ /* 0x0001e60000100a00 */
[----:B0-----:R-:W2:Y:S01]  /*38810*/  LDL.LU.64 R26, [R1+0x3a78] ;  /* 0x003a7800011a7983 */ /* 0x001ea20000300a00 */
[----:B------:R-:W2:Y:S02]  /*38820*/  LDL.LU.64 R24, [R1+0x3a70] ;  /* 0x003a700001187983 */ /* 0x000ea40000300a00 */
[----:B------:R-:W2:Y:S02]  /*38830*/  LDL.LU.64 R4, [R1+0x3a68] ;  /* 0x003a680001047983 */ /* 0x000ea40000300a00 */
[C---:B--2---:R-:W-:Y:S11]  /*38840*/  HMMA.16816.F32 R24, R16.reuse, R4, R24 ;  /* 0x000000041018723c */ /* 0x044ff60000001818 */
[----:B------:R-:W-:Y:S11]  /*38850*/  @!UPT UIADD3 URZ, URZ, URZ, URZ ;  /* 0x0000003f3f3ff290 */ /* 0x000ff6000fffe03f */
[----:B------:R-:W-:Y:S01]  /*38860*/  @!UPT UIADD3 URZ, URZ, URZ, URZ ;  /* 0x0000003f3f3ff290 */ /* 0x000fe2000fffe03f */
[----:B------:R-:W-:Y:S01]  /*38870*/  STL.64 [R1+0x430], R24 ;  /* 0x0004301801007387 */ /* 0x000fe20000100a00 */
[----:B------:R0:W-:Y:S03]  /*38880*/  STL.64 [R1+0x438], R26 ;  /* 0x0004381a01007387 */ /* 0x0001e60000100a00 */
[----:B0-----:R-:W2:Y:S01]  /*38890*/  LDL.LU.64 R26, [R1+0x3a60] ;  /* 0x003a6000011a7983 */ /* 0x001ea20000300a00 */
[----:B------:R-:W2:Y:S02]  /*388a0*/  LDL.LU.64 R24, [R1+0x3a58] ;  /* 0x003a580001187983 */ /* 0x000ea40000300a00 */
[----:B------:R0:W-:Y:S02]  /*388b0*/  STL.64 [R1+0x3a18], R4 ;  /* 0x003a180401007387 */ /* 0x0001e40000100a00 */
[----:B0-----:R-:W3:Y:S01]  /*388c0*/  LDL.LU R4, [R1+0x360] ;  /* 0x0003600001047983 */ /* 0x001ee20000300800 */
[----:B------:R-:W3:Y:S02]  /*388d0*/  LDL.LU R5, [R1+0x364] ;  /* 0x0003640001057983 */ /* 0x000ee40000300800 */
[----:B------:R-:W3:Y:S02]  /*388e0*/  LDL.LU R6, [R1+0x368] ;  /* 0x0003680001067983 */ /* 0x000ee40000300800 */
[----:B------:R-:W3:Y:S01]  /*388f0*/  LDL.LU R7, [R1+0x36c] ;  /* 0x00036c0001077983 */ /* 0x000ee20000300800 */
[C---:B--2---:R-:W-:Y:S11]  /*38900*/  HMMA.16816.F32 R24, R16.reuse, R12, R24 ;  /* 0x0000000c1018723c */ /* 0x044ff60000001818 */
[----:B------:R-:W-:Y:S11]  /*38910*/  @!UPT UIADD3 URZ, URZ, URZ, URZ ;  /* 0x0000003f3f3ff290 */ /* 0x000ff6000fffe03f */
[----:B------:R-:W-:Y:S01]  /*38920*/  @!UPT UIADD3 URZ, URZ, URZ, URZ ;  /* 0x0000003f3f3ff290 */ /* 0x000fe2000fffe03f */
[----:B------:R-:W-:Y:S01]  /*38930*/  STL.64 [R1+0x420], R24 ;  /* 0x0004201801007387 */ /* 0x000fe20000100a00 */
[----:B------:R0:W-:Y:S03]  /*38940*/  STL.64 [R1+0x428], R26 ;  /* 0x0004281a01007387 */ /* 0x0001e60000100a00 */
[----:B0-----:R-:W2:Y:S01]  /*38950*/  LDL.LU.64 R26, [R1+0x3a50] ;  /* 0x003a5000011a7983 */ /* 0x001ea20000300a00 */
[----:B------:R-:W4:Y:S02]  /*38960*/  LDL.LU.64 R24, [R1+0x3a48] ;  /* 0x003a480001187983 */ /* 0x000f240000300a00 */
[----:B------:R0:W-:Y:S02]  /*38970*/  STL.64 [R1+0x3a00], R12 ;  /* 0x003a000c01007387 */ /* 0x0001e40000100a00 */
[----:B0-----:R-:W2:Y:S01]  /*38980*/  LDL.LU R12, [R1+0x400] ;  /* 0x00040000010c7983 */ /* 0x001ea20000300800 */
[----:B------:R-:W2:Y:S02]  /*38990*/  LDL.LU R13, [R1+0x404] ;  /* 0x00040400010d7983 */ /* 0x000ea40000300800 */
[----:B------:R-:W2:Y:S02]  /*389a0*/  LDL.LU R14, [R1+0x408] ;  /* 0x00040800010e7983 */ /* 0x000ea40000300800 */
[----:B------:R-:W2:Y:S01]  /*389b0*/  LDL.LU R15, [R1+0x40c] ;  /* 0x00040c00010f7983 */ /* 0x000ea20000300800 */
[C---:B----4-:R-:W-:Y:S11]  /*389c0*/  HMMA.16816.F32 R20, R16.reuse, R24, R20 ;  /* 0x000000181014723c */ /* 0x050ff60000001814 */
[----:B------:R-:W-:Y:S11]  /*389d0*/  @!UPT UIADD3 URZ, URZ, URZ, URZ ;  /* 0x0000003f3f3ff290 */ /* 0x000ff6000fffe03f */
[----:B------:R-:W-:Y:S01]  /*389e0*/  @!UPT UIADD3 URZ, URZ, URZ, URZ ;  /* 0x0000003f3f3ff290 */ /* 0x000fe2000fffe03f */
[----:B------:R0:W-:Y:S01]  /*389f0*/  STL.64 [R1+0x410], R20 ;  /* 0x0004101401007387 */ /* 0x0001e20000100a00 */
[----:B------:R1:W-:Y:S03]  /*38a00*/  STL.64 [R1+0x418], R22 ;  /* 0x0004181601007387 */ /* 0x0003e60000100a00 */
[----:B0-----:R-:W4:Y:S01]  /*38a10*/  LDL.LU.64 R20, [R1+0x3a40] ;  /* 0x003a400001147983 */ /* 0x001f220000300a00 */
[C---:B---3--:R-:W-:Y:S01]  /*38a20*/  HMMA.16816.F32 R4, R16.reuse, R8, R4 ;  /* 0x000000081004723c */ /* 0x048fe20000001804 */
[----:B--2---:R-:W-:Y:S02]  /*38a30*/  STL.64 [R1+0x39f8], R26 ;  /* 0x0039f81a01007387 */ /* 0x004fe40000100a00 */
[----:B------:R-:W-:Y:S05]  /*38a40*/  STL.64 [R1+0x39f0], R24 ;  /* 0x0039f01801007387 */ /* 0x000fea0000100a00 */
[----:B----4-:R-:W-:Y:S01]  /*38a50*/  HMMA.16816.F32 R12, R16, R20, R12 ;  /* 0x00000014100c723c */ /* 0x010fe2000000180c */
[----:B------:R-:W-:-:S02]  /*38a60*/  IMAD.MOV.U32 R11, RZ, RZ, R20 ;  /* 0x000000ffff0b7224 */ /* 0x000fc400078e0014 */
[----:B------:R-:W-:Y:S11]  /*38a70*/  IMAD.MOV.U32 R10, RZ, RZ, R21 ;  /* 0x000000ffff0a7224 */ /* 0x000ff600078e0015 */
[----:B------:R-:W-:Y:S09]  /*38a80*/  @!UPT UIADD3 URZ, URZ, URZ, URZ ;  /* 0x0000003f3f3ff290 */ /* 0x000ff2000fffe03f */
[----:B------:R0:W-:Y:S01]  /*38a90*/  STL.64 [R1+0x400], R12 ;  /* 0x0004000c01007387 */ /* 0x0001e20000100a00 */
[----:B------:R-:W-:Y:S02]  /*38aa0*/  STL.64 [R1+0x408], R14 ;  /* 0x0004080e01007387 */ /* 0x000fe40000100a00 */
[----:B-1----:R-:W2:Y:S02]  /*38ab0*/  LDL.LU.64 R22, [R1+0x3a38] ;  /* 0x003a380001167983 */ /* 0x002ea40000300a00 */
[----:B------:R-:W2:Y:S01]  /*38ac0*/  LDL.LU.64 R20, [R1+0x3a30] ;  /* 0x003a300001147983 */ /* 0x000ea20000300a00 */
[----:B0-----:R-:W2:Y:S01]  /*38ad0*/  LDL.64 R12, [R1+0x40] ;  /* 0x00004000010c7983 */ /* 0x001ea20000100a00 */
[----:B------:R-:W3:Y:S02]  /*38ae0*/  LDL.LU R24, [R1+0x3d0] ;  /* 0x0003d00001187983 */ /* 0x000ee40000300800 */
[----:B------:R0:W-:Y:S02]  /*38af0*/  STL.64 [R1+0x360], R4 ;  /* 0x0003600401007387 */ /* 0x0001e40000100a00 */
[----:B------:R1:W-:Y:S01]  /*38b00*/  STL.64 [R1+0x368], R6 ;  /* 0x0003680601007387 */ /* 0x0003e20000100a00 */
[----:B------:R-:W3:Y:S01]  /*38b10*/  LDL.LU R25, [R1+0x3d4] ;  /* 0x0003d40001197983 */ /* 0x000ee20000300800 */
[----:B------:R-:W4:Y:S02]  /*38b20*/  LDL.LU R26, [R1+0x3d8] ;  /* 0x0003d800011a7983 */ /* 0x000f240000300800 */
[----:B------:R-:W4:Y:S01]  /*38b30*/  LDL.LU R27, [R1+0x3dc] ;  /* 0x0003dc00011b7983 */ /* 0x000f220000300800 */
[----:B0-----:R-:W2:Y:S01]  /*38b40*/  LDL.LU R4, [R1+0x3e0] ;  /* 0x0003e00001047983 */ /* 0x001ea20000300800 */
[----:B------:R-:W2:Y:S02]  /*38b50*/  LDL.LU R5, [R1+0x3e4] ;  /* 0x0003e40001057983 */ /* 0x000ea40000300800 */
[----:B-1----:R-:W2:Y:S02]  /*38b60*/  LDL.LU R6, [R1+0x3e8] ;  /* 0x0003e80001067983 */ /* 0x002ea40000300800 */
[----:B------:R-:W2:Y:S02]  /*38b70*/  LDL.LU R7, [R1+0x3ec] ;  /* 0x0003ec0001077983 */ /* 0x000ea40000300800 */
[----:B--2---:R-:W-:Y:S01]  /*38b80*/  STL.64 [R1+0x3a28], R6 ;  /* 0x003a280601007387 */ /* 0x004fe20000100a00 */
[----:B------:R0:W-:Y:S03]  /*38b90*/  STL.64 [R1+0x3a20], R4 ;  /* 0x003a200401007387 */ /* 0x0001e60000100a00 */
[----:B0-----:R-:W2:Y:S01]  /*38ba0*/  LDL.LU R4, [R1+0x3f0] ;  /* 0x0003f00001047983 */ /* 0x001ea20000300800 */
[----:B------:R-:W2:Y:S02]  /*38bb0*/  LDL.LU R5, [R1+0x3f4] ;  /* 0x0003f40001057983 */ /* 0x000ea40000300800 */
[----:B------:R-:W2:Y:S02]  /*38bc0*/  LDL.LU R6, [R1+0x3f8] ;  /* 0x0003f80001067983 */ /* 0x000ea40000300800 */
[----:B------:R-:W2:Y:S01]  /*38bd0*/  LDL.LU R7, [R1+0x3fc] ;  /* 0x0003fc0001077983 */ /* 0x000ea20000300800 */
[----:B----4-:R-:W-:Y:S01]  /*38be0*/  STL.64 [R1+0x3a10], R26 ;  /* 0x003a101a01007387 */ /* 0x010fe20000100a00 */
[----:B---3--:R0:W-:Y:S03]  /*38bf0*/  STL.64 [R1+0x3a08], R24 ;  /* 0x003a081801007387 */ /* 0x0081e60000100a00 */
[----:B0-----:R-:W3:Y:S01]  /*38c00*/  LDL.64 R24, [R1+0x20] ;  /* 0x0000200001187983 */ /* 0x001ee20000100a00 */
[----:B------:R-:W-:Y:S02]  /*38c10*/  STL.64 [R1+0x39d0], R8 ;  /* 0x0039d00801007387 */ /* 0x000fe40000100a00 */
[----:B------:R-:W4:Y:S02]  /*38c20*/  LDL.LU R16, [R1+0x250] ;  /* 0x0002500001107983 */ /* 0x000f240000300800 */
[----:B------:R-:W4:Y:S01]  /*38c30*/  LDL.LU R17, [R1+0x254] ;  /* 0x0002540001117983 */ /* 0x000f220000300800 */
[----:B------:R-:W2:Y:S01]  /*38c40*/  LDL.LU R18, [R1+0x258] ;  /* 0x0002580001127983 */ /* 0x000ea20000300800 */
[----:B------:R-:W2:Y:S03]  /*38c50*/  LDL.LU R19, [R1+0x25c] ;  /* 0x00025c0001137983 */ /* 0x000ea60000300800 */
[----:B--2---:R-:W-:Y:S01]  /*38c60*/  STL.64 [R1+0x3958], R18 ;  /* 0x0039581201007387 */ /* 0x004fe20000100a00 */
[----:B----4-:R0:W-:Y:S03]  /*38c70*/  STL.64 [R1+0x3950], R16 ;  /* 0x0039501001007387 */ /* 0x0101e60000100a00 */
[----:B0-----:R-:W2:Y:S01]  /*38c80*/  LDL.LU R16, [R1+0x260] ;  /* 0x0002600001107983 */ /* 0x001ea20000300800 */
[----:B------:R-:W2:Y:S02]  /*38c90*/  LDL.LU R17, [R1+0x264] ;  /* 0x0002640001117983 */ /* 0x000ea40000300800 */
[----:B------:R-:W4:Y:S02]  /*38ca0*/  LDL.LU R18, [R1+0x268] ;  /* 0x0002680001127983 */ /* 0x000f240000300800 */
[----:B------:R-:W4:Y:S01]  /*38cb0*/  LDL.LU R19, [R1+0x26c] ;  /* 0x00026c0001137983 */ /* 0x000f220000300800 */
[----:B------:R-:W-:Y:S01]  /*38cc0*/  HMMA.16816.F32 R4, R20, R12, R4 ;  /* 0x0000000c1404723c */ /* 0x000fe20000001804 */
[----:B----4-:R-:W-:Y:S01]  /*38cd0*/  STL.64 [R1+0x3968], R18 ;  /* 0x0039681201007387 */ /* 0x010fe20000100a00 */
[----:B--2---:R0:W-:Y:S03]  /*38ce0*/  STL.64 [R1+0x3960], R16 ;  /* 0x0039601001007387 */ /* 0x0041e60000100a00 */
[----:B0-----:R-:W2:Y:S01]  /*38cf0*/  LDL.LU R16, [R1+0x270] ;  /* 0x0002700001107983 */ /* 0x001ea20000300800 */
[----:B------:R-:W2:Y:S02]  /*38d00*/  LDL.LU R17, [R1+0x274] ;  /* 0x0002740001117983 */ /* 0x000ea40000300800 */
[----:B------:R-:W4:Y:S02]  /*38d10*/  LDL.LU R18, [R1+0x278] ;  /* 0x0002780001127983 */ /* 0x000f240000300800 */
[----:B------:R-:W4:Y:S02]  /*38d20*/  LDL.LU R19, [R1+0x27c] ;  /* 0x00027c0001137983 */ /* 0x000f240000300800 */
[----:B----4-:R-:W-:Y:S01]  /*38d30*/  STL.64 [R1+0x3978], R18 ;  /* 0x0039781201007387 */ /* 0x010fe20000100a00 */
[----:B--2---:R-:W-:Y:S10]  /*38d40*/  STL.64 [R1+0x3970], R16 ;  /* 0x0039701001007387 */ /* 0x004ff40000100a00 */
[----:B------:R-:W-:Y:S02]  /*38d50*/  STL.64 [R1+0x3f0], R4 ;  /* 0x0003f00401007387 */ /* 0x000fe40000100a00 */
[----:B------:R0:W-:Y:S02]  /*38d60*/  STL.64 [R1+0x3f8], R6 ;  /* 0x0003f80601007387 */ /* 0x0001e40000100a00 */
[----:B0-----:R-:W3:Y:S01]  /*38d70*/  LDL.LU.64 R6, [R1+0x3a28] ;  /* 0x003a280001067983 */ /* 0x001ee20000300a00 */
[----:B------:R-:W3:Y:S02]  /*38d80*/  LDL.LU.64 R4, [R1+0x3a20] ;  /* 0x003a200001047983 */ /* 0x000ee40000300a00 */
[----:B------:R-:W-:-:S02]  /*38d90*/  IMAD.MOV.U32 R16, RZ, RZ, R3 ;  /* 0x000000ffff107224 */ /* 0x000fc400078e0003 */
[----:B------:R-:W-:Y:S02]  /*38da0*/  IMAD.MOV.U32 R17, RZ, RZ, R2 ;  /* 0x000000ffff117224 */ /* 0x000fe400078e0002 */
[----:B------:R-:W-:Y:S02]  /*38db0*/  IMAD.MOV.U32 R3, RZ, RZ, R12 ;  /* 0x000000ffff037224 */ /* 0x000fe400078e000c */
[----:B------:R-:W-:Y:S01]  /*38dc0*/  IMAD.MOV.U32 R2, RZ, RZ, R13 ;  /* 0x000000ffff027224 */ /* 0x000fe200078e000d */
[----:B------:R-:W2:Y:S01]  /*38dd0*/  LDL.LU R12, [R1+0x3c0] ;  /* 0x0003c000010c7983 */ /* 0x000ea20000300800 */
[----:B------:R-:W2:Y:S02]  /*38de0*/  LDL.LU R13, [R1+0x3c4] ;  /* 0x0003c400010d7983 */ /* 0x000ea40000300800 */
[----:B------:R-:W2:Y:S02]  /*38df0*/  LDL.LU R14, [R1+0x3c8] ;  /* 0x0003c800010e7983 */ /* 0x000ea40000300800 */
[----:B------:R-:W2:Y:S01]  /*38e00*/  LDL.LU R15, [R1+0x3cc] ;  /* 0x0003cc00010f7983 */ /* 0x000ea20000300800 */
[----:B---3--:R-:W-:Y:S11]  /*38e10*/  HMMA.16816.F32 R4, R20, R24, R4 ;  /* 0x000000181404723c */ /* 0x008ff60000001804 */
[----:B------:R-:W-:Y:S11]  /*38e20*/  @!UPT UIADD3 URZ, URZ, URZ, URZ ;  /* 0x0000003f3f3ff290 */ /* 0x000ff6000fffe03f */
[----:B------:R-:W-:Y:S01]  /*38e30*/  @!UPT UIADD3 URZ, URZ, URZ, URZ ;  /* 0x0000003f3f3ff290 */ /* 0x000fe2000fffe03f */
[----:B------:R0:W-:Y:S01]  /*38e40*/  STL.64 [R1+0x3e0], R4 ;  /* 0x0003e00401007387 */ /* 0x0001e20000100a00 */
[----:B------:R1:W-:Y:S03]  /*38e50*/  STL.64 [R1+0x3e8], R6 ;  /* 0x0003e80601007387 */ /* 0x0003e60000100a00 */
[----:B0-----:R-:W2:Y:S01]  /*38e60*/  LDL.LU.64 R4, [R1+0x3a18] ;  /* 0x003a180001047983 */ /* 0x001ea20000300a00 */
[----:B-1----:R-:W-:Y:S02]  /*38e70*/  IMAD.MOV.U32 R7, RZ, RZ, R24 ;  /* 0x000000ffff077224 */ /* 0x002fe400078e0018 */
[----:B------:R-:W-:Y:S02]  /*38e80*/  IMAD.MOV.U32 R6, RZ, RZ, R25 ;  /* 0x000000ffff067224 */ /* 0x000fe400078e0019 */
[----:B------:R-:W3:Y:S01]  /*38e90*/  LDL.LU.64 R26, [R1+0x3a10] ;  /* 0x003a1000011a7983 */ /* 0x000ee20000300a00 */
[----:B------:R-:W3:Y:S01]  /*38ea0*/  LDL.LU.64 R24, [R1+0x3a08] ;  /* 0x003a080001187983 */ /* 0x000ee20000300a00 */
[----:B------:R-:W-:-:S02]  /*38eb0*/  IMAD.MOV.U32 R8, RZ, RZ, R11 ;  /* 0x000000ffff087224 */ /* 0x000fc400078e000b */
[----:B------:R-:W-:Y:S01]  /*38ec0*/  IMAD.MOV.U32 R9, RZ, RZ, R10 ;  /* 0x000000ffff097224 */ /* 0x000fe200078e000a */
[----:B---3--:R-:W-:Y:S11]  /*38ed0*/  HMMA.16816.F32 R24, R20, R16, R24 ;  /* 0x000000101418723c */ /* 0x008ff60000001818 */
[----:B------:R-:W-:Y:S11]  /*38ee0*/  @!UPT UIADD3 URZ, URZ, URZ, URZ ;  /* 0x0000003f3f3ff290 */ /* 0x000ff6000fffe03f */
[----:B------:R-:W-:Y:S01]  /*38ef0*/  @!UPT UIADD3 URZ, URZ, URZ, URZ ;  /* 0x0000003f3f3ff290 */ /* 0x000fe2000fffe03f */
[----:B------:R-:W-:Y:S01]  /*38f00*/  STL.64 [R1+0x3d0], R24 ;  /* 0x0003d01801007387 */ /* 0x000fe20000100a00 */
[----:B------:R-:W-:Y:S02]  /*38f10*/  STL.64 [R1+0x3d8], R26 ;  /* 0x0003d81a01007387 */ /* 0x000fe40000100a00 */
[----:B------:R-:W-:Y:S02]  /*38f20*/  STL.64 [R1+0x39e8], R8 ;  /* 0x0039e80801007387 */ /* 0x000fe40000100a00 */
[----:B------:R0:W-:Y:S02]  /*38f30*/  STL.64 [R1+0x3988], R16 ;  /* 0x0039881001007387 */ /* 0x0001e40000100a00 */
[----:B0-----:R-:W-:Y:S02]  /*38f40*/  IMAD.MOV.U32 R16, RZ, RZ, R7 ;  /* 0x000000ffff107224 */ /* 0x001fe400078e0007 */
[----:B------:R-:W-:-:S05]  /*38f50*/  IMAD.MOV.U32 R17, RZ, RZ, R6 ;  /* 0x000000ffff117224 */ /* 0x000fca00078e0006 */
[----:B------:R0:W-:Y:S01]  /*38f60*/  STL.64 [R1+0x39a0], R16 ;  /* 0x0039a01001007387 */ /* 0x0001e20000100a00 */
[----:B------:R-:W3:Y:S02]  /*38f70*/  LDL.LU R24, [R1+0x3b0] ;  /* 0x0003b00001187983 */ /* 0x000ee40000300800 */
[----:B------:R-:W3:Y:S02]  /*38f80*/  LDL.LU R25, [R1+0x3b4] ;  /* 0x0003b40001197983 */ /* 0x000ee40000300800 */
[----:B------:R-:W3:Y:S01]  /*38f90*/  LDL.LU R26, [R1+0x3b8] ;  /* 0x0003b800011a7983 */ /* 0x000ee20000300800 */
[----:B------:R-:W3:Y:S01]  /*38fa0*/  LDL.LU R27, [R1+0x3bc] ;  /* 0x0003bc00011b7983 */ /* 0x000ee20000300800 */
[----:B------:R-:W4:Y:S02]  /*38fb0*/  LDL.LU R8, [R1+0x3a0] ;  /* 0x0003a00001087983 */ /* 0x000f240000300800 */
[----:B------:R-:W4:Y:S02]  /*38fc0*/  LDL.LU R9, [R1+0x3a4] ;  /* 0x0003a40001097983 */ /* 0x000f240000300800 */
[----:B------:R-:W4:Y:S01]  /*38fd0*/  LDL.LU R10, [R1+0x3a8] ;  /* 0x0003a800010a7983 */ /* 0x000f220000300800 */
[----:B------:R-:W4:Y:S01]  /*38fe0*/  LDL.LU R11, [R1+0x3ac] ;  /* 0x0003ac00010b7983 */ /* 0x000f220000300800 */
[----:B0-----:R-:W-:-:S02]  /*38ff0*/  IMAD.MOV.U32 R16, RZ, RZ, R3 ;  /* 0x000000ffff107224 */ /* 0x001fc400078e0003 */
[----:B------:R-:W-:-:S05]  /*39000*/  IMAD.MOV.U32 R17, RZ, RZ, R2 ;  /* 0x000000ffff117224 */ /* 0x000fca00078e0002 */
[----:B------:R0:W-:Y:S04]  /*39010*/  STL.64 [R1+0x39c8], R16 ;  /* 0x0039c81001007387 */ /* 0x0001e80000100a00 */
[----:B0-----:R-:W3:Y:S01]  /*39020*/  LDL.LU R16, [R1+0x2b0] ;  /* 0x0002b00001107983 */ /* 0x001ee20000300800 */
[----:B------:R-:W3:Y:S02]  /*39030*/  LDL.LU R17, [R1+0x2b4] ;  /* 0x0002b40001117983 */ /* 0x000ee40000300800 */
[----:B------:R-:W3:Y:S02]  /*39040*/  LDL.LU R18, [R1+0x2b8] ;  /* 0x0002b80001127983 */ /* 0x000ee40000300800 */
[----:B------:R-:W3:Y:S01]  /*39050*/  LDL.LU R19, [R1+0x2bc] ;  /* 0x0002bc0001137983 */ /* 0x000ee20000300800 */
[C---:B--2---:R-:W-:Y:S01]  /*39060*/  HMMA.16816.F32 R12, R20.reuse, R4, R12 ;  /* 0x00000004140c723c */ /* 0x044fe2000000180c */
[----:B---3--:R-:W-:Y:S01]  /*39070*/  STL.64 [R1+0x39e0], R18 ;  /* 0x0039e01201007387 */ /* 0x008fe20000100a00 */
[----:B------:R0:W-:Y:S03]  /*39080*/  STL.64 [R1+0x39d8], R16 ;  /* 0x0039d81001007387 */ /* 0x0001e60000100a00 */
[----:B0-----:R-:W2:Y:S01]  /*39090*/  LDL.LU R16, [R1+0x390] ;  /* 0x0003900001107983 */ /* 0x001ea20000300800 */
[----:B------:R-:W2:Y:S02]  /*390a0*/  LDL.LU R17, [R1+0x394] ;  /* 0x0003940001117983 */ /* 0x000ea40000300800 */
[----:B------:R-:W2:Y:S02]  /*390b0*/  LDL.LU R18, [R1+0x398] ;  /* 0x0003980001127983 */ /* 0x000ea40000300800 */
[----:B------:R-:W2:Y:S11]  /*390c0*/  LDL.LU R19, [R1+0x39c] ;  /* 0x00039c0001137983 */ /* 0x000eb60000300800 */
[----:B------:R-:W-:Y:S02]  /*390d0*/  @!UPT UIADD3 URZ, URZ, URZ, URZ ;  /* 0x0000003f3f3ff290 */ /* 0x000fe4000fffe03f */
[----:B------:R0:W-:Y:S01]  /*390e0*/  STL.64 [R1+0x3c0], R12 ;  /* 0x0003c00c01007387 */ /* 0x0001e20000100a00 */
[----:B------:R-:W-:Y:S03]  /*390f0*/  STL.64 [R1+0x3c8], R14 ;  /* 0x0003c80e01007387 */ /* 0x000fe60000100a00 */
[----:B0-----:R-:W3:Y:S01]  /*39100*/  LDL.LU.64 R12, [R1+0x3a00] ;  /* 0x003a0000010c7983 */ /* 0x001ee20000300a00 */
[----:B------:R0:W-:Y:S03]  /*39110*/  STL.64 [R1+0x3980], R4 ;  /* 0x0039800401007387 */ /* 0x0001e60000100a00 */
[----:B0-----:R-:W2:Y:S01]  /*39120*/  LDL.LU R4, [R1+0x280] ;  /* 0x0002800001047983 */ /* 0x001ea20000300800 */
[----:B------:R-:W2:Y:S02]  /*39130*/  LDL.LU R5, [R1+0x284] ;  /* 0x0002840001057983 */ /* 0x000ea40000300800 */
[----:B------:R-:W2:Y:S02]  /*39140*/  LDL.LU R6, [R1+0x288] ;  /* 0x0002880001067983 */ /* 0x000ea40000300800 */
[----:B------:R-:W2:Y:S02]  /*39150*/  LDL.LU R7, [R1+0x28c] ;  /* 0x00028c0001077983 */ /* 0x000ea40000300800 */
[----:B--2---:R-:W-:Y:S01]  /*39160*/  STL.64 [R1+0x3998], R6 ;  /* 0x0039980601007387 */ /* 0x004fe20000100a00 */
[----:B------:R0:W-:Y:S03]  /*39170*/  STL.64 [R1+0x3990], R4 ;  /* 0x0039900401007387 */ /* 0x0001e60000100a00 */
[----:B0-----:R-:W2:Y:S01]  /*39180*/  LDL.LU R4, [R1+0x290] ;  /* 0x0002900001047983 */ /* 0x001ea20000300800 */
[----:B------:R-:W2:Y:S02]  /*39190*/  LDL.LU R5, [R1+0x294] ;  /* 0x0002940001057983 */ /* 0x000ea40000300800 */
[----:B------:R-:W2:Y:S02]  /*391a0*/  LDL.LU R6, [R1+0x298] ;  /* 0x0002980001067983 */ /* 0x000ea40000300800 */
[----:B------:R-:W2:Y:S01]  /*391b0*/  LDL.LU R7, [R1+0x29c] ;  /* 0x00029c0001077983 */ /* 0x000ea20000300800 */
[C---:B---3--:R-:W-:Y:S01]  /*391c0*/  HMMA.16816.F32 R24, R20.reuse, R12, R24 ;  /* 0x0000000c1418723c */ /* 0x048fe20000001818 */
[----:B--2---:R-:W-:Y:S01]  /*391d0*/  STL.64 [R1+0x39b0], R6 ;  /* 0x0039b00601007387 */ /* 0x004fe20000100a00 */
[----:B------:R0:W-:Y:S03]  /*391e0*/  STL.64 [R1+0x39a8], R4 ;  /* 0x0039a80401007387 */ /* 0x0001e60000100a00 */
[----:B0-----:R-:W2:Y:S01]  /*391f0*/  LDL.LU R4, [R1+0x2a0] ;  /* 0x0002a00001047983 */ /* 0x001ea20000300800 */
[----:B------:R-:W2:Y:S02]  /*39200*/  LDL.LU R5, [R1+0x2a4] ;  /* 0x0002a40001057983 */ /* 0x000ea40000300800 */
[----:B------:R-:W2:Y:S02]  /*39210*/  LDL.LU R6, [R1+0x2a8] ;  /* 0x0002a80001067983 */ /* 0x000ea40000300800 */
[----:B------:R-:W2:Y:S11]  /*39220*/  LDL.LU R7, [R1+0x2ac] ;  /* 0x0002ac0001077983 */ /* 0x000eb60000300800 */
[----:B------:R-:W-:Y:S02]  /*39230*/  @!UPT UIADD3 URZ, URZ, URZ, URZ ;  /* 0x0000003f3f3ff290 */ /* 0x000fe4000fffe03f */
[----:B------:R-:W-:Y:S01]  /*39240*/  STL.64 [R1+0x3b0], R24 ;  /* 0x0003b01801007387 */ /* 0x000fe20000100a00 */
[----:B------:R0:W-:Y:S03]  /*39250*/  STL.64 [R1+0x3b8], R26 ;  /* 0x0003b81a01007387 */ /* 0x0001e60000100a00 */
[----:B0-----:R-:W3:Y:S01]  /*39260*/  LDL.LU.64 R26, [R1+0x39f8] ;  /* 0x0039f800011a7983 */ /* 0x001ee20000300a00 */
[----:B------:R-:W4:Y:S02]  /*39270*/  LDL.LU.64 R24, [R1+0x39f0] ;  /* 0x0039f00001187983 */ /* 0x000f240000300a00 */
[C---:B----4-:R-:W-:Y:S11]  /*39280*/  HMMA.16816.F32 R8, R20.reuse, R24, R8 ;  /* 0x000000181408723c */ /* 0x050ff60000001808 */
[----:B------:R-:W-:Y:S11]  /*39290*/  @!UPT UIADD3 URZ, URZ, URZ, URZ ;  /* 0x0000003f3f3ff290 */ /* 0x000ff6000fffe03f */
[----:B------:R-:W-:Y:S01]  /*392a0*/  @!UPT UIADD3 URZ, URZ, URZ, URZ ;  /* 0x0000003f3f3ff290 */ /* 0x000fe2000fffe03f */
[----:B------:R0:W-:Y:S01]  /*392b0*/  STL.64 [R1+0x3a0], R8 ;  /* 0x0003a00801007387 */ /* 0x0001e20000100a00 */
[----:B------:R1:W-:Y:S03]  /*392c0*/  STL.64 [R1+0x3a8], R10 ;  /* 0x0003a80a01007387 */ /* 0x0003e60000100a00 */
[----:B0-----:R-:W1:Y:S02]  /*392d0*/  LDL.LU.64 R8, [R1+0x39e8] ;  /* 0x0039e80001087983 */ /* 0x001e640000300a00 */
[C---:B-1----:R-:W-:Y:S02]  /*392e0*/  HMMA.16816.F32 R8, R20.reuse, R8, R16 ;  /* 0x000000081408723c */ /* 0x042fe40000001810 */
[----:B------:R-:W4:Y:S01]  /*392f0*/  LDL.LU.64 R18, [R1+0x39e0] ;  /* 0x0039e00001127983 */ /* 0x000f220000300a00 */
[----:B------:R-:W4:Y:S11]  /*39300*/  LDL.LU.64 R16, [R1+0x39d8] ;  /* 0x0039d80001107983 */ /* 0x000f360000300a00 */
[----:B------:R-:W-:Y:S09]  /*39310*/  @!UPT UIADD3 URZ, URZ, URZ, URZ ;  /* 0x0000003f3f3ff290 */ /* 0x000ff2000fffe03f */
[----:B------:R0:W-:Y:S01]  /*39320*/  STL.64 [R1+0x390], R8 ;  /* 0x0003900801007387 */ /* 0x0001e20000100a00 */
[----:B------:R1:W-:Y:S03]  /*39330*/  STL.64 [R1+0x398], R10 ;  /* 0x0003980a01007387 */ /* 0x0003e60000100a00 */
[----:B0-----:R-:W4:Y:S02]  /*39340*/  LDL.LU.64 R8, [R1+0x39d0] ;  /* 0x0039d00001087983 */ /* 0x001f240000300a00 */
[----:B----4-:R-:W-:Y:S02]  /*39350*/  HMMA.16816.F32 R20, R20, R8, R16 ;  /* 0x000000081414723c */ /* 0x010fe40000001810 */
[----:B------:R-:W2:Y:S01]  /*39360*/  LDL.LU.64 R16, [R1+0x39c8] ;  /* 0x0039c80001107983 */ /* 0x000ea20000300a00 */
[----:B-1----:R-:W2:Y:S02]  /*39370*/  LDL.LU.64 R10, [R1+0x39c0] ;  /* 0x0039c000010a7983 */ /* 0x002ea40000300a00 */
[----:B------:R-:W2:Y:S11]  /*39380*/  LDL.LU.64 R8, [R1+0x39b8] ;  /* 0x0039b80001087983 */ /* 0x000eb60000300a00 */
[----:B------:R-:W-:Y:S07]  /*39390*/  @!UPT UIADD3 URZ, URZ, URZ, URZ ;  /* 0x0000003f3f3ff290 */ /* 0x000fee000fffe03f */
[----:B------:R0:W-:Y:S01]  /*393a0*/  STL.64 [R1+0x2b0], R20 ;  /* 0x0002b01401007387 */ /* 0x0001e20000100a00 */
[----:B------:R-:W-:Y:S03]  /*393b0*/  STL.64 [R1+0x2b8], R22 ;  /* 0x0002b81601007387 */ /* 0x000fe60000100a00 */
[----:B0-----:R-:W4:Y:S01]  /*393c0*/  LDL.LU.64 R20, [R1+0x50] ;  /* 0x0000500001147983 */ /* 0x001f220000300a00 */
[C---:B--2---:R-:W-:Y:S03]  /*393d0*/  HMMA.16816.F32 R16, R8.reuse, R16, R4 ;  /* 0x000000100810723c */ /* 0x044fe60000001804 */
[----:B------:R-:W2:Y:S01]  /*393e0*/  LDL.LU.64 R6, [R1+0x39b0] ;  /* 0x0039b00001067983 */ /* 0x000ea20000300a00 */
[----:B------:R-:W2:Y:S11]  /*393f0*/  LDL.LU.64 R4, [R1+0x39a8] ;  /* 0x0039a80001047983 */ /* 0x000eb60000300a00 */
[----:B------:R-:W-:Y:S08]  /*39400*/  @!UPT UIADD3 URZ, URZ, URZ, URZ ;  /* 0x0000003f3f3ff290 */ /* 0x000ff0000fffe03f */
        /* <DEDUP_REMOVED lines=26> */
[----:B------:R-:W0:Y:S04]  /*395b0*/  LDSM.16.MT88.4 R4, [R0+0x4100] ;  /* 0x004100000004783b */ /* 0x000e280000004200 */
[----:B0-----:R-:W-:Y:S01]  /*395c0*/  STL.64 [R1+0x3938], R6 ;  /* 0x0039380601007387 */ /* 0x001fe20000100a00 */
[----:B------:R0:W-:Y:S03]  /*395d0*/  STL.64 [R1+0x3930], R4 ;  /* 0x0039300401007387 */ /* 0x0001e60000100a00 */
[----:B0-----:R-:W4:Y:S01]  /*395e0*/  LDL.LU R4, [R1+0x240] ;  /* 0x0002400001047983 */ /* 0x001f220000300800 */
[----:B------:R-:W4:Y:S02]  /*395f0*/  LDL.LU R5, [R1+0x244] ;  /* 0x0002440001057983 */ /* 0x000f240000300800 */
[----:B------:R-:W4:Y:S02]  /*39600*/  LDL.LU R6, [R1+0x248] ;  /* 0x0002480001067983 */ /* 0x000f240000300800 */
[----:B------:R-:W4:Y:S01]  /*39610*/  LDL.LU R7, [R1+0x24c] ;  /* 0x00024c0001077983 */ /* 0x000f220000300800 */
[C---:B--2---:R-:W-:Y:S01]  /*39620*/  HMMA.16816.F32 R12, R8.reuse, R12, R16 ;  /* 0x0000000c080c723c */ /* 0x044fe20000001810 */
[----:B------:R-:W2:Y:S01]  /*39630*/  LDL.LU.64 R18, [R1+0x3958] ;  /* 0x0039580001127983 */ /* 0x000ea20000300a00 */
[----:B------:R-:W2:Y:S11]  /*39640*/  LDL.LU.64 R16, [R1+0x3950] ;  /* 0x0039500001107983 */ /* 0x000eb60000300a00 */
[----:B------:R-:W-:Y:S10]  /*39650*/  @!UPT UIADD3 URZ, URZ, URZ, URZ ;  /* 0x0000003f3f3ff290 */ /* 0x000ff4000fffe03f */
[----:B------:R-:W-:Y:S01]  /*39660*/  STL.64 [R1+0x260], R12 ;  /* 0x0002600c01007387 */ /* 0x000fe20000100a00 */
[----:B------:R-:W-:Y:S02]  /*39670*/  STL.64 [R1+0x268], R14 ;  /* 0x0002680e01007387 */ /* 0x000fe40000100a00 */
[----:B------:R0:W1:Y:S02]  /*39680*/  LDSM.16.MT88.4 R12, [R0+0x4180] ;  /* 0x00418000000c783b */ /* 0x0000640000004200 */
[----:B0-----:R-:W2:Y:S04]  /*39690*/  LDL.LU R0, [R1+0x3948] ;  /* 0x0039480001007983 */ /* 0x001ea80000300800 */
[----:B-1----:R0:W-:Y:S01]  /*396a0*/  STL [R1+0x38bc], R13 ;  /* 0x0038bc0d01007387 */ /* 0x0021e20000100800 */
[----:B------:R1:W-:Y:S02]  /*396b0*/  STL [R1+0x38b8], R14 ;  /* 0x0038b80e01007387 */ /* 0x0003e40000100800 */
[----:B------:R-:W-:Y:S02]  /*396c0*/  STL [R1+0x38a4], R15 ;  /* 0x0038a40f01007387 */ /* 0x000fe40000100800 */
[----:B---3--:R-:W-:Y:S01]  /*396d0*/  STL.64 [R1+0x38c8], R26 ;  /* 0x0038c81a01007387 */ /* 0x008fe20000100a00 */
[----:B------:R-:W-:Y:S01]  /*396e0*/  STL.64 [R1+0x38c0], R24 ;  /* 0x0038c01801007387 */ /* 0x000fe20000100a00 */
[----:B----4-:R-:W-:Y:S01]  /*396f0*/  HMMA.16816.F32 R4, R8, R20, R4 ;  /* 0x000000140804723c */ /* 0x010fe20000001804 */
[----:B0-----:R-:W-:-:S02]  /*39700*/  IMAD.MOV.U32 R13, RZ, RZ, R20 ;  /* 0x000000ffff0d7224 */ /* 0x001fc400078e0014 */
[----:B-1----:R-:W-:Y:S02]  /*39710*/  IMAD.MOV.U32 R14, RZ, RZ, R21 ;  /* 0x000000ffff0e7224 */ /* 0x002fe400078e0015 */
[----:B------:R-:W-:Y:S03]  /*39720*/  LDSM.16.MT88.4 R20, [R28+0x6080] ;  /* 0x006080001c14783b */ /* 0x000fe60000004200 */
[C---:B--2---:R-:W-:Y:S11]  /*39730*/  HMMA.16816.F32 R16, R8.reuse, R24, R16 ;  /* 0x000000180810723c */ /* 0x044ff60000001810 */
[----:B------:R-:W-:Y:S11]  /*39740*/  @!UPT UIADD3 URZ, URZ, URZ, URZ ;  /* 0x0000003f3f3ff290 */ /* 0x000ff6000fffe03f */
[----:B------:R-:W-:Y:S01]  /*39750*/  @!UPT UIADD3 URZ, URZ, URZ, URZ ;  /* 0x0000003f3f3ff290 */ /* 0x000fe2000fffe03f */
[----:B------:R-:W-:Y:S01]  /*39760*/  STL.64 [R1+0x250], R16 ;  /* 0x0002501001007387 */ /* 0x000fe20000100a00 */
[----:B------:R-:W-:Y:S02]  /*39770*/  STL.64 [R1+0x258], R18 ;  /* 0x0002581201007387 */ /* 0x000fe40000100a00 */
[----:B------:R-:W0:Y:S02]  /*39780*/  LDSM.16.MT88.4 R16, [R28+0x6000] ;  /* 0x006000001c10783b */ /* 0x000e240000004200 */
[----:B0-----:R-:W-:Y:S02]  /*39790*/  STL.64 [R1+0x37f8], R18 ;  /* 0x0037f81201007387 */ /* 0x001fe40000100a00 */
[----:B------:R0:W-:Y:S02]  /*397a0*/  STL.64 [R1+0x37f0], R16 ;  /* 0x0037f01001007387 */ /* 0x0001e40000100a00 */
[----:B------:R-:W-:Y:S02]  /*397b0*/  STL.64 [R1+0x240], R4 ;  /* 0x0002400401007387 */ /* 0x000fe40000100a00 */
[----:B------:R-:W-:Y:S01]  /*397c0*/  STL.64 [R1+0x248], R6 ;  /* 0x0002480601007387 */ /* 0x000fe20000100a00 */
[----:B------:R-:W-:Y:S01]  /*397d0*/  STL [R1+0x38f8], R14 ;  /* 0x0038f80e01007387 */ /* 0x000fe20000100800 */
[----:B------:R-:W-:Y:S03]  /*397e0*/  STL.64 [R1+0x38f0], R12 ;  /* 0x0038f00c01007387 */ /* 0x000fe60000100a00 */
        /* <DEDUP_REMOVED lines=8> */
[----:B------:R-:W3:Y:S02]  /*39870*/  LDL.LU R18, [R1+0x148] ;  /* 0x0001480001127983 */ /* 0x000ee40000300800 */
[----:B------:R-:W3:Y:S01]  /*39880*/  LDL.LU R19, [R1+0x14c] ;  /* 0x00014c0001137983 */ /* 0x000ee20000300800 */
[----:B------:R-:W4:Y:S01]  /*39890*/  LDL.LU.64 R4, [R1+0x60] ;  /* 0x0000600001047983 */ /* 0x000f220000300a00 */
[----:B------:R-:W2:Y:S02]  /*398a0*/  LDL.LU R12, [R1+0x150] ;  /* 0x00015000010c7983 */ /* 0x000ea40000300800 */
[----:B------:R-:W2:Y:S02]  /*398b0*/  LDL.LU R13, [R1+0x154] ;  /* 0x00015400010d7983 */ /* 0x000ea40000300800 */
[----:B------:R-:W2:Y:S01]  /*398c0*/  LDL.LU R14, [R1+0x158] ;  /* 0x00015800010e7983 */ /* 0x000ea20000300800 */
[----:B------:R-:W2:Y:S04]  /*398d0*/  LDL.LU R15, [R1+0x15c] ;  /* 0x00015c00010f7983 */ /* 0x000ea80000300800 */
[----:B--2---:R-:W-:Y:S01]  /*398e0*/  STL.64 [R1+0x3908], R14 ;  /* 0x0039080e01007387 */ /* 0x004fe20000100a00 */
[----:B------:R0:W-:Y:S03]  /*398f0*/  STL.64 [R1+0x3900], R12 ;  /* 0x0039000c01007387 */ /* 0x0001e60000100a00 */
[----:B0-----:R-:W2:Y:S04]  /*39900*/  LDL.LU.64 R12, [R1+0x20] ;  /* 0x00002000010c7983 */ /* 0x001ea80000300a00 */
[----:B--2---:R0:W-:Y:S04]  /*39910*/  STL.64 [R1+0x3918], R12 ;  /* 0x0039180c01007387 */ /* 0x0041e80000100a00 */
[----:B0-----:R-:W2:Y:S04]  /*39920*/  LDL.LU.64 R12, [R1+0x40] ;  /* 0x00004000010c7983 */ /* 0x001ea80000300a00 */
[----:B--2---:R0:W-:Y:S04]  /*39930*/  STL.64 [R1+0x3940], R12 ;  /* 0x0039400c01007387 */ /* 0x0041e80000100a00 */
[----:B0-----:R-:W4:Y:S01]  /*39940*/  LDL.LU R12, [R1+0x190] ;  /* 0x00019000010c7983 */ /* 0x001f220000300800 */
[----:B------:R-:W4:Y:S02]  /*39950*/  LDL.LU R13, [R1+0x194] ;  /* 0x00019400010d7983 */ /* 0x000f240000300800 */
[----:B------:R-:W4:Y:S02]  /*39960*/  LDL.LU R14, [R1+0x198] ;  /* 0x00019800010e7983 */ /* 0x000f240000300800 */
[----:B------:R-:W4:Y:S01]  /*39970*/  LDL.LU R15, [R1+0x19c] ;  /* 0x00019c00010f7983 */ /* 0x000f220000300800 */
[----:B---3--:R-:W-:Y:S01]  /*39980*/  STL.64 [R1+0x38e8], R18 ;  /* 0x0038e81201007387 */ /* 0x008fe20000100a00 */
[----:B------:R0:W-:Y:S03]  /*39990*/  STL.64 [R1+0x38e0], R16 ;  /* 0x0038e01001007387 */ /* 0x0001e60000100a00 */
[----:B0-----:R-:W2:Y:S04]  /*399a0*/  LDL.LU.64 R16, [R1+0x10] ;  /* 0x0000100001107983 */ /* 0x001ea80000300a00 */
[----:B--2---:R0:W-:Y:S04]  /*399b0*/  STL.64 [R1+0x3910], R16 ;  /* 0x0039101001007387 */ /* 0x0041e80000100a00 */
[----:B0-----:R-:W2:Y:S01]  /*399c0*/  LDL.LU R16, [R1+0x160] ;  /* 0x0001600001107983 */ /* 0x001ea20000300800 */
[----:B------:R-:W2:Y:S02]  /*399d0*/  LDL.LU R17, [R1+0x164] ;  /* 0x0001640001117983 */ /* 0x000ea40000300800 */
[----:B------:R-:W3:Y:S02]  /*399e0*/  LDL.LU R18, [R1+0x168] ;  /* 0x0001680001127983 */ /* 0x000ee40000300800 */
[----:B------:R-:W3:Y:S01]  /*399f0*/  LDL.LU R19, [R1+0x16c] ;  /* 0x00016c0001137983 */ /* 0x000ee20000300800 */
[----:B----4-:R-:W-:Y:S01]  /*39a00*/  HMMA.16816.F32 R8, R8, R4, R12 ;  /* 0x000000040808723c */ /* 0x010fe2000000180c */
[----:B---3--:R-:W-:Y:S01]  /*39a10*/  STL.64 [R1+0x3928], R18 ;  /* 0x0039281201007387 */ /* 0x008fe20000100a00 */
[----:B--2---:R0:W-:Y:S03]  /*39a20*/  STL.64 [R1+0x3920], R16 ;  /* 0x0039201001007387 */ /* 0x0041e60000100a00 */
[----:B0-----:R-:W2:Y:S01]  /*39a30*/  LDL.LU R16, [R1+0x170] ;  /* 0x0001700001107983 */ /* 0x001ea20000300800 */
[----:B------:R-:W2:Y:S02]  /*39a40*/  LDL.LU R17, [R1+0x174] ;  /* 0x0001740001117983 */ /* 0x000ea40000300800 */
[----:B------:R-:W2:Y:S02]  /*39a50*/  LDL.LU R18, [R1+0x178] ;  /* 0x0001780001127983 */ /* 0x000ea40000300800 */
[----:B------:R-:W2:Y:S01]  /*39a60*/  LDL.LU R19, [R1+0x17c] ;  /* 0x00017c0001137983 */ /* 0x000ea20000300800 */
[----:B------:R-:W3:Y:S01]  /*39a70*/  LDL.LU.64 R24, [R1+0x30] ;  /* 0x0000300001187983 */ /* 0x000ee20000300a00 */
[----:B------:R0:W-:Y:S02]  /*39a80*/  STL.64 [R1+0x3788], R22 ;  /* 0x0037881601007387 */ /* 0x0001e40000100a00 */
[----:B------:R1:W-:Y:S01]  /*39a90*/  STL.64 [R1+0x3780], R20 ;  /* 0x0037801401007387 */ /* 0x0003e20000100a00 */
[----:B0-----:R-:W4:Y:S04]  /*39aa0*/  LDL R22, [R1+0x8] ;  /* 0x0000080001167983 */ /* 0x001f280000100800 */
[----:B------:R-:W4:Y:S01]  /*39ab0*/  LDL R23, [R1+0xc] ;  /* 0x00000c0001177983 */ /* 0x000f220000100800 */
[----:B------:R-:W2:Y:S03]  /*39ac0*/  LDL.LU.64 R12, [R1+0x3940] ;  /* 0x00394000010c7983 */ /* 0x000ea60000300a00 */
[----:B------:R-:W-:Y:S02]  /*39ad0*/  STL.64 [R1+0x190], R8 ;  /* 0x0001900801007387 */ /* 0x000fe40000100a00 */
[----:B------:R-:W-:Y:S02]  /*39ae0*/  STL.64 [R1+0x198], R10 ;  /* 0x0001980a01007387 */ /* 0x000fe40000100a00 */
[----:B------:R-:W0:Y:S01]  /*39af0*/  LDSM.16.MT88.4 R8, [R28+0x6100] ;  /* 0x006100001c08783b */ /* 0x000e220000004200 */
[----:B-1----:R-:W-:-:S02]  /*39b00*/  IMAD.MOV.U32 R20, RZ, RZ, R3 ;  /* 0x000000ffff147224 */ /* 0x002fc400078e0003 */
[----:B------:R-:W-:Y:S02]  /*39b10*/  IMAD.MOV.U32 R21, RZ, RZ, R2 ;  /* 0x000000ffff157224 */ /* 0x000fe400078e0002 */
[----:B------:R-:W-:Y:S02]  /*39b20*/  IMAD.MOV.U32 R3, RZ, RZ, R4 ;  /* 0x000000ffff037224 */ /* 0x000fe400078e0004 */
[----:B------:R-:W-:Y:S01]  /*39b30*/  IMAD.MOV.U32 R2, RZ, RZ, R5 ;  /* 0x000000ffff027224 */ /* 0x000fe200078e0005 */
[----:B------:R-:W2:Y:S01]  /*39b40*/  LDL.LU.64 R6, [R1+0x3938] ;  /* 0x0039380001067983 */ /* 0x000ea20000300a00 */
[----:B------:R-:W2:Y:S03]  /*39b50*/  LDL.LU.64 R4, [R1+0x3930] ;  /* 0x0039300001047983 */ /* 0x000ea60000300a00 */
[----:B0-----:R0:W-:Y:S01]  /*39b60*/  STL.64 [R1+0x3720], R10 ;  /* 0x0037200a01007387 */ /* 0x0011e20000100a00 */
[----:B------:R1:W-:Y:S03]  /*39b70*/  STL.64 [R1+0x3718], R8 ;  /* 0x0037180801007387 */ /* 0x0003e60000100a00 */
[----:B0-----:R-:W3:Y:S01]  /*39b80*/  LDL R10, [R1+0x68] ;  /* 0x00006800010a7983 */ /* 0x001ee20000100800 */
[----:B------:R-:W-:-:S02]  /*39b90*/  IMAD.MOV.U32 R11, RZ, RZ, R0 ;  /* 0x000000ffff0b7224 */ /* 0x000fc400078e0000 */
[----:B-1----:R-:W-:Y:S02]  /*39ba0*/  IMAD.MOV.U32 R8, RZ, RZ, R3 ;  /* 0x000000ffff087224 */ /* 0x002fe400078e0003 */
[----:B------:R-:W-:Y:S01]  /*39bb0*/  IMAD.MOV.U32 R9, RZ, RZ, R2 ;  /* 0x000000ffff097224 */ /* 0x000fe200078e0002 */
[C---:B--2---:R-:W-:Y:S01]  /*39bc0*/  HMMA.16816.F32 R16, R4.reuse, R12, R16 ;  /* 0x0000000c0410723c */ /* 0x044fe20000001810 */
[----:B------:R-:W-:Y:S02]  /*39bd0*/  IMAD.MOV.U32 R2, RZ, RZ, R12 ;  /* 0x000000ffff027224 */ /* 0x000fe400078e000c */
[----:B------:R-:W-:Y:S01]  /*39be0*/  IMAD.MOV.U32 R0, RZ, RZ, R13 ;  /* 0x000000ffff007224 */ /* 0x000fe200078e000d */
[----:B---3--:R-:W-:Y:S01]  /*39bf0*/  STL.64 [R1+0x38b0], R10 ;  /* 0x0038b00a01007387 */ /* 0x008fe20000100a00 */
[----:B------:R0:W-:Y:S03]  /*39c00*/  STL.64 [R1+0x38a8], R8 ;  /* 0x0038a80801007387 */ /* 0x0001e60000100a00 */
        /* <DEDUP_REMOVED lines=9> */
[----:B---3--:R-:W-:Y:S01]  /*39ca0*/  HMMA.16816.F32 R16, R4, R12, R16 ;  /* 0x0000000c0410723c */ /* 0x008fe20000001810 */
[----:B------:R-:W-:-:S02]  /*39cb0*/  IMAD.MOV.U32 R28, RZ, RZ, R12 ;  /* 0x000000ffff1c7224 */ /* 0x000fc400078e000c */
[----:B------:R-:W-:Y:S11]  /*39cc0*/  IMAD.MOV.U32 R29, RZ, RZ, R13 ;  /* 0x000000ffff1d7224 */ /* 0x000ff600078e000d */
[----:B------:R-:W-:Y:S09]  /*39cd0*/  @!UPT UIADD3 URZ, URZ, URZ, URZ ;  /* 0x0000003f3f3ff290 */ /* 0x000ff2000fffe03f */
[----:B------:R0:W-:Y:S01]  /*39ce0*/  STL.64 [R1+0x160], R16 ;  /* 0x0001601001007387 */ /* 0x0001e20000100a00 */
[----:B------:R-:W-:Y:S03]  /*39cf0*/  STL.64 [R1+0x168], R18 ;  /* 0x0001681201007387 */ /* 0x000fe60000100a00 */
[----:B0-----:R-:W3:Y:S01]  /*39d00*/  LDL.LU.64 R16, [R1+0x3910] ;  /* 0x0039100001107983 */ /* 0x001ee20000300a00 */
[----:B------:R-:W3:Y:S02]  /*39d10*/  LDL.LU.64 R14, [R1+0x3908] ;  /* 0x00390800010e7983 */ /* 0x000ee40000300a00 */
[----:B------:R-:W3:Y:S02]  /*39d20*/  LDL.LU.64 R12, [R1+0x3900] ;  /* 0x00390000010c7983 */ /* 0x000ee40000300a00 */
[C---:B---3--:R-:W-:Y:S01]  /*39d30*/  HMMA.16816.F32 R12, R4.reuse, R16, R12 ;  /* 0x00000010040c723c */ /* 0x048fe2000000180c */
[----:B------:R-:W-:Y:S11]  /*39d40*/  IMAD.MOV.U32 R3, RZ, RZ, R17 ;  /* 0x000000ffff037224 */ /* 0x000ff600078e0011 */
[----:B------:R-:W-:Y:S11]  /*39d50*/  @!UPT UIADD3 URZ, URZ, URZ, URZ ;  /* 0x0000003f3f3ff290 */ /* 0x000ff6000fffe03f */
[----:B------:R-:W-:Y:S01]  /*39d60*/  STL.64 [R1+0x150], R12 ;  /* 0x0001500c01007387 */ /* 0x000fe20000100a00 */
[----:B------:R0:W-:Y:S03]  /*39d70*/  STL.64 [R1+0x158], R14 ;  /* 0x0001580e01007387 */ /* 0x0001e60000100a00 */
[----:B0-----:R-:W3:Y:S01]  /*39d80*/  LDL.LU R14, [R1+0x38f8] ;  /* 0x0038f800010e7983 */ /* 0x001ee20000300800 */
[----:B------:R-:W2:Y:S02]  /*39d90*/  LDL.LU.64 R12, [R1+0x38f0] ;  /* 0x0038f000010c7983 */ /* 0x000ea40000300a00 */
[----:B------:R-:W-:Y:S02]  /*39da0*/  IMAD.MOV.U32 R15, RZ, RZ, R16 ;  /* 0x000000ffff0f7224 */ /* 0x000fe400078e0010 */
[----:B------:R-:W2:Y:S01]  /*39db0*/  LDL.LU.64 R18, [R1+0x38e8] ;  /* 0x0038e80001127983 */ /* 0x000ea20000300a00 */
        /* <DEDUP_REMOVED lines=8> */
[----:B----4-:R-:W-:Y:S02]  /*39e40*/  STL.64 [R1+0x3858], R22 ;  /* 0x0038581601007387 */ /* 0x010fe40000100a00 */
        /* <DEDUP_REMOVED lines=8> */
[----:B------:R0:W-:Y:S01]  /*39ed0*/  STL.64 [R1+0x130], R20 ;  /* 0x0001301401007387 */ /* 0x0001e20000100a00 */
[----:B------:R-:W-:Y:S02]  /*39ee0*/  STL.64 [R1+0x138], R22 ;  /* 0x0001381601007387 */ /* 0x000fe40000100a00 */
[----:B------:R-:W4:Y:S02]  /*39ef0*/  LDL.LU.64 R26, [R1+0x38c8] ;  /* 0x0038c800011a7983 */ /* 0x000f240000300a00 */
[----:B0-----:R-:W-:Y:S02]  /*39f00*/  IMAD.MOV.U32 R21, RZ, RZ, R24 ;  /* 0x000000ffff157224 */ /* 0x001fe400078e0018 */
[----:B------:R-:W-:Y:S02]  /*39f10*/  IMAD.MOV.U32 R20, RZ, RZ, R25 ;  /* 0x000000ffff147224 */ /* 0x000fe400078e0019 */
[----:B------:R-:W2:Y:S02]  /*39f20*/  LDL.LU.64 R24, [R1+0x38c0] ;  /* 0x0038c00001187983 */ /* 0x000ea40000300a00 */
[----:B--2---:R-:W-:Y:S02]  /*39f30*/  HMMA.16816.F32 R16, R4, R24, R16 ;  /* 0x000000180410723c */ /* 0x004fe40000001810 */
[----:B----4-:R-:W-:Y:S01]  /*39f40*/  STL.64 [R1+0x3830], R26 ;  /* 0x0038301a01007387 */ /* 0x010fe20000100a00 */
[----:B------:R0:W-:Y:S11]  /*39f50*/  STL.64 [R1+0x3828], R24 ;  /* 0x0038281801007387 */ /* 0x0001f60000100a00 */
[----:B------:R-:W-:Y:S09]  /*39f60*/  @!UPT UIADD3 URZ, URZ, URZ, URZ ;  /* 0x0000003f3f3ff290 */ /* 0x000ff2000fffe03f */
[----:B------:R1:W-:Y:S01]  /*39f70*/  STL.64 [R1+0x120], R16 ;  /* 0x0001201001007387 */ /* 0x0003e20000100a00 */
[----:B------:R2:W-:Y:S02]  /*39f80*/  STL.64 [R1+0x128], R18 ;  /* 0x0001281201007387 */ /* 0x0005e40000100a00 */
[----:B0-----:R-:W4:Y:S02]  /*39f90*/  LDL.LU R24, [R1+0xb0] ;  /* 0x0000b00001187983 */ /* 0x001f240000300800 */
[----:B------:R-:W4:Y:S01]  /*39fa0*/  LDL.LU R25, [R1+0xb4] ;  /* 0x0000b40001197983 */ /* 0x000f220000300800 */
[----:B------:R-:W4:Y:S01]  /*39fb0*/  LDL.LU R26, [R1+0xb8] ;  /* 0x0000b800011a7983 */ /* 0x000f220000300800 */
[----:B------:R-:W4:Y:S03]  /*39fc0*/  LDL.LU R27, [R1+0xbc] ;  /* 0x0000bc00011b7983 */ /* 0x000f260000300800 */
[----:B-1----:R-:W3:Y:S01]  /*39fd0*/  LDL.LU R16, [R1+0x330] ;  /* 0x0003300001107983 */ /* 0x002ee20000300800 */
[----:B------:R-:W3:Y:S02]  /*39fe0*/  LDL.LU R17, [R1+0x334] ;  /* 0x0003340001117983 */ /* 0x000ee40000300800 */
[----:B--2---:R-:W2:Y:S02]  /*39ff0*/  LDL.LU R18, [R1+0x338] ;  /* 0x0003380001127983 */ /* 0x004ea40000300800 */
[----:B------:R-:W2:Y:S02]  /*3a000*/  LDL.LU R19, [R1+0x33c] ;  /* 0x00033c0001137983 */ /* 0x000ea40000300800 */
[----:B--2---:R-:W-:Y:S01]  /*3a010*/  STL.64 [R1+0x3808], R18 ;  /* 0x0038081201007387 */ /* 0x004fe20000100a00 */
[----:B---3--:R0:W-:Y:S02]  /*3a020*/  STL.64 [R1+0x3800], R16 ;  /* 0x0038001001007387 */ /* 0x0081e40000100a00 */
[----:B0-----:R-:W-:-:S02]  /*3a030*/  IMAD.MOV.U32 R16, RZ, RZ, R13 ;  /* 0x000000ffff107224 */ /* 0x001fc400078e000d */
[----:B------:R-:W-:Y:S01]  /*3a040*/  IMAD.MOV.U32 R17, RZ, RZ, R14 ;  /* 0x000000ffff117224 */ /* 0x000fe200078e000e */
[----:B------:R-:W2:Y:S01]  /*3a050*/  LDL.LU R13, [R1+0x38bc] ;  /* 0x0038bc00010d7983 */ /* 0x000ea20000300800 */
[----:B------:R-:W2:Y:S05]  /*3a060*/  LDL.LU R14, [R1+0x38b8] ;  /* 0x0038b800010e7983 */ /* 0x000eaa0000300800 */
[C---:B------:R-:W-:Y:S11]  /*3a070*/  HMMA.16816.F32 R8, R4.reuse, R16, R8 ;  /* 0x000000100408723c */ /* 0x040ff60000001808 */
[----:B------:R-:W-:Y:S11]  /*3a080*/  @!UPT UIADD3 URZ, URZ, URZ, URZ ;  /* 0x0000003f3f3ff290 */ /* 0x000ff6000fffe03f */
[----:B------:R-:W-:Y:S01]  /*3a090*/  @!UPT UIADD3 URZ, URZ, URZ, URZ ;  /* 0x0000003f3f3ff290 */ /* 0x000fe2000fffe03f */
[----:B------:R-:W-:Y:S01]  /*3a0a0*/  STL.64 [R1+0x110], R8 ;  /* 0x0001100801007387 */ /* 0x000fe20000100a00 */
[----:B------:R0:W-:Y:S03]  /*3a0b0*/  STL.64 [R1+0x118], R10 ;  /* 0x0001180a01007387 */ /* 0x0001e60000100a00 */
[----:B0-----:R-:W3:Y:S01]  /*3a0c0*/  LDL.LU.64 R10, [R1+0x38b0] ;  /* 0x0038b000010a7983 */ /* 0x001ee20000300a00 */
[----:B------:R-:W4:Y:S02]  /*3a0d0*/  LDL.LU.64 R8, [R1+0x38a8] ;  /* 0x0038a80001087983 */ /* 0x000f240000300a00 */
[----:B------:R-:W-:Y:S01]  /*3a0e0*/  STL.64 [R1+0x3820], R16 ;  /* 0x0038201001007387 */ /* 0x000fe20000100a00 */
[----:B----4-:R-:W-:Y:S07]  /*3a0f0*/  HMMA.16816.F32 R4, R4, R8, R24 ;  /* 0x000000080404723c */ /* 0x010fee0000001818 */
[----:B------:R-:W-:-:S02]  /*3a100*/  IMAD.MOV.U32 R24, RZ, RZ, R21 ;  /* 0x000000ffff187224 */ /* 0x000fc400078e0015 */
[----:B------:R-:W-:Y:S02]  /*3a110*/  IMAD.MOV.U32 R25, RZ, RZ, R20 ;  /* 0x000000ffff197224 */ /* 0x000fe400078e0014 */
[----:B------:R-:W-:Y:S02]  /*3a120*/  IMAD.MOV.U32 R20, RZ, RZ, R15 ;  /* 0x000000ffff147224 */ /* 0x000fe400078e000f */
[----:B------:R-:W-:-:S10]  /*3a130*/  IMAD.MOV.U32 R21, RZ, RZ, R3 ;  /* 0x000000ffff157224 */ /* 0x000fd400078e0003 */
[----:B------:R-:W-:Y:S01]  /*3a140*/  STL.64 [R1+0xb0], R4 ;  /* 0x0000b00401007387 */ /* 0x000fe20000100a00 */
[----:B------:R-:W-:Y:S02]  /*3a150*/  STL.64 [R1+0xb8], R6 ;  /* 0x0000b80601007387 */ /* 0x000fe40000100a00 */
[----:B------:R-:W2:Y:S02]  /*3a160*/  LDL.LU R15, [R1+0x38a4] ;  /* 0x0038a400010f7983 */ /* 0x000ea40000300800 */
[----:B------:R-:W4:Y:S01]  /*3a170*/  LDL.LU R3, [R1+0x38a0] ;  /* 0x0038a00001037983 */ /* 0x000f220000300800 */
[----:B------:R-:W-:Y:S01]  /*3a180*/  STL.64 [R1+0x3870], R20 ;  /* 0x0038701401007387 */ /* 0x000fe20000100a00 */
[----:B------:R0:W-:Y:S03]  /*3a190*/  STL.64 [R1+0x3848], R24 ;  /* 0x0038481801007387 */ /* 0x0001e60000100a00 */
[----:B0-----:R-:W2:Y:S01]  /*3a1a0*/  LDL.LU R24, [R1+0x470] ;  /* 0x0004700001187983 */ /* 0x001ea20000300800 */
[----:B------:R-:W2:Y:S02]  /*3a1b0*/  LDL.LU R25, [R1+0x474] ;  /* 0x0004740001197983 */ /* 0x000ea40000300800 */
[----:B------:R-:W2:Y:S02]  /*3a1c0*/  LDL.LU R26, [R1+0x478] ;  /* 0x00047800011a7983 */ /* 0x000ea40000300800 */
[----:B------:R-:W2:Y:S02]  /*3a1d0*/  LDL.LU R27, [R1+0x47c] ;  /* 0x00047c00011b7983 */ /* 0x000ea40000300800 */
[----:B------:R-:W-:-:S02]  /*3a1e0*/  IMAD.MOV.U32 R20, RZ, RZ, R28 ;  /* 0x000000ffff147224 */ /* 0x000fc400078e001c */
[----:B------:R-:W-:Y:S01]  /*3a1f0*/  IMAD.MOV.U32 R21, RZ, RZ, R29 ;  /* 0x000000ffff157224 */ /* 0x000fe200078e001d */
[----:B------:R-:W3:Y:S01]  /*3a200*/  LDL.LU R28, [R1+0x389c] ;  /* 0x00389c00011c7983 */ /* 0x000ee20000300800 */
[----:B------:R-:W3:Y:S03]  /*3a210*/  LDL.LU R29, [R1+0x3898] ;  /* 0x00389800011d7983 */ /* 0x000ee60000300800 */
[----:B------:R-:W-:Y:S04]  /*3a220*/  STL.64 [R1+0x3888], R20 ;  /* 0x0038881401007387 */ /* 0x000fe80000100a00 */
[----:B--2---:R-:W-:Y:S01]  /*3a230*/  STL.64 [R1+0x3868], R26 ;  /* 0x0038681a01007387 */ /* 0x004fe20000100a00 */
[----:B------:R0:W-:Y:S03]  /*3a240*/  STL.64 [R1+0x3860], R24 ;  /* 0x0038601801007387 */ /* 0x0001e60000100a00 */
[----:B0-----:R-:W2:Y:S01]  /*3a250*/  LDL.LU R24, [R1+0x80] ;  /* 0x0000800001187983 */ /* 0x001ea20000300800 */
[----:B------:R-:W2:Y:S02]  /*3a260*/  LDL.LU R25, [R1+0x84] ;  /* 0x0000840001197983 */ /* 0x000ea40000300800 */
[----:B------:R-:W2:Y:S02]  /*3a270*/  LDL.LU R26, [R1+0x88] ;  /* 0x00008800011a7983 */ /* 0x000ea40000300800 */
[----:B------:R-:W2:Y:S01]  /*3a280*/  LDL.LU R27, [R1+0x8c] ;  /* 0x00008c00011b7983 */ /* 0x000ea20000300800 */
[----:B------:R-:W3:Y:S01]  /*3a290*/  LDL.LU R20, [R1+0xa0] ;  /* 0x0000a00001147983 */ /* 0x000ee20000300800 */
[----:B------:R-:W3:Y:S02]  /*3a2a0*/  LDL.LU R21, [R1+0xa4] ;  /* 0x0000a40001157983 */ /* 0x000ee40000300800 */
[----:B------:R-:W3:Y:S02]  /*3a2b0*/  LDL.LU R22, [R1+0xa8] ;  /* 0x0000a80001167983 */ /* 0x000ee40000300800 */
[----:B------:R-:W3:Y:S01]  /*3a2c0*/  LDL.LU R23, [R1+0xac] ;  /* 0x0000ac0001177983 */ /* 0x000ee20000300800 */
[----:B--2---:R-:W-:Y:S01]  /*3a2d0*/  STL.64 [R1+0x3880], R26 ;  /* 0x0038801a01007387 */ /* 0x004fe20000100a00 */
[----:B------:R0:W-:Y:S03]  /*3a2e0*/  STL.64 [R1+0x3878], R24 ;  /* 0x0038781801007387 */ /* 0x0001e60000100a00 */
[----:B0-----:R-:W2:Y:S01]  /*3a2f0*/  LDL.LU R24, [R1+0x90] ;  /* 0x0000900001187983 */ /* 0x001ea20000300800 */
[----:B------:R-:W2:Y:S02]  /*3a300*/  LDL.LU R25, [R1+0x94] ;  /* 0x0000940001197983 */ /* 0x000ea40000300800 */
[----:B------:R-:W2:Y:S02]  /*3a310*/  LDL.LU R26, [R1+0x98] ;  /* 0x00009800011a7983 */ /* 0x000ea40000300800 */
[----:B------:R-:W2:Y:S01]  /*3a320*/  LDL.LU R27, [R1+0x9c] ;  /* 0x00009c00011b7983 */ /* 0x000ea20000300800 */
[----:B------:R-:W2:Y:S01]  /*3a330*/  LDL.LU R16, [R1+0x340] ;  /* 0x0003400001107983 */ /* 0x000ea20000300800 */
        /* <DEDUP_REMOVED lines=9> */
[----:B---3--:R-:W-:Y:S01]  /*3a3d0*/  STL.64 [R1+0x3818], R10 ;  /* 0x0038180a01007387 */ /* 0x008fe20000100a00 */
[----:B------:R0:W-:Y:S03]  /*3a3e0*/  STL.64 [R1+0x3810], R8 ;  /* 0x0038100801007387 */ /* 0x0001e60000100a00 */
[----:B0-----:R-:W3:Y:S01]  /*3a3f0*/  LDL.LU R8, [R1+0x350] ;  /* 0x0003500001087983 */ /* 0x001ee20000300800 */
[----:B------:R-:W3:Y:S02]  /*3a400*/  LDL.LU R9, [R1+0x354] ;  /* 0x0003540001097983 */ /* 0x000ee40000300800 */
[----:B------:R-:W3:Y:S02]  /*3a410*/  LDL.LU R10, [R1+0x358] ;  /* 0x00035800010a7983 */ /* 0x000ee40000300800 */
[----:B------:R-:W3:Y:S01]  /*3a420*/  LDL.LU R11, [R1+0x35c] ;  /* 0x00035c00010b7983 */ /* 0x000ee20000300800 */
[----:B------:R-:W2:Y:S01]  /*3a430*/  LDL.LU R4, [R1+0x310] ;  /* 0x0003100001047983 */ /* 0x000ea20000300800 */
[----:B------:R-:W2:Y:S02]  /*3a440*/  LDL.LU R5, [R1+0x314] ;  /* 0x0003140001057983 */ /* 0x000ea40000300800 */
[----:B------:R-:W2:Y:S02]  /*3a450*/  LDL.LU R6, [R1+0x318] ;  /* 0x0003180001067983 */ /* 0x000ea40000300800 */
[----:B------:R-:W2:Y:S02]  /*3a460*/  LDL.LU R7, [R1+0x31c] ;  /* 0x00031c0001077983 */ /* 0x000ea40000300800 */
[----:B--2---:R-:W-:Y:S01]  /*3a470*/  STL.64 [R1+0x37e0], R6 ;  /* 0x0037e00601007387 */ /* 0x004fe20000100a00 */
[----:B------:R0:W-:Y:S02]  /*3a480*/  STL.64 [R1+0x37d8], R4 ;  /* 0x0037d80401007387 */ /* 0x0001e40000100a00 */
[----:B0-----:R-:W-:-:S02]  /*3a490*/  IMAD.MOV.U32 R4, RZ, RZ, R2 ;  /* 0x000000ffff047224 */ /* 0x001fc400078e0002 */
[----:B------:R-:W-:Y:S01]  /*3a4a0*/  IMAD.MOV.U32 R5, RZ, RZ, R0 ;  /* 0x000000ffff057224 */ /* 0x000fe200078e0000 */
[----:B------:R-:W2:Y:S01]  /*3a4b0*/  LDL.LU R2, [R1+0x3894] ;  /* 0x0038940001027983 */ /* 0x000ea20000300800 */
[----:B------:R-:W2:Y:S02]  /*3a4c0*/  LDL.LU R0, [R1+0x3890] ;  /* 0x0038900001007983 */ /* 0x000ea40000300800 */
[----:B------:R-:W2:Y:S02]  /*3a4d0*/  LDL R6, [R1+0x48] ;  /* 0x0000480001067983 */ /* 0x000ea40000100800 */
[----:B------:R-:W2:Y:S01]  /*3a4e0*/  LDL R7, [R1+0x4c] ;  /* 0x00004c0001077983 */ /* 0x000ea20000100800 */
[C---:B------:R-:W-:Y:S11]  /*3a4f0*/  HMMA.16816.F32 R20, R12.reuse, R4, R20 ;  /* 0x000000040c14723c */ /* 0x040ff60000001814 */
[----:B------:R-:W-:Y:S11]  /*3a500*/  @!UPT UIADD3 URZ, URZ, URZ, URZ ;  /* 0x0000003f3f3ff290 */ /* 0x000ff6000fffe03f */
[----:B------:R-:W-:Y:S01]  /*3a510*/  @!UPT UIADD3 URZ, URZ, URZ, URZ ;  /* 0x0000003f3f3ff290 */ /* 0x000fe2000fffe03f */
[----:B------:R0:W-:Y:S01]  /*3a520*/  STL.64 [R1+0xa0], R20 ;  /* 0x0000a01401007387 */ /* 0x0001e20000100a00 */
[----:B------:R1:W-:Y:S03]  /*3a530*/  STL.64 [R1+0xa8], R22 ;  /* 0x0000a81601007387 */ /* 0x0003e60000100a00 */
[----:B0-----:R-:W1:Y:S02]  /*3a540*/  LDL.LU.64 R20, [R1+0x3888] ;  /* 0x0038880001147983 */ /* 0x001e640000300a00 */
[C---:B-1----:R-:W-:Y:S02]  /*3a550*/  HMMA.16816.F32 R20, R12.reuse, R20, R24 ;  /* 0x000000140c14723c */ /* 0x042fe40000001818 */
        /* <DEDUP_REMOVED lines=10> */
[----:B------:R-:W-:Y:S01]  /*3a600*/  STL.64 [R1+0x80], R20 ;  /* 0x0000801401007387 */ /* 0x000fe20000100a00 */
[----:B------:R0:W-:Y:S03]  /*3a610*/  STL.64 [R1+0x88], R22 ;  /* 0x0000881601007387 */ /* 0x0001e60000100a00 */
[----:B0-----:R-:W2:Y:S01]  /*3a620*/  LDL.LU.64 R22, [R1+0x3858] ;  /* 0x0038580001167983 */ /* 0x001ea20000300a00 */
[----:B------:R-:W2:Y:S02]  /*3a630*/  LDL.LU.64 R20, [R1+0x3850] ;  /* 0x0038500001147983 */ /* 0x000ea40000300a00 */
[C---:B--2---:R-:W-:Y:S11]  /*3a640*/  HMMA.16816.F32 R24, R12.reuse, R20, R24 ;  /* 0x000000140c18723c */ /* 0x044ff60000001818 */
[----:B------:R-:W-:Y:S11]  /*3a650*/  @!UPT UIADD3 URZ, URZ, URZ, URZ ;  /* 0x0000003f3f3ff290 */ /* 0x000ff6000fffe03f */
[----:B------:R-:W-:Y:S01]  /*3a660*/  @!UPT UIADD3 URZ, URZ, URZ, URZ ;  /* 0x0000003f3f3ff290 */ /* 0x000fe2000fffe03f */
[----:B------:R0:W-:Y:S01]  /*3a670*/  STL.64 [R1+0x70], R24 ;  /* 0x0000701801007387 */ /* 0x0001e20000100a00 */
[----:B------:R-:W-:Y:S03]  /*3a680*/  STL.64 [R1+0x78], R26 ;  /* 0x0000781a01007387 */ /* 0x000fe60000100a00 */
[----:B0-----:R-:W2:Y:S01]  /*3a690*/  LDL.LU.64 R24, [R1+0x3848] ;  /* 0x0038480001187983 */ /* 0x001ea20000300a00 */
[----:B------:R0:W-:Y:S03]  /*3a6a0*/  STL.64 [R1+0x37c0], R22 ;  /* 0x0037c01601007387 */ /* 0x0001e60000100a00 */
[----:B0-----:R-:W2:Y:S04]  /*3a6b0*/  LDL.64 R22, [R1+0x18] ;  /* 0x0000180001167983 */ /* 0x001ea80000100a00 */
[----:B--2---:R0:W-:Y:S04]  /*3a6c0*/  STL.64 [R1+0x37d0], R22 ;  /* 0x0037d01601007387 */ /* 0x0041e80000100a00 */
[----:B0-----:R-:W2:Y:S01]  /*3a6d0*/  LDL.64 R22, [R1+0x28] ;  /* 0x0000280001167983 */ /* 0x001ea20000100a00 */
[C---:B------:R-:W-:Y:S03]  /*3a6e0*/  HMMA.16816.F32 R24, R12.reuse, R24, R16 ;  /* 0x000000180c18723c */ /* 0x040fe60000001810 */
[----:B--2---:R0:W-:Y:S01]  /*3a6f0*/  STL.64 [R1+0x37e8], R22 ;  /* 0x0037e81601007387 */ /* 0x0041e20000100a00 */
[----:B------:R-:W2:Y:S02]  /*3a700*/  LDL.LU R20, [R1+0x320] ;  /* 0x0003200001147983 */ /* 0x000ea40000300800 */
[----:B------:R-:W2:Y:S01]  /*3a710*/  LDL.LU R21, [R1+0x324] ;  /* 0x0003240001157983 */ /* 0x000ea20000300800 */
[----:B0-----:R-:W2:Y:S01]  /*3a720*/  LDL.LU R22, [R1+0x328] ;  /* 0x0003280001167983 */ /* 0x001ea20000300800 */
[----:B------:R-:W2:Y:S02]  /*3a730*/  LDL.LU.64 R18, [R1+0x3840] ;  /* 0x0038400001127983 */ /* 0x000ea40000300a00 */
[----:B------:R-:W2:Y:S11]  /*3a740*/  LDL.LU.64 R16, [R1+0x3838] ;  /* 0x0038380001107983 */ /* 0x000eb60000300a00 */
[----:B------:R-:W-:Y:S02]  /*3a750*/  @!UPT UIADD3 URZ, URZ, URZ, URZ ;  /* 0x0000003f3f3ff290 */ /* 0x000fe4000fffe03f */
[----:B------:R-:W-:Y:S01]  /*3a760*/  STL.64 [R1+0x220], R24 ;  /* 0x0002201801007387 */ /* 0x000fe20000100a00 */
[----:B------:R0:W-:Y:S04]  /*3a770*/  STL.64 [R1+0x228], R26 ;  /* 0x0002281a01007387 */ /* 0x0001e80000100a00 */
[----:B0-----:R-:W2:Y:S01]  /*3a780*/  LDL.LU.64 R26, [R1+0x3830] ;  /* 0x00383000011a7983 */ /* 0x001ea20000300a00 */
[----:B------:R-:W2:Y:S02]  /*3a790*/  LDL.LU.64 R24, [R1+0x3828] ;  /* 0x0038280001187983 */ /* 0x000ea40000300a00 */
[C---:B--2---:R-:W-:Y:S11]  /*3a7a0*/  HMMA.16816.F32 R16, R12.reuse, R24, R16 ;  /* 0x000000180c10723c */ /* 0x044ff60000001810 */
[----:B------:R-:W-:Y:S11]  /*3a7b0*/  @!UPT UIADD3 URZ, URZ, URZ, URZ ;  /* 0x0000003f3f3ff290 */ /* 0x000ff6000fffe03f */
[----:B------:R-:W-:Y:S01]  /*3a7c0*/  @!UPT UIADD3 URZ, URZ, URZ, URZ ;  /* 0x0000003f3f3ff290 */ /* 0x000fe2000fffe03f */
[----:B------:R0:W-:Y:S01]  /*3a7d0*/  STL.64 [R1+0x340], R16 ;  /* 0x0003401001007387 */ /* 0x0001e20000100a00 */
[----:B------:R3:W-:Y:S03]  /*3a7e0*/  STL.64 [R1+0x348], R18 ;  /* 0x0003481201007387 */ /* 0x0007e60000100a00 */
[----:B0-----:R-:W3:Y:S01]  /*3a7f0*/  LDL.LU.64 R16, [R1+0x3820] ;  /* 0x0038200001107983 */ /* 0x001ee20000300a00 */
[----:B------:R-:W-:Y:S01]  /*3a800*/  IMAD.MOV.U32 R23, RZ, RZ, R0 ;  /* 0x000000ffff177224 */ /* 0x000fe200078e0000 */
[C---:B---3--:R-:W-:Y:S02]  /*3a810*/  HMMA.16816.F32 R16, R12.reuse, R16, R8 ;  /* 0x000000100c10723c */ /* 0x048fe40000001808 */
[----:B------:R-:W2:Y:S01]  /*3a820*/  LDL.LU.64 R10, [R1+0x3818] ;  /* 0x00381800010a7983 */ /* 0x000ea20000300a00 */
[----:B------:R-:W3:Y:S11]  /*3a830*/  LDL.LU.64 R8, [R1+0x3810] ;  /* 0x0038100001087983 */ /* 0x000ef60000300a00 */
[----:B------:R-:W-:Y:S09]  /*3a840*/  @!UPT UIADD3 URZ, URZ, URZ, URZ ;  /* 0x0000003f3f3ff290 */ /* 0x000ff2000fffe03f */
[----:B------:R-:W-:Y:S01]  /*3a850*/  STL.64 [R1+0x350], R16 ;  /* 0x0003501001007387 */ /* 0x000fe20000100a00 */
[----:B------:R0:W-:Y:S02]  /*3a860*/  STL [R1+0x358], R18 ;  /* 0x0003581201007387 */ /* 0x0001e40000100800 */
[----:B------:R-:W-:Y:S02]  /*3a870*/  IMAD.MOV.U32 R0, RZ, RZ, R19 ;  /* 0x000000ffff007224 */ /* 0x000fe400078e0013 */
[----:B0-----:R-:W3:Y:S01]  /*3a880*/  LDL.LU.64 R18, [R1+0x3808] ;  /* 0x0038080001127983 */ /* 0x001ee20000300a00 */
[----:B------:R-:W3:Y:S02]  /*3a890*/  LDL.LU.64 R16, [R1+0x3800] ;  /* 0x0038000001107983 */ /* 0x000ee40000300a00 */
[----:B------:R-:W-:Y:S01]  /*3a8a0*/  STL [R1+0x3688], R0 ;  /* 0x0036880001007387 */ /* 0x000fe20000100800 */
[----:B---3--:R-:W-:Y:S01]  /*3a8b0*/  HMMA.16816.F32 R12, R12, R8, R16 ;  /* 0x000000080c0c723c */ /* 0x008fe20000001810 */
[----:B------:R-:W3:Y:S01]  /*3a8c0*/  LDL.LU.64 R18, [R1+0x37f8] ;  /* 0x0037f80001127983 */ /* 0x000ee20000300a00 */
[----:B------:R-:W3:Y:S02]  /*3a8d0*/  LDL.LU.64 R16, [R1+0x37f0] ;  /* 0x0037f00001107983 */ /* 0x000ee40000300a00 */
[----:B--2---:R0:W-:Y:S02]  /*3a8e0*/  STL.64 [R1+0x3790], R10 ;  /* 0x0037900a01007387 */ /* 0x0041e40000100a00 */
[----:B------:R-:W2:Y:S11]  /*3a8f0*/  LDL.LU R8, [R1+0x300] ;  /* 0x0003000001087983 */ /* 0x000eb60000300800 */
[----:B------:R-:W-:Y:S06]  /*3a900*/  @!UPT UIADD3 URZ, URZ, URZ, URZ ;  /* 0x0000003f3f3ff290 */ /* 0x000fec000fffe03f */
[----:B------:R-:W-:Y:S01]  /*3a910*/  STL.64 [R1+0x330], R12 ;  /* 0x0003300c01007387 */ /* 0x000fe20000100a00 */
[----:B------:R1:W-:Y:S02]  /*3a920*/  STL.64 [R1+0x338], R14 ;  /* 0x0003380e01007387 */ /* 0x0003e40000100a00 */
[----:B------:R-:W2:Y:S02]  /*3a930*/  LDL.LU R9, [R1+0x304] ;  /* 0x0003040001097983 */ /* 0x000ea40000300800 */
[----:B0-----:R-:W2:Y:S01]  /*3a940*/  LDL.LU R10, [R1+0x308] ;  /* 0x00030800010a7983 */ /* 0x001ea20000300800 */
[----:B------:R-:W2:Y:S04]  /*3a950*/  LDL.LU R11, [R1+0x30c] ;  /* 0x00030c00010b7983 */ /* 0x000ea80000300800 */
[----:B-1----:R-:W2:Y:S01]  /*3a960*/  LDL.64 R14, [R1+0x38] ;  /* 0x00003800010e7983 */ /* 0x002ea20000100a00 */
[C---:B---3--:R-:W-:Y:S03]  /*3a970*/  HMMA.16816.F32 R4, R16.reuse, R6, R20 ;  /* 0x000000061004723c */ /* 0x048fe60000001814 */
[----:B------:R-:W3:Y:S11]  /*3a980*/  LDL.LU.64 R22, [R1+0x37e8] ;  /* 0x0037e80001167983 */ /* 0x000ef60000300a00 */
[----:B------:R-:W-:Y:S09]  /*3a990*/  @!UPT UIADD3 URZ, URZ, URZ, URZ ;  /* 0x0000003f3f3ff290 */ /* 0x000ff2000fffe03f */
[----:B------:R0:W-:Y:S01]  /*3a9a0*/  STL.64 [R1+0x320], R4 ;  /* 0x0003200401007387 */ /* 0x0001e20000100a00 */
[----:B------:R-:W-:Y:S02]  /*3a9b0*/  IMAD.MOV.U32 R25, RZ, RZ, R6 ;  /* 0x000000ffff197224 */ /* 0x000fe400078e0006 */
[----:B------:R-:W-:Y:S02]  /*3a9c0*/  IMAD.MOV.U32 R24, RZ, RZ, R7 ;  /* 0x000000ffff187224 */ /* 0x000fe400078e0007 */
[----:B------:R-:W2:Y:S04]  /*3a9d0*/  LDL.LU.64 R6, [R1+0x37e0] ;  /* 0x0037e00001067983 */ /* 0x000ea80000300a00 */
[----:B0-----:R-:W2:Y:S01]  /*3a9e0*/  LDL.LU.64 R4, [R1+0x37d8] ;  /* 0x0037d80001047983 */ /* 0x001ea20000300a00 */
[----:B------:R-:W-:Y:S02]  /*3a9f0*/  STL [R1+0x33f0], R25 ;  /* 0x0033f01901007387 */ /* 0x000fe40000100800 */
[----:B---3--:R-:W-:Y:S01]  /*3aa00*/  IMAD.MOV.U32 R0, RZ, RZ, R23 ;  /* 0x000000ffff007224 */ /* 0x008fe200078e0017 */
[----:B--2---:R-:W-:Y:S11]  /*3aa10*/  HMMA.16816.F32 R4, R16, R22, R4 ;  /* 0x000000161004723c */ /* 0x004ff60000001804 */
[----:B------:R-:W-:Y:S11]  /*3aa20*/  @!UPT UIADD3 URZ, URZ, URZ, URZ ;  /* 0x0000003f3f3ff290 */ /* 0x000ff6000fffe03f */
[----:B------:R-:W-:Y:S01]  /*3aa30*/  @!UPT UIADD3 URZ, URZ, URZ, URZ ;  /* 0x0000003f3f3ff290 */ /* 0x000fe2000fffe03f */
[----:B------:R0:W-:Y:S01]  /*3aa40*/  STL.64 [R1+0x310], R4 ;  /* 0x0003100401007387 */ /* 0x0001e20000100a00 */
[----:B------:R1:W-:Y:S02]  /*3aa50*/  STL.64 [R1+0x318], R6 ;  /* 0x0003180601007387 */ /* 0x0003e40000100a00 */
[----:B0-----:R-:W-:Y:S02]  /*3aa60*/  IMAD.MOV.U32 R5, RZ, RZ, R22 ;  /* 0x000000ffff057224 */ /* 0x001fe400078e0016 */
[----:B------:R-:W2:Y:S03]  /*3aa70*/  LDL.LU.64 R22, [R1+0x37d0] ;  /* 0x0037d00001167983 */ /* 0x000ea60000300a00 */
[----:B------:R0:W-:Y:S02]  /*3aa80*/  STL [R1+0x3798], R5 ;  /* 0x0037980501007387 */ /* 0x0001e40000100800 */
[----:B------:R-:W3:Y:S02]  /*3aa90*/  LDL.LU R4, [R1+0x2f0] ;  /* 0x0002f00001047983 */ /* 0x000ee40000300800 */
[----:B-1----:R-:W-:-:S02]  /*3aaa0*/  IMAD.MOV.U32 R6, RZ, RZ, R27 ;  /* 0x000000ffff067224 */ /* 0x002fc400078e001b */
[----:B------:R-:W-:Y:S02]  /*3aab0*/  IMAD.MOV.U32 R7, RZ, RZ, R2 ;  /* 0x000000ffff077224 */ /* 0x000fe400078e0002 */
[----:B0-----:R-:W-:Y:S02]  /*3aac0*/  IMAD.MOV.U32 R5, RZ, RZ, R26 ;  /* 0x000000ffff057224 */ /* 0x001fe400078e001a */
[----:B------:R-:W3:Y:S01]  /*3aad0*/  LDL.LU R26, [R1+0x37cc] ;  /* 0x0037cc00011a7983 */ /* 0x000ee20000300800 */
[----:B------:R-:W3:Y:S01]  /*3aae0*/  LDL.LU R27, [R1+0x37c8] ;  /* 0x0037c800011b7983 */ /* 0x000ee20000300800 */
[C---:B--2---:R-:W-:Y:S01]  /*3aaf0*/  HMMA.16816.F32 R8, R16.reuse, R22, R8 ;  /* 0x000000161008723c */ /* 0x044fe20000001808 */
[----:B------:R-:W-:Y:S11]  /*3ab00*/  IMAD.MOV.U32 R2, RZ, RZ, R23 ;  /* 0x000000ffff027224 */ /* 0x000ff600078e0017 */
[----:B------:R-:W-:Y:S11]  /*3ab10*/  @!UPT UIADD3 URZ, URZ, URZ, URZ ;  /* 0x0000003f3f3ff290 */ /* 0x000ff6000fffe03f */
[----:B------:R0:W-:Y:S01]  /*3ab20*/  STL.64 [R1+0x300], R8 ;  /* 0x0003000801007387 */ /* 0x0001e20000100a00 */
[----:B------:R-:W-:Y:S02]  /*3ab30*/  STL.64 [R1+0x308], R10 ;  /* 0x0003080a01007387 */ /* 0x000fe40000100a00 */
[----:B0-----:R-:W-:Y:S02]  /*3ab40*/  IMAD.MOV.U32 R8, RZ, RZ, R22 ;  /* 0x000000ffff087224 */ /* 0x001fe400078e0016 */
[----:B------:R-:W3:Y:S02]  /*3ab50*/  LDL.LU.64 R22, [R1+0x37c0] ;  /* 0x0037c00001167983 */ /* 0x000ee40000300a00 */
[----:B---3--:R-:W-:Y:S11]  /*3ab60*/  HMMA.16816.F32 R4, R16, R22, R4 ;  /* 0x000000161004723c */ /* 0x008ff60000001804 */
[----:B------:R-:W-:Y:S11]  /*3ab70*/  @!UPT UIADD3 URZ, URZ, URZ, URZ ;  /* 0x0000003f3f3ff290 */ /* 0x000ff6000fffe03f */
[----:B------:R-:W-:Y:S02]  /*3ab80*/  @!UPT UIADD3 URZ, URZ, URZ, URZ ;  /* 0x0000003f3f3ff290 */ /* 0x000fe4000fffe03f */
[----:B------:R-:W-:Y:S01]  /*3ab90*/  IMAD.MOV.U32 R25, RZ, RZ, R4 ;  /* 0x000000ffff197224 */ /* 0x000fe200078e0004 */
[----:B------:R-:W-:Y:S01]  /*3aba0*/  STL [R1+0x2f4], R5 ;  /* 0x0002f40501007387 */ /* 0x000fe20000100800 */
[----:B------:R-:W-:Y:S02]  /*3abb0*/  STL.64 [R1+0x2f8], R6 ;  /* 0x0002f80601007387 */ /* 0x000fe40000100a00 */
[----:B------:R-:W-:Y:S01]  /*3abc0*/  STL.64 [R1+0x37b8], R26 ;  /* 0x0037b81a01007387 */ /* 0x000fe20000100a00 */
[----:B------:R0:W-:Y:S04]  /*3abd0*/  STL.64 [R1+0x37b0], R24 ;  /* 0x0037b01801007387 */ /* 0x0001e80000100a00 */
[----:B0-----:R-:W2:Y:S01]  /*3abe0*/  LDL.LU R24, [R1+0x2e0] ;  /* 0x0002e00001187983 */ /* 0x001ea20000300800 */
[----:B------:R-:W2:Y:S02]  /*3abf0*/  LDL.LU R25, [R1+0x2e4] ;  /* 0x0002e40001197983 */ /* 0x000ea40000300800 */
[----:B------:R-:W2:Y:S02]  /*3ac00*/  LDL.LU R26, [R1+0x2e8] ;  /* 0x0002e800011a7983 */ /* 0x000ea40000300800 */
[----:B------:R-:W2:Y:S01]  /*3ac10*/  LDL.LU R27, [R1+0x2ec] ;  /* 0x0002ec00011b7983 */ /* 0x000ea20000300800 */
[----:B------:R-:W3:Y:S01]  /*3ac20*/  LDL.LU R4, [R1+0x2c0] ;  /* 0x0002c00001047983 */ /* 0x000ee20000300800 */
[----:B------:R-:W3:Y:S02]  /*3ac30*/  LDL.LU R5, [R1+0x2c4] ;  /* 0x0002c40001057983 */ /* 0x000ee40000300800 */
[----:B------:R-:W3:Y:S02]  /*3ac40*/  LDL.LU R6, [R1+0x2c8] ;  /* 0x0002c80001067983 */ /* 0x000ee40000300800 */
[----:B------:R-:W3:Y:S02]  /*3ac50*/  LDL.LU R7, [R1+0x2cc] ;  /* 0x0002cc0001077983 */ /* 0x000ee40000300800 */
[----:B------:R-:W-:-:S02]  /*3ac60*/  IMAD.MOV.U32 R22, RZ, RZ, R28 ;  /* 0x000000ffff167224 */ /* 0x000fc400078e001c */
[----:B----4-:R-:W-:Y:S02]  /*3ac70*/  IMAD.MOV.U32 R23, RZ, RZ, R3 ;  /* 0x000000ffff177224 */ /* 0x010fe400078e0003 */
[----:B------:R-:W-:Y:S01]  /*3ac80*/  IMAD.MOV.U32 R21, RZ, RZ, R29 ;  /* 0x000000ffff157224 */ /* 0x000fe200078e001d */
[----:B--2---:R-:W-:Y:S01]  /*3ac90*/  HMMA.16816.F32 R24, R16, R14, R24 ;  /* 0x0000000e1018723c */ /* 0x004fe20000001818 */
[----:B---3--:R-:W-:Y:S01]  /*3aca0*/  STL.64 [R1+0x37a8], R6 ;  /* 0x0037a80601007387 */ /* 0x008fe20000100a00 */
[----:B------:R0:W-:Y:S03]  /*3acb0*/  STL.64 [R1+0x37a0], R4 ;  /* 0x0037a00401007387 */ /* 0x0001e60000100a00 */
[----:B0-----:R-:W2:Y:S01]  /*3acc0*/  LDL.LU R4, [R1+0x2d0] ;  /* 0x0002d00001047983 */ /* 0x001ea20000300800 */
[----:B------:R-:W2:Y:S02]  /*3acd0*/  LDL.LU R5, [R1+0x2d4] ;  /* 0x0002d40001057983 */ /* 0x000ea40000300800 */
[----:B------:R-:W2:Y:S02]  /*3ace0*/  LDL.LU R6, [R1+0x2d8] ;  /* 0x0002d80001067983 */ /* 0x000ea40000300800 */
[----:B------:R-:W2:Y:S01]  /*3acf0*/  LDL.LU R7, [R1+0x2dc] ;  /* 0x0002dc0001077983 */ /* 0x000ea20000300800 */
[----:B------:R-:W3:Y:S01]  /*3ad00*/  LDL.64 R10, [R1+0x58] ;  /* 0x00005800010a7983 */ /* 0x000ee20000100a00 */
[----:B------:R-:W4:Y:S11]  /*3ad10*/  LDL.LU R20, [R1+0x210] ;  /* 0x0002100001147983 */ /* 0x000f360000300800 */
[----:B------:R0:W-:Y:S02]  /*3ad20*/  STL [R1+0x2e0], R24 ;  /* 0x0002e01801007387 */ /* 0x0001e40000100800 */
[----:B------:R-:W-:-:S02]  /*3ad30*/  IMAD.MOV.U32 R28, RZ, RZ, R26 ;  /* 0x000000ffff1c7224 */ /* 0x000fc400078e001a */
[----:B------:R-:W-:Y:S02]  /*3ad40*/  IMAD.MOV.U32 R3, RZ, RZ, R27 ;  /* 0x000000ffff037224 */ /* 0x000fe400078e001b */
[----:B------:R-:W2:Y:S01]  /*3ad50*/  LDL.LU.64 R26, [R1+0x37b8] ;  /* 0x0037b800011a7983 */ /* 0x000ea20000300a00 */
[----:B------:R-:W-:-:S03]  /*3ad60*/  IMAD.MOV.U32 R29, RZ, RZ, R25 ;  /* 0x000000ffff1d7224 */ /* 0x000fc600078e0019 */
[----:B0-----:R-:W3:Y:S01]  /*3ad70*/  LDL.LU.64 R24, [R1+0x37b0] ;  /* 0x0037b00001187983 */ /* 0x001ee20000300a00 */
[----:B------:R0:W-:Y:S02]  /*3ad80*/  STL.64 [R1+0x3760], R14 ;  /* 0x0037600e01007387 */ /* 0x0001e40000100a00 */
[----:B0-----:R-:W-:Y:S02]  /*3ad90*/  IMAD.MOV.U32 R14, RZ, RZ, R8 ;  /* 0x000000ffff0e7224 */ /* 0x001fe400078e0008 */
[----:B------:R-:W-:-:S05]  /*3ada0*/  IMAD.MOV.U32 R15, RZ, RZ, R2 ;  /* 0x000000ffff0f7224 */ /* 0x000fca00078e0002 */
[----:B------:R0:W-:Y:S04]  /*3adb0*/  STL.64 [R1+0x3768], R14 ;  /* 0x0037680e01007387 */ /* 0x0001e80000100a00 */
[----:B0-----:R-:W3:Y:S01]  /*3adc0*/  LDL.64 R14, [R1+0x48] ;  /* 0x00004800010e7983 */ /* 0x001ee20000100a00 */
[----:B------:R-:W-:Y:S02]  /*3add0*/  STL [R1+0x3694], R3 ;  /* 0x0036940301007387 */ /* 0x000fe40000100800 */
[----:B------:R-:W-:Y:S02]  /*3ade0*/  STL [R1+0x3690], R28 ;  /* 0x0036901c01007387 */ /* 0x000fe40000100800 */
[----:B------:R-:W-:Y:S01]  /*3adf0*/  STL [R1+0x368c], R29 ;  /* 0x00368c1d01007387 */ /* 0x000fe20000100800 */
[C---:B--2---:R-:W-:Y:S11]  /*3ae00*/  HMMA.16816.F32 R4, R16.reuse, R26, R4 ;  /* 0x0000001a1004723c */ /* 0x044ff60000001804 */
[----:B------:R-:W-:Y:S11]  /*3ae10*/  @!UPT UIADD3 URZ, URZ, URZ, URZ ;  /* 0x0000003f3f3ff290 */ /* 0x000ff6000fffe03f */
[----:B------:R-:W-:Y:S01]  /*3ae20*/  @!UPT UIADD3 URZ, URZ, URZ, URZ ;  /* 0x0000003f3f3ff290 */ /* 0x000fe2000fffe03f */
[----:B------:R-:W-:Y:S01]  /*3ae30*/  STL.64 [R1+0x2d0], R4 ;  /* 0x0002d00401007387 */ /* 0x000fe20000100a00 */
[----:B------:R0:W-:Y:S02]  /*3ae40*/  STL [R1+0x2d8], R6 ;  /* 0x0002d80601007387 */ /* 0x0001e40000100800 */
[----:B------:R-:W-:Y:S02]  /*3ae50*/  IMAD.MOV.U32 R2, RZ, RZ, R7 ;  /* 0x000000ffff027224 */ /* 0x000fe400078e0007 */
[----:B0-----:R-:W2:Y:S01]  /*3ae60*/  LDL.LU.64 R6, [R1+0x37a8] ;  /* 0x0037a80001067983 */ /* 0x001ea20000300a00 */
[----:B------:R-:W2:Y:S02]  /*3ae70*/  LDL.LU.64 R4, [R1+0x37a0] ;  /* 0x0037a00001047983 */ /* 0x000ea40000300a00 */
[----:B------:R-:W-:Y:S02]  /*3ae80*/  STL.64 [R1+0x3758], R26 ;  /* 0x0037581a01007387 */ /* 0x000fe40000100a00 */
[----:B---3--:R0:W-:Y:S02]  /*3ae90*/  STL.64 [R1+0x3750], R24 ;  /* 0x0037501801007387 */ /* 0x0081e40000100a00 */
[----:B0-----:R-:W3:Y:S01]  /*3aea0*/  LDL.LU R24, [R1+0x1e0] ;  /* 0x0001e00001187983 */ /* 0x001ee20000300800 */
[----:B------:R-:W3:Y:S02]  /*3aeb0*/  LDL.LU R25, [R1+0x1e4] ;  /* 0x0001e40001197983 */ /* 0x000ee40000300800 */
[----:B------:R-:W3:Y:S02]  /*3aec0*/  LDL.LU R26, [R1+0x1e8] ;  /* 0x0001e800011a7983 */ /* 0x000ee40000300800 */
[----:B------:R-:W3:Y:S02]  /*3aed0*/  LDL.LU R27, [R1+0x1ec] ;  /* 0x0001ec00011b7983 */ /* 0x000ee40000300800 */
[----:B------:R-:W-:Y:S01]  /*3aee0*/  IMAD.MOV.U32 R3, RZ, RZ, R11 ;  /* 0x000000ffff037224 */ /* 0x000fe200078e000b */
[C---:B--2---:R-:W-:Y:S01]  /*3aef0*/  HMMA.16816.F32 R4, R16.reuse, R10, R4 ;  /* 0x0000000a1004723c */ /* 0x044fe20000001804 */
[----:B---3--:R-:W-:Y:S01]  /*3af00*/  STL.64 [R1+0x3778], R26 ;  /* 0x0037781a01007387 */ /* 0x008fe20000100a00 */
[----:B------:R0:W-:Y:S03]  /*3af10*/  STL.64 [R1+0x3770], R24 ;  /* 0x0037701801007387 */ /* 0x0001e60000100a00 */
[----:B0-----:R-:W2:Y:S01]  /*3af20*/  LDL.LU R24, [R1+0x200] ;  /* 0x0002000001187983 */ /* 0x001ea20000300800 */
[----:B------:R-:W2:Y:S02]  /*3af30*/  LDL.LU R25, [R1+0x204] ;  /* 0x0002040001197983 */ /* 0x000ea40000300800 */
[----:B------:R-:W2:Y:S02]  /*3af40*/  LDL.LU R26, [R1+0x208] ;  /* 0x00020800011a7983 */ /* 0x000ea40000300800 */
[----:B------:R-:W2:Y:S01]  /*3af50*/  LDL.LU R27, [R1+0x20c] ;  /* 0x00020c00011b7983 */ /* 0x000ea20000300800 */
[----:B------:R-:W-:Y:S11]  /*3af60*/  STL [R1+0x3698], R2 ;  /* 0x0036980201007387 */ /* 0x000ff60000100800 */
[----:B------:R-:W-:Y:S01]  /*3af70*/  @!UPT UIADD3 URZ, URZ, URZ, URZ ;  /* 0x0000003f3f3ff290 */ /* 0x000fe2000fffe03f */
[----:B------:R0:W-:Y:S02]  /*3af80*/  STL.64 [R1+0x2c0], R4 ;  /* 0x0002c00401007387 */ /* 0x0001e40000100a00 */
[----:B------:R-:W-:Y:S01]  /*3af90*/  STL.64 [R1+0x2c8], R6 ;  /* 0x0002c80601007387 */ /* 0x000fe20000100a00 */
[----:B0-----:R-:W3:Y:S01]  /*3afa0*/  LDL.LU R5, [R1+0x3798] ;  /* 0x0037980001057983 */ /* 0x001ee20000300800 */
[----:B------:R-:W-:Y:S02]  /*3afb0*/  IMAD.MOV.U32 R4, RZ, RZ, R10 ;  /* 0x000000ffff047224 */ /* 0x000fe400078e000a */
[----:B------:R-:W4:Y:S02]  /*3afc0*/  LDL.LU.64 R10, [R1+0x3790] ;  /* 0x00379000010a7983 */ /* 0x000f240000300a00 */
[----:B----4-:R-:W-:Y:S01]  /*3afd0*/  HMMA.16816.F32 R16, R16, R10, R20 ;  /* 0x0000000a1010723c */ /* 0x010fe20000001814 */
[----:B------:R-:W2:Y:S01]  /*3afe0*/  LDL.LU.64 R22, [R1+0x3788] ;  /* 0x0037880001167983 */ /* 0x000ea20000300a00 */
[----:B------:R-:W2:Y:S11]  /*3aff0*/  LDL.LU.64 R20, [R1+0x3780] ;  /* 0x0037800001147983 */ /* 0x000eb60000300a00 */
[----:B------:R-:W-:Y:S10]  /*3b000*/  @!UPT UIADD3 URZ, URZ, URZ, URZ ;  /* 0x0000003f3f3ff290 */ /* 0x000ff4000fffe03f */
[----:B------:R-:W-:Y:S01]  /*3b010*/  STL.64 [R1+0x210], R16 ;  /* 0x0002101001007387 */ /* 0x000fe20000100a00 */
[----:B------:R-:W-:Y:S02]  /*3b020*/  STL.64 [R1+0x218], R18 ;  /* 0x0002181201007387 */ /* 0x000fe40000100a00 */
[----:B------:R0:W-:Y:S02]  /*3b030*/  STL.64 [R1+0x3730], R10 ;  /* 0x0037300a01007387 */ /* 0x0001e40000100a00 */
[----:B------:R-:W4:Y:S01]  /*3b040*/  LDL.LU R8, [R1+0x1f0] ;  /* 0x0001f00001087983 */ /* 0x000f220000300800 */
[----:B------:R-:W4:Y:S04]  /*3b050*/  LDL.LU R9, [R1+0x1f4] ;  /* 0x0001f40001097983 */ /* 0x000f280000300800 */
[----:B0-----:R-:W4:Y:S01]  /*3b060*/  LDL.LU R10, [R1+0x1f8] ;  /* 0x0001f800010a7983 */ /* 0x001f220000300800 */
[----:B------:R-:W4:Y:S02]  /*3b070*/  LDL.LU R11, [R1+0x1fc] ;  /* 0x0001fc00010b7983 */ /* 0x000f240000300800 */
[----:B------:R-:W-:-:S02]  /*3b080*/  IMAD.MOV.U32 R19, RZ, RZ, R0 ;  /* 0x000000ffff137224 */ /* 0x000fc400078e0000 */
[----:B------:R-:W-:Y:S02]  /*3b090*/  IMAD.MOV.U32 R2, RZ, RZ, R14 ;  /* 0x000000ffff027224 */ /* 0x000fe400078e000e */
[----:B------:R-:W-:Y:S01]  /*3b0a0*/  IMAD.MOV.U32 R0, RZ, RZ, R15 ;  /* 0x000000ffff007224 */ /* 0x000fe200078e000f */
[----:B--2---:R-:W-:Y:S11]  /*3b0b0*/  HMMA.16816.F32 R24, R20, R14, R24 ;  /* 0x0000000e1418723c */ /* 0x004ff60000001818 */
[----:B------:R-:W-:Y:S11]  /*3b0c0*/  @!UPT UIADD3 URZ, URZ, URZ, URZ ;  /* 0x0000003f3f3ff290 */ /* 0x000ff6000fffe03f */
[----:B------:R-:W-:Y:S01]  /*3b0d0*/  @!UPT UIADD3 URZ, URZ, URZ, URZ ;  /* 0x0000003f3f3ff290 */ /* 0x000fe2000fffe03f */
[----:B------:R-:W-:Y:S01]  /*3b0e0*/  STL.64 [R1+0x200], R24 ;  /* 0x0002001801007387 */ /* 0x000fe20000100a00 */
[----:B------:R0:W-:Y:S03]  /*3b0f0*/  STL.64 [R1+0x208], R26 ;  /* 0x0002081a01007387 */ /* 0x0001e60000100a00 */
[----:B0-----:R-:W2:Y:S01]  /*3b100*/  LDL.LU.64 R26, [R1+0x3778] ;  /* 0x00377800011a7983 */ /* 0x001ea20000300a00 */
[----:B------:R-:W2:Y:S02]  /*3b110*/  LDL.LU.64 R24, [R1+0x3770] ;  /* 0x0037700001187983 */ /* 0x000ea40000300a00 */
[----:B------:R-:W2:Y:S02]  /*3b120*/  LDL.LU.64 R14, [R1+0x3768] ;  /* 0x00376800010e7983 */ /* 0x000ea40000300a00 */
[----:B------:R-:W2:Y:S02]  /*3b130*/  LDL R7, [R1+0x5d4] ;  /* 0x0005d40001077983 */ /* 0x000ea40000100800 */
[----:B---3--:R-:W-:-:S07]  /*3b140*/  IMAD.MOV.U32 R18, RZ, RZ, R5 ;  /* 0x000000ffff127224 */ /* 0x008fce00078e0005 */
[C---:B----4-:R-:W-:Y:S01]  /*3b150*/  HMMA.16816.F32 R8, R20.reuse, R18, R8 ;  /* 0x000000121408723c */ /* 0x050fe20000001808 */
[----:B--2---:R0:W-:Y:S11]  /*3b160*/  STL [R1+0x36b8], R7 ;  /* 0x0036b80701007387 */ /* 0x0041f60000100800 */
[----:B------:R-:W-:Y:S11]  /*3b170*/  @!UPT UIADD3 URZ, URZ, URZ, URZ ;  /* 0x0000003f3f3ff290 */ /* 0x000ff6000fffe03f */
[----:B------:R-:W-:Y:S02]  /*3b180*/  STL.64 [R1+0x1f0], R8 ;  /* 0x0001f00801007387 */ /* 0x000fe40000100a00 */
[----:B------:R1:W-:Y:S01]  /*3b190*/  STL.64 [R1+0x1f8], R10 ;  /* 0x0001f80a01007387 */ /* 0x0003e20000100a00 */
[----:B0-----:R-:W2:Y:S01]  /*3b1a0*/  LDL.64 R6, [R1+0x8] ;  /* 0x0000080001067983 */ /* 0x001ea20000100a00 */
[----:B------:R-:W3:Y:S01]  /*3b1b0*/  LDL.LU R16, [R1+0x230] ;  /* 0x0002300001107983 */ /* 0x000ee20000300800 */
[C---:B-1----:R-:W-:Y:S11]  /*3b1c0*/  HMMA.16816.F32 R8, R20.reuse, R14, R24 ;  /* 0x0000000e1408723c */ /* 0x042ff60000001818 */
[----:B------:R-:W-:Y:S11]  /*3b1d0*/  @!UPT UIADD3 URZ, URZ, URZ, URZ ;  /* 0x0000003f3f3ff290 */ /* 0x000ff6000fffe03f */
[----:B------:R-:W-:Y:S01]  /*3b1e0*/  @!UPT UIADD3 URZ, URZ, URZ, URZ ;  /* 0x0000003f3f3ff290 */ /* 0x000fe2000fffe03f */
[----:B------:R-:W-:Y:S01]  /*3b1f0*/  STL.64 [R1+0x1e0], R8 ;  /* 0x0001e00801007387 */ /* 0x000fe20000100a00 */
[----:B------:R-:W-:Y:S02]  /*3b200*/  STL.64 [R1+0x1e8], R10 ;  /* 0x0001e80a01007387 */ /* 0x000fe40000100a00 */
[----:B------:R-:W3:Y:S02]  /*3b210*/  LDL.LU R17, [R1+0x234] ;  /* 0x0002340001117983 */ /* 0x000ee40000300800 */
[----:B------:R-:W4:Y:S01]  /*3b220*/  LDL.LU R18, [R1+0x238] ;  /* 0x0002380001127983 */ /* 0x000f220000300800 */
[----:B------:R-:W4:Y:S04]  /*3b230*/  LDL.LU R19, [R1+0x23c] ;  /* 0x00023c0001137983 */ /* 0x000f280000300800 */
[----:B----4-:R-:W-:Y:S01]  /*3b240*/  STL.64 [R1+0x36b0], R18 ;  /* 0x0036b01201007387 */ /* 0x010fe20000100a00 */
[----:B---3--:R0:W-:Y:S03]  /*3b250*/  STL.64 [R1+0x36a8], R16 ;  /* 0x0036a81001007387 */ /* 0x0081e60000100a00 */
[----:B0-----:R-:W3:Y:S01]  /*3b260*/  LDL.LU R16, [R1+0x180] ;  /* 0x0001800001107983 */ /* 0x001ee20000300800 */
[----:B------:R-:W3:Y:S02]  /*3b270*/  LDL.LU R17, [R1+0x184] ;  /* 0x0001840001117983 */ /* 0x000ee40000300800 */
[----:B------:R-:W4:Y:S02]  /*3b280*/  LDL.LU R18, [R1+0x188] ;  /* 0x0001880001127983 */ /* 0x000f240000300800 */
[----:B------:R-:W4:Y:S02]  /*3b290*/  LDL.LU R19, [R1+0x18c] ;  /* 0x00018c0001137983 */ /* 0x000f240000300800 */
[----:B------:R-:W-:Y:S01]  /*3b2a0*/  IMAD.MOV.U32 R10, RZ, RZ, R4 ;  /* 0x000000ffff0a7224 */ /* 0x000fe200078e0004 */
[----:B----4-:R-:W-:Y:S01]  /*3b2b0*/  STL.64 [R1+0x36c8], R18 ;  /* 0x0036c81201007387 */ /* 0x010fe20000100a00 */
[----:B---3--:R0:W-:Y:S03]  /*3b2c0*/  STL.64 [R1+0x36c0], R16 ;  /* 0x0036c01001007387 */ /* 0x0081e60000100a00 */
[----:B0-----:R-:W3:Y:S01]  /*3b2d0*/  LDL.LU R16, [R1+0xc0] ;  /* 0x0000c00001107983 */ /* 0x001ee20000300800 */
[----:B------:R-:W3:Y:S02]  /*3b2e0*/  LDL.LU R17, [R1+0xc4] ;  /* 0x0000c40001117983 */ /* 0x000ee40000300800 */
[----:B------:R-:W4:Y:S02]  /*3b2f0*/  LDL.LU R18, [R1+0xc8] ;  /* 0x0000c80001127983 */ /* 0x000f240000300800 */
[----:B------:R-:W4:Y:S02]  /*3b300*/  LDL.LU R19, [R1+0xcc] ;  /* 0x0000cc0001137983 */ /* 0x000f240000300800 */
[----:B------:R-:W-:Y:S01]  /*3b310*/  IMAD.MOV.U32 R11, RZ, RZ, R3 ;  /* 0x000000ffff0b7224 */ /* 0x000fe200078e0003 */
[----:B------:R-:W2:Y:S01]  /*3b320*/  LDL.LU R12, [R1+0x1d0] ;  /* 0x0001d000010c7983 */ /* 0x000ea20000300800 */
[----:B------:R-:W2:Y:S02]  /*3b330*/  LDL.LU R13, [R1+0x1d4] ;  /* 0x0001d400010d7983 */ /* 0x000ea40000300800 */
[----:B------:R-:W2:Y:S02]  /*3b340*/  LDL.LU R14, [R1+0x1d8] ;  /* 0x0001d800010e7983 */ /* 0x000ea40000300800 */
[----:B------:R-:W2:Y:S01]  /*3b350*/  LDL.LU R15, [R1+0x1dc] ;  /* 0x0001dc00010f7983 */ /* 0x000ea20000300800 */
[----:B------:R-:W-:Y:S04]  /*3b360*/  STL.64 [R1+0x3748], R10 ;  /* 0x0037480a01007387 */ /* 0x000fe80000100a00 */
[----:B----4-:R0:W-:Y:S01]  /*3b370*/  STL.64 [R1+0x36d8], R18 ;  /* 0x0036d81201007387 */ /* 0x0101e20000100a00 */
[----:B---3--:R-:W-:Y:S03]  /*3b380*/  STL.64 [R1+0x36d0], R16 ;  /* 0x0036d01001007387 */ /* 0x008fe60000100a00 */
[----:B0-----:R-:W3:Y:S04]  /*3b390*/  LDL.64 R18, [R1+0x18] ;  /* 0x0000180001127983 */ /* 0x001ee80000100a00 */
[----:B---3--:R0:W-:Y:S04]  /*3b3a0*/  STL.64 [R1+0x36e8], R18 ;  /* 0x0036e81201007387 */ /* 0x0081e80000100a00 */
[----:B0-----:R-:W3:Y:S01]  /*3b3b0*/  LDL.64 R18, [R1+0x28] ;  /* 0x0000280001127983 */ /* 0x001ee20000100a00 */
[----:B--2---:R-:W-:Y:S03]  /*3b3c0*/  HMMA.16816.F32 R12, R20, R6, R12 ;  /* 0x00000006140c723c */ /* 0x004fe6000000180c */
[----:B---3--:R0:W-:Y:S01]  /*3b3d0*/  STL.64 [R1+0x3700], R18 ;  /* 0x0037001201007387 */ /* 0x0081e20000100a00 */
[----:B------:R-:W2:Y:S02]  /*3b3e0*/  LDL.LU R24, [R1+0x1c0] ;  /* 0x0001c00001187983 */ /* 0x000ea40000300800 */
[----:B------:R-:W2:Y:S02]  /*3b3f0*/  LDL.LU R25, [R1+0x1c4] ;  /* 0x0001c40001197983 */ /* 0x000ea40000300800 */
[----:B------:R-:W2:Y:S01]  /*3b400*/  LDL.LU R26, [R1+0x1c8] ;  /* 0x0001c800011a7983 */ /* 0x000ea20000300800 */
[----:B------:R-:W2:Y:S01]  /*3b410*/  LDL.LU R27, [R1+0x1cc] ;  /* 0x0001cc00011b7983 */ /* 0x000ea20000300800 */
[----:B------:R-:W3:Y:S02]  /*3b420*/  LDL.LU R8, [R1+0x1b0] ;  /* 0x0001b00001087983 */ /* 0x000ee40000300800 */
[----:B------:R-:W3:Y:S02]  /*3b430*/  LDL.LU R9, [R1+0x1b4] ;  /* 0x0001b40001097983 */ /* 0x000ee40000300800 */
[----:B------:R-:W3:Y:S01]  /*3b440*/  LDL.LU R10, [R1+0x1b8] ;  /* 0x0001b800010a7983 */ /* 0x000ee20000300800 */
[----:B------:R-:W3:Y:S01]  /*3b450*/  LDL.LU R11, [R1+0x1bc] ;  /* 0x0001bc00010b7983 */ /* 0x000ee20000300800 */
[----:B0-----:R-:W-:-:S02]  /*3b460*/  IMAD.MOV.U32 R18, RZ, RZ, R2 ;  /* 0x000000ffff127224 */ /* 0x001fc400078e0002 */
[----:B------:R-:W-:-:S05]  /*3b470*/  IMAD.MOV.U32 R19, RZ, RZ, R0 ;  /* 0x000000ffff137224 */ /* 0x000fca00078e0000 */
[----:B------:R0:W-:Y:S01]  /*3b480*/  STL.64 [R1+0x3728], R18 ;  /* 0x0037281201007387 */ /* 0x0001e20000100a00 */
[----:B------:R-:W4:Y:S02]  /*3b490*/  LDL.LU R16, [R1+0x100] ;  /* 0x0001000001107983 */ /* 0x000f240000300800 */
[----:B------:R-:W4:Y:S01]  /*3b4a0*/  LDL.LU R17, [R1+0x104] ;  /* 0x0001040001117983 */ /* 0x000f220000300800 */
[----:B0-----:R-:W2:Y:S01]  /*3b4b0*/  LDL.LU R18, [R1+0x108] ;  /* 0x0001080001127983 */ /* 0x001ea20000300800 */
[----:B------:R-:W2:Y:S03]  /*3b4c0*/  LDL.LU R19, [R1+0x10c] ;  /* 0x00010c0001137983 */ /* 0x000ea60000300800 */
[----:B--2---:R-:W-:Y:S01]  /*3b4d0*/  STL.64 [R1+0x3740], R18 ;  /* 0x0037401201007387 */ /* 0x004fe20000100a00 */
[----:B----4-:R0:W-:Y:S03]  /*3b4e0*/  STL.64 [R1+0x3738], R16 ;  /* 0x0037381001007387 */ /* 0x0101e60000100a00 */
[----:B0-----:R-:W2:Y:S01]  /*3b4f0*/  LDL.LU R16, [R1+0x1a0] ;  /* 0x0001a00001107983 */ /* 0x001ea20000300800 */
[----:B------:R-:W2:Y:S02]  /*3b500*/  LDL.LU R17, [R1+0x1a4] ;  /* 0x0001a40001117983 */ /* 0x000ea40000300800 */
[----:B------:R-:W2:Y:S02]  /*3b510*/  LDL.LU R18, [R1+0x1a8] ;  /* 0x0001a80001127983 */ /* 0x000ea40000300800 */
[----:B------:R-:W2:Y:S01]  /*3b520*/  LDL.LU R19, [R1+0x1ac] ;  /* 0x0001ac0001137983 */ /* 0x000ea20000300800 */
[----:B------:R-:W-:Y:S01]  /*3b530*/  STL.64 [R1+0x1d0], R12 ;  /* 0x0001d00c01007387 */ /* 0x000fe20000100a00 */
[----:B------:R0:W-:Y:S03]  /*3b540*/  STL.64 [R1+0x1d8], R14 ;  /* 0x0001d80e01007387 */ /* 0x0001e60000100a00 */
        /* <DEDUP_REMOVED lines=12> */
[C---:B----4-:R-:W-:Y:S01]  /*3b610*/  HMMA.16816.F32 R24, R20.reuse, R14, R24 ;  /* 0x0000000e1418723c */ /* 0x050fe20000001818 */
        /* <DEDUP_REMOVED lines=10> */
[----:B------:R-:W4:Y:S01]  /*3b6c0*/  LDL.LU.64 R24, [R1+0x3750] ;  /* 0x0037500001187983 */ /* 0x000f220000300a00 */
        /* <DEDUP_REMOVED lines=13> */
[----:B---3--:R-:W-:Y:S02]  /*3b7a0*/  HMMA.16816.F32 R20, R20, R10, R16 ;  /* 0x0000000a1414723c */ /* 0x008fe40000001810 */
[----:B------:R-:W2:Y:S01]  /*3b7b0*/  LDL.LU.64 R18, [R1+0x3728] ;  /* 0x0037280001127983 */ /* 0x000ea20000300a00 */
[----:B------:R-:W2:Y:S02]  /*3b7c0*/  LDL.LU.64 R10, [R1+0x3720] ;  /* 0x00372000010a7983 */ /* 0x000ea40000300a00 */
[----:B------:R-:W2:Y:S11]  /*3b7d0*/  LDL.LU.64 R8, [R1+0x3718] ;  /* 0x0037180001087983 */ /* 0x000eb60000300a00 */
[----:B------:R-:W-:Y:S07]  /*3b7e0*/  @!UPT UIADD3 URZ, URZ, URZ, URZ ;  /* 0x0000003f3f3ff290 */ /* 0x000fee000fffe03f */
[----:B------:R-:W-:Y:S01]  /*3b7f0*/  STL.64 [R1+0x100], R20 ;  /* 0x0001001401007387 */ /* 0x000fe20000100a00 */
[----:B------:R0:W-:Y:S03]  /*3b800*/  STL.64 [R1+0x108], R22 ;  /* 0x0001081601007387 */ /* 0x0001e60000100a00 */
[----:B0-----:R-:W3:Y:S01]  /*3b810*/  LDL.64 R22, [R1+0x58] ;  /* 0x0000580001167983 */ /* 0x001ee20000100a00 */
[C---:B--2---:R-:W-:Y:S03]  /*3b820*/  HMMA.16816.F32 R16, R8.reuse, R18, R4 ;  /* 0x000000120810723c */ /* 0x044fe60000001804 */
[----:B------:R-:W2:Y:S01]  /*3b830*/  LDL.LU.64 R6, [R1+0x3710] ;  /* 0x0037100001067983 */ /* 0x000ea20000300a00 */
[----:B------:R-:W2:Y:S11]  /*3b840*/  LDL.LU.64 R4, [R1+0x3708] ;  /* 0x0037080001047983 */ /* 0x000eb60000300a00 */
[----:B------:R-:W-:Y:S08]  /*3b850*/  @!UPT UIADD3 URZ, URZ, URZ, URZ ;  /* 0x0000003f3f3ff290 */ /* 0x000ff0000fffe03f */
[----:B------:R-:W-:Y:S01]  /*3b860*/  STL.64 [R1+0xf0], R16 ;  /* 0x0000f01001007387 */ /* 0x000fe20000100a00 */
[----:B------:R0:W-:Y:S03]  /*3b870*/  STL.64 [R1+0xf8], R18 ;  /* 0x0000f81201007387 */ /* 0x0001e60000100a00 */
[----:B0-----:R-:W2:Y:S02]  /*3b880*/  LDL.LU.64 R18, [R1+0x3700] ;  /* 0x0037000001127983 */ /* 0x001ea40000300a00 */
        /* <DEDUP_REMOVED lines=9> */
[----:B------:R-:W-:Y:S01]  /*3b920*/  STL [R1+0x36a0], R28 ;  /* 0x0036a01c01007387 */ /* 0x000fe20000100800 */
[----:B------:R-:W-:Y:S01]  /*3b930*/  STL [R1+0x369c], R3 ;  /* 0x00369c0301007387 */ /* 0x000fe20000100800 */
[C---:B--2---:R-:W-:Y:S01]  /*3b940*/  HMMA.16816.F32 R4, R8.reuse, R18, R4 ;  /* 0x000000120804723c */ /* 0x044fe20000001804 */
[----:B------:R-:W-:Y:S11]  /*3b950*/  IMAD.MOV.U32 R2, RZ, RZ, R19 ;  /* 0x000000ffff027224 */ /* 0x000ff600078e0013 */
[----:B------:R-:W-:Y:S11]  /*3b960*/  @!UPT UIADD3 URZ, URZ, URZ, URZ ;  /* 0x0000003f3f3ff290 */ /* 0x000ff6000fffe03f */
[----:B------:R-:W-:Y:S01]  /*3b970*/  STL.64 [R1+0xd0], R4 ;  /* 0x0000d00401007387 */ /* 0x000fe20000100a00 */
[----:B------:R0:W-:Y:S03]  /*3b980*/  STL.64 [R1+0xd8], R6 ;  /* 0x0000d80601007387 */ /* 0x0001e60000100a00 */
[----:B0-----:R-:W2:Y:S01]  /*3b990*/  LDL.LU.64 R6, [R1+0x36e0] ;  /* 0x0036e00001067983 */ /* 0x001ea20000300a00 */
[----:B------:R-:W2:Y:S02]  /*3b9a0*/  LDL.LU.64 R18, [R1+0x36d8] ;  /* 0x0036d80001127983 */ /* 0x000ea40000300a00 */
[----:B------:R-:W2:Y:S02]  /*3b9b0*/  LDL.LU.64 R16, [R1+0x36d0] ;  /* 0x0036d00001107983 */ /* 0x000ea40000300a00 */
[----:B------:R0:W-:Y:S02]  /*3b9c0*/  STL [R1+0x36a4], R2 ;  /* 0x0036a40201007387 */ /* 0x0001e40000100800 */
[----:B0-----:R-:W3:Y:S01]  /*3b9d0*/  LDL R2, [R1+0x1fe8] ;  /* 0x001fe80001027983 */ /* 0x001ee20000100800 */
        /* <DEDUP_REMOVED lines=8> */
[----:B------:R-:W3:Y:S01]  /*3ba60*/  LDL.LU R7, [R1+0x36b8] ;  /* 0x0036b80001077983 */ /* 0x000ee20000300800 */
        /* <DEDUP_REMOVED lines=9> */
[----:B---3--:R-:W0:Y:S04]  /*3bb00*/  LDSM.16.MT88.4 R12, [R2+0x6000] ;  /* 0x00600000020c783b */ /* 0x008e280000004200 */
[----:B0-----:R-:W-:Y:S01]  /*3bb10*/  STL.64 [R1+0x35f8], R14 ;  /* 0x0035f80e01007387 */ /* 0x001fe20000100a00 */
[----:B------:R0:W-:Y:S03]  /*3bb20*/  STL.64 [R1+0x35f0], R12 ;  /* 0x0035f00c01007387 */ /* 0x0001e60000100a00 */
[----:B0-----:R-:W3:Y:S01]  /*3bb30*/  LDL.LU R12, [R1+0x370] ;  /* 0x00037000010c7983 */ /* 0x001ee20000300800 */
[----:B------:R-:W3:Y:S02]  /*3bb40*/  LDL.LU R13, [R1+0x374] ;  /* 0x00037400010d7983 */ /* 0x000ee40000300800 */
[----:B------:R-:W3:Y:S02]  /*3bb50*/  LDL.LU R14, [R1+0x378] ;  /* 0x00037800010e7983 */ /* 0x000ee40000300800 */
[----:B------:R-:W3:Y:S01]  /*3bb60*/  LDL.LU R15, [R1+0x37c] ;  /* 0x00037c00010f7983 */ /* 0x000ee20000300800 */
[----:B------:R-:W-:Y:S01]  /*3bb70*/  STL.64 [R1+0x3628], R26 ;  /* 0x0036281a01007387 */ /* 0x000fe20000100a00 */
[----:B----4-:R0:W-:Y:S01]  /*3bb80*/  STL.64 [R1+0x3620], R24 ;  /* 0x0036201801007387 */ /* 0x0101e20000100a00 */
[----:B--2---:R-:W-:Y:S11]  /*3bb90*/  HMMA.16816.F32 R16, R8, R26, R16 ;  /* 0x0000001a0810723c */ /* 0x004ff60000001810 */
[----:B------:R-:W-:Y:S11]  /*3bba0*/  @!UPT UIADD3 URZ, URZ, URZ, URZ ;  /* 0x0000003f3f3ff290 */ /* 0x000ff6000fffe03f */
[----:B------:R-:W-:Y:S01]  /*3bbb0*/  @!UPT UIADD3 URZ, URZ, URZ, URZ ;  /* 0x0000003f3f3ff290 */ /* 0x000fe2000fffe03f */
[----:B------:R-:W-:Y:S01]  /*3bbc0*/  STL.64 [R1+0x230], R16 ;  /* 0x0002301001007387 */ /* 0x000fe20000100a00 */
[----:B------:R-:W-:Y:S02]  /*3bbd0*/  STL.64 [R1+0x238], R18 ;  /* 0x0002381201007387 */ /* 0x000fe40000100a00 */
[----:B0-----:R-:W2:Y:S02]  /*3bbe0*/  LDL.LU R24, [R1+0x380] ;  /* 0x0003800001187983 */ /* 0x001ea40000300800 */
[----:B------:R-:W2:Y:S01]  /*3bbf0*/  LDL.LU R25, [R1+0x384] ;  /* 0x0003840001197983 */ /* 0x000ea20000300800 */
[----:B------:R-:W2:Y:S01]  /*3bc00*/  LDL.LU R26, [R1+0x388] ;  /* 0x00038800011a7983 */ /* 0x000ea20000300800 */
[----:B------:R-:W2:Y:S03]  /*3bc10*/  LDL.LU R27, [R1+0x38c] ;  /* 0x00038c00011b7983 */ /* 0x000ea60000300800 */
[----:B------:R-:W0:Y:S04]  /*3bc20*/  LDSM.16.MT88.4 R16, [R2+0x6080] ;  /* 0x006080000210783b */ /* 0x000e280000004200 */
[----:B0-----:R-:W-:Y:S01]  /*3bc30*/  STL.64 [R1+0x3588], R18 ;  /* 0x0035881201007387 */ /* 0x001fe20000100a00 */
[----:B------:R0:W-:Y:S02]  /*3bc40*/  STL.64 [R1+0x3580], R16 ;  /* 0x0035801001007387 */ /* 0x0001e40000100a00 */
[----:B0-----:R-:W-:-:S02]  /*3bc50*/  IMAD.MOV.U32 R17, RZ, RZ, R22 ;  /* 0x000000ffff117224 */ /* 0x001fc400078e0016 */
[----:B------:R-:W-:Y:S01]  /*3bc60*/  IMAD.MOV.U32 R16, RZ, RZ, R23 ;  /* 0x000000ffff107224 */ /* 0x000fe200078e0017 */
[C---:B--2---:R-:W-:Y:S01]  /*3bc70*/  HMMA.16816.F32 R24, R8.reuse, R22, R24 ;  /* 0x000000160818723c */ /* 0x044fe20000001818 */
[----:B------:R-:W0:Y:S11]  /*3bc80*/  LDSM.16.MT88.4 R20, [R2+0x6100] ;  /* 0x006100000214783b */ /* 0x000e360000004200 */
[----:B------:R-:W-:Y:S11]  /*3bc90*/  @!UPT UIADD3 URZ, URZ, URZ, URZ ;  /* 0x0000003f3f3ff290 */ /* 0x000ff6000fffe03f */
[----:B------:R-:W-:Y:S01]  /*3bca0*/  STL.64 [R1+0x580], R24 ;  /* 0x0005801801007387 */ /* 0x000fe20000100a00 */
[----:B------:R-:W-:Y:S03]  /*3bcb0*/  STL.64 [R1+0x588], R26 ;  /* 0x0005881a01007387 */ /* 0x000fe60000100a00 */
[----:B0-----:R0:W-:Y:S01]  /*3bcc0*/  STL.64 [R1+0x34f8], R22 ;  /* 0x0034f81601007387 */ /* 0x0011e20000100a00 */
[----:B------:R-:W-:Y:S03]  /*3bcd0*/  STL.64 [R1+0x34f0], R20 ;  /* 0x0034f01401007387 */ /* 0x000fe60000100a00 */
[----:B0-----:R-:W3:Y:S02]  /*3bce0*/  LDL.LU.64 R22, [R1+0x68] ;  /* 0x0000680001167983 */ /* 0x001ee40000300a00 */
[----:B---3--:R-:W-:Y:S02]  /*3bcf0*/  HMMA.16816.F32 R12, R8, R22, R12 ;  /* 0x00000016080c723c */ /* 0x008fe4000000180c */
[----:B------:R0:W1:Y:S04]  /*3bd00*/  LDSM.16.MT88.4 R8, [R2+0x6180] ;  /* 0x006180000208783b */ /* 0x0000680000004200 */
[----:B------:R-:W-:Y:S11]  /*3bd10*/  STL.64 [R1+0x3600], R22 ;  /* 0x0036001601007387 */ /* 0x000ff60000100a00 */
[----:B------:R-:W-:Y:S06]  /*3bd20*/  @!UPT UIADD3 URZ, URZ, URZ, URZ ;  /* 0x0000003f3f3ff290 */ /* 0x000fec000fffe03f */
[----:B------:R-:W-:Y:S01]  /*3bd30*/  STL.64 [R1+0x570], R12 ;  /* 0x0005700c01007387 */ /* 0x000fe20000100a00 */
[----:B------:R-:W-:Y:S02]  /*3bd40*/  STL.64 [R1+0x578], R14 ;  /* 0x0005780e01007387 */ /* 0x000fe40000100a00 */
[----:B0-----:R-:W2:Y:S01]  /*3bd50*/  LDL.LU R2, [R1+0x36a4] ;  /* 0x0036a40001027983 */ /* 0x001ea20000300800 */
[----:B-1----:R-:W-:Y:S01]  /*3bd60*/  STL.64 [R1+0x3498], R10 ;  /* 0x0034980a01007387 */ /* 0x002fe20000100a00 */
[----:B------:R0:W-:Y:S03]  /*3bd70*/  STL.64 [R1+0x3490], R8 ;  /* 0x0034900801007387 */ /* 0x0001e60000100a00 */
[----:B0-----:R-:W3:Y:S01]  /*3bd80*/  LDL.LU R8, [R1+0x250] ;  /* 0x0002500001087983 */ /* 0x001ee20000300800 */
[----:B------:R-:W3:Y:S02]  /*3bd90*/  LDL.LU R9, [R1+0x254] ;  /* 0x0002540001097983 */ /* 0x000ee40000300800 */
[----:B------:R-:W4:Y:S02]  /*3bda0*/  LDL.LU R10, [R1+0x258] ;  /* 0x00025800010a7983 */ /* 0x000f240000300800 */
[----:B------:R-:W4:Y:S01]  /*3bdb0*/  LDL.LU R11, [R1+0x25c] ;  /* 0x00025c00010b7983 */ /* 0x000f220000300800 */
[----:B------:R-:W2:Y:S01]  /*3bdc0*/  LDL.LU R12, [R1+0x360] ;  /* 0x00036000010c7983 */ /* 0x000ea20000300800 */
[----:B------:R-:W2:Y:S02]  /*3bdd0*/  LDL.LU R13, [R1+0x364] ;  /* 0x00036400010d7983 */ /* 0x000ea40000300800 */
[----:B------:R-:W2:Y:S02]  /*3bde0*/  LDL.LU R14, [R1+0x368] ;  /* 0x00036800010e7983 */ /* 0x000ea40000300800 */
[----:B------:R-:W2:Y:S02]  /*3bdf0*/  LDL.LU R15, [R1+0x36c] ;  /* 0x00036c00010f7983 */ /* 0x000ea40000300800 */
[----:B------:R-:W-:-:S02]  /*3be00*/  IMAD.MOV.U32 R22, RZ, RZ, R17 ;  /* 0x000000ffff167224 */ /* 0x000fc400078e0011 */
[----:B------:R-:W-:Y:S01]  /*3be10*/  IMAD.MOV.U32 R23, RZ, RZ, R16 ;  /* 0x000000ffff177224 */ /* 0x000fe200078e0010 */
[----:B--2---:R-:W-:Y:S01]  /*3be20*/  STL.64 [R1+0x3610], R14 ;  /* 0x0036100e01007387 */ /* 0x004fe20000100a00 */
[----:B------:R-:W-:Y:S03]  /*3be30*/  STL.64 [R1+0x3608], R12 ;  /* 0x0036080c01007387 */ /* 0x000fe60000100a00 */
[----:B------:R0:W-:Y:S02]  /*3be40*/  STL.64 [R1+0x3618], R22 ;  /* 0x0036181601007387 */ /* 0x0001e40000100a00 */
[----:B------:R-:W2:Y:S01]  /*3be50*/  LDL.LU R20, [R1+0x410] ;  /* 0x0004100001147983 */ /* 0x000ea20000300800 */
[----:B------:R-:W2:Y:S04]  /*3be60*/  LDL.LU R21, [R1+0x414] ;  /* 0x0004140001157983 */ /* 0x000ea80000300800 */
[----:B0-----:R-:W2:Y:S01]  /*3be70*/  LDL.LU R22, [R1+0x418] ;  /* 0x0004180001167983 */ /* 0x001ea20000300800 */
[----:B------:R-:W2:Y:S02]  /*3be80*/  LDL.LU R23, [R1+0x41c] ;  /* 0x00041c0001177983 */ /* 0x000ea40000300800 */
[----:B------:R-:W-:-:S02]  /*3be90*/  IMAD.MOV.U32 R26, RZ, RZ, R28 ;  /* 0x000000ffff1a7224 */ /* 0x000fc400078e001c */
[----:B------:R-:W-:Y:S01]  /*3bea0*/  IMAD.MOV.U32 R27, RZ, RZ, R3 ;  /* 0x000000ffff1b7224 */ /* 0x000fe200078e0003 */
[----:B--2---:R-:W-:Y:S01]  /*3beb0*/  STL.64 [R1+0x3638], R22 ;  /* 0x0036381601007387 */ /* 0x004fe20000100a00 */
[----:B------:R0:W-:Y:S02]  /*3bec0*/  STL.64 [R1+0x3630], R20 ;  /* 0x0036301401007387 */ /* 0x0001e40000100a00 */
[----:B------:R-:W2:Y:S02]  /*3bed0*/  LDL.LU R28, [R1+0x36a0] ;  /* 0x0036a000011c7983 */ /* 0x000ea40000300800 */
[----:B------:R-:W2:Y:S01]  /*3bee0*/  LDL.LU R3, [R1+0x369c] ;  /* 0x00369c0001037983 */ /* 0x000ea20000300800 */
[----:B------:R-:W-:Y:S04]  /*3bef0*/  STL.64 [R1+0x3640], R26 ;  /* 0x0036401a01007387 */ /* 0x000fe80000100a00 */
[----:B0-----:R-:W2:Y:S01]  /*3bf00*/  LDL.LU R20, [R1+0x420] ;  /* 0x0004200001147983 */ /* 0x001ea20000300800 */
[----:B------:R-:W2:Y:S02]  /*3bf10*/  LDL.LU R21, [R1+0x424] ;  /* 0x0004240001157983 */ /* 0x000ea40000300800 */
[----:B------:R-:W2:Y:S02]  /*3bf20*/  LDL.LU R22, [R1+0x428] ;  /* 0x0004280001167983 */ /* 0x000ea40000300800 */
[----:B------:R-:W2:Y:S02]  /*3bf30*/  LDL.LU R23, [R1+0x42c] ;  /* 0x00042c0001177983 */ /* 0x000ea40000300800 */
[----:B--2---:R0:W-:Y:S01]  /*3bf40*/  STL.64 [R1+0x3650], R22 ;  /* 0x0036501601007387 */ /* 0x0041e20000100a00 */
[----:B------:R-:W-:Y:S03]  /*3bf50*/  STL.64 [R1+0x3648], R20 ;  /* 0x0036481401007387 */ /* 0x000fe60000100a00 */
[----:B0-----:R-:W2:Y:S01]  /*3bf60*/  LDL R22, [R1+0x18] ;  /* 0x0000180001167983 */ /* 0x001ea20000100800 */
[----:B------:R-:W-:-:S02]  /*3bf70*/  IMAD.MOV.U32 R23, RZ, RZ, R2 ;  /* 0x000000ffff177224 */ /* 0x000fc400078e0002 */
[----:B------:R-:W3:Y:S03]  /*3bf80*/  LDL.LU R2, [R1+0x3698] ;  /* 0x0036980001027983 */ /* 0x000ee60000300800 */
[----:B--2---:R0:W-:Y:S01]  /*3bf90*/  STL.64 [R1+0x3668], R22 ;  /* 0x0036681601007387 */ /* 0x0041e20000100a00 */
[----:B------:R-:W2:Y:S02]  /*3bfa0*/  LDL.LU R24, [R1+0x430] ;  /* 0x0004300001187983 */ /* 0x000ea40000300800 */
[----:B------:R-:W2:Y:S02]  /*3bfb0*/  LDL.LU R25, [R1+0x434] ;  /* 0x0004340001197983 */ /* 0x000ea40000300800 */
[----:B------:R-:W2:Y:S01]  /*3bfc0*/  LDL.LU R26, [R1+0x438] ;  /* 0x00043800011a7983 */ /* 0x000ea20000300800 */
[----:B------:R-:W2:Y:S01]  /*3bfd0*/  LDL.LU R27, [R1+0x43c] ;  /* 0x00043c00011b7983 */ /* 0x000ea20000300800 */
[----:B0-----:R-:W-:-:S02]  /*3bfe0*/  IMAD.MOV.U32 R22, RZ, RZ, R3 ;  /* 0x000000ffff167224 */ /* 0x001fc400078e0003 */
        /* <DEDUP_REMOVED lines=33> */
[----:B------:R-:W2:Y:S02]  /*3c200*/  LDL.LU R19, [R1+0x3ec] ;  /* 0x0003ec0001137983 */ /* 0x000ea40000300800 */
[----:B------:R-:W-:-:S02]  /*3c210*/  IMAD.MOV.U32 R29, RZ, RZ, R6 ;  /* 0x000000ffff1d7224 */ /* 0x000fc400078e0006 */
[----:B------:R-:W0:Y:S04]  /*3c220*/  LDSM.16.MT88.4 R4, [R7+0x6180] ;  /* 0x006180000704783b */ /* 0x000e280000004200 */
[----:B--2---:R1:W-:Y:S01]  /*3c230*/  STL.64 [R1+0x35e8], R18 ;  /* 0x0035e81201007387 */ /* 0x0043e20000100a00 */
[----:B------:R-:W-:Y:S03]  /*3c240*/  STL.64 [R1+0x35e0], R16 ;  /* 0x0035e01001007387 */ /* 0x000fe60000100a00 */
[----:B-1----:R-:W0:Y:S01]  /*3c250*/  LDL.64 R18, [R1+0x48] ;  /* 0x0000480001127983 */ /* 0x002e220000100a00 */
[----:B----4-:R-:W-:Y:S02]  /*3c260*/  STL.64 [R1+0x3518], R10 ;  /* 0x0035180a01007387 */ /* 0x010fe40000100a00 */
[----:B---3--:R1:W-:Y:S02]  /*3c270*/  STL.64 [R1+0x3510], R8 ;  /* 0x0035100801007387 */ /* 0x0083e40000100a00 */
[----:B-1----:R-:W2:Y:S01]  /*3c280*/  LDL.LU R8, [R1+0x260] ;  /* 0x0002600001087983 */ /* 0x002ea20000300800 */
[----:B------:R-:W2:Y:S02]  /*3c290*/  LDL.LU R9, [R1+0x264] ;  /* 0x0002640001097983 */ /* 0x000ea40000300800 */
[----:B------:R-:W3:Y:S02]  /*3c2a0*/  LDL.LU R10, [R1+0x268] ;  /* 0x00026800010a7983 */ /* 0x000ee40000300800 */
[----:B------:R-:W3:Y:S01]  /*3c2b0*/  LDL.LU R11, [R1+0x26c] ;  /* 0x00026c00010b7983 */ /* 0x000ee20000300800 */
[----:B0-----:R-:W-:Y:S01]  /*3c2c0*/  HMMA.16816.F32 R20, R4, R18, R20 ;  /* 0x000000120414723c */ /* 0x001fe20000001814 */
[----:B---3--:R0:W-:Y:S01]  /*3c2d0*/  STL.64 [R1+0x3528], R10 ;  /* 0x0035280a01007387 */ /* 0x0081e20000100a00 */
[----:B--2---:R-:W-:Y:S02]  /*3c2e0*/  STL.64 [R1+0x3520], R8 ;  /* 0x0035200801007387 */ /* 0x004fe40000100a00 */
[----:B0-----:R-:W-:-:S02]  /*3c2f0*/  IMAD.MOV.U32 R10, RZ, RZ, R29 ;  /* 0x000000ffff0a7224 */ /* 0x001fc400078e001d */
[----:B------:R-:W-:Y:S01]  /*3c300*/  IMAD.MOV.U32 R11, RZ, RZ, R0 ;  /* 0x000000ffff0b7224 */ /* 0x000fe200078e0000 */
[----:B------:R-:W2:Y:S01]  /*3c310*/  LDL.LU R29, [R1+0x368c] ;  /* 0x00368c00011d7983 */ /* 0x000ea20000300800 */
[----:B------:R-:W3:Y:S11]  /*3c320*/  LDL.LU R0, [R1+0x3688] ;  /* 0x0036880001007983 */ /* 0x000ef60000300800 */
[----:B------:R-:W-:Y:S04]  /*3c330*/  @!UPT UIADD3 URZ, URZ, URZ, URZ ;  /* 0x0000003f3f3ff290 */ /* 0x000fe8000fffe03f */
[----:B------:R-:W-:Y:S02]  /*3c340*/  STL.64 [R1+0x560], R20 ;  /* 0x0005601401007387 */ /* 0x000fe40000100a00 */
[----:B------:R0:W-:Y:S02]  /*3c350*/  STL.64 [R1+0x568], R22 ;  /* 0x0005681601007387 */ /* 0x0001e40000100a00 */
[----:B0-----:R-:W4:Y:S02]  /*3c360*/  LDL.LU.64 R22, [R1+0x3680] ;  /* 0x0036800001167983 */ /* 0x001f240000300a00 */
[C---:B----4-:R-:W-:Y:S02]  /*3c370*/  HMMA.16816.F32 R20, R4.reuse, R22, R24 ;  /* 0x000000160414723c */ /* 0x050fe40000001818 */
[----:B------:R-:W4:Y:S01]  /*3c380*/  LDL.LU.64 R26, [R1+0x3678] ;  /* 0x00367800011a7983 */ /* 0x000f220000300a00 */
[----:B------:R-:W4:Y:S11]  /*3c390*/  LDL.LU.64 R24, [R1+0x3670] ;  /* 0x0036700001187983 */ /* 0x000f360000300a00 */
[----:B------:R-:W-:Y:S09]  /*3c3a0*/  @!UPT UIADD3 URZ, URZ, URZ, URZ ;  /* 0x0000003f3f3ff290 */ /* 0x000ff2000fffe03f */
[----:B------:R-:W-:Y:S01]  /*3c3b0*/  STL.64 [R1+0x550], R20 ;  /* 0x0005501401007387 */ /* 0x000fe20000100a00 */
[----:B------:R0:W-:Y:S03]  /*3c3c0*/  STL.64 [R1+0x558], R22 ;  /* 0x0005581601007387 */ /* 0x0001e60000100a00 */
[----:B0-----:R-:W4:Y:S02]  /*3c3d0*/  LDL.LU.64 R22, [R1+0x3668] ;  /* 0x0036680001167983 */ /* 0x001f240000300a00 */
[C---:B----4-:R-:W-:Y:S02]  /*3c3e0*/  HMMA.16816.F32 R20, R4.reuse, R22, R24 ;  /* 0x000000160414723c */ /* 0x050fe40000001818 */
[----:B------:R-:W4:Y:S01]  /*3c3f0*/  LDL.LU.64 R26, [R1+0x3660] ;  /* 0x00366000011a7983 */ /* 0x000f220000300a00 */
[----:B------:R-:W4:Y:S11]  /*3c400*/  LDL.LU.64 R24, [R1+0x3658] ;  /* 0x0036580001187983 */ /* 0x000f360000300a00 */
[----:B------:R-:W-:Y:S09]  /*3c410*/  @!UPT UIADD3 URZ, URZ, URZ, URZ ;  /* 0x0000003f3f3ff290 */ /* 0x000ff2000fffe03f */
[----:B------:R-:W-:Y:S01]  /*3c420*/  STL.64 [R1+0x540], R20 ;  /* 0x0005401401007387 */ /* 0x000fe20000100a00 */
[----:B------:R0:W-:Y:S03]  /*3c430*/  STL.64 [R1+0x548], R22 ;  /* 0x0005481601007387 */ /* 0x0001e60000100a00 */
[----:B0-----:R-:W2:Y:S01]  /*3c440*/  LDL.LU.64 R22, [R1+0x3650] ;  /* 0x0036500001167983 */ /* 0x001ea20000300a00 */
[----:B------:R-:W2:Y:S01]  /*3c450*/  LDL.LU.64 R20, [R1+0x3648] ;  /* 0x0036480001147983 */ /* 0x000ea20000300a00 */
[C---:B----4-:R-:W-:Y:S11]  /*3c460*/  HMMA.16816.F32 R24, R4.reuse, R10, R24 ;  /* 0x0000000a0418723c */ /* 0x050ff60000001818 */
[----:B------:R-:W-:Y:S11]  /*3c470*/  @!UPT UIADD3 URZ, URZ, URZ, URZ ;  /* 0x0000003f3f3ff290 */ /* 0x000ff6000fffe03f */
[----:B------:R-:W-:Y:S01]  /*3c480*/  @!UPT UIADD3 URZ, URZ, URZ, URZ ;  /* 0x0000003f3f3ff290 */ /* 0x000fe2000fffe03f */
[----:B------:R-:W-:Y:S01]  /*3c490*/  STL.64 [R1+0x530], R24 ;  /* 0x0005301801007387 */ /* 0x000fe20000100a00 */
        /* <DEDUP_REMOVED lines=9> */
[----:B------:R-:W4:Y:S01]  /*3c530*/  LDL.LU.64 R24, [R1+0x3620] ;  /* 0x0036200001187983 */ /* 0x000f220000300a00 */
[C---:B--2---:R-:W-:Y:S11]  /*3c540*/  HMMA.16816.F32 R20, R4.reuse, R26, R20 ;  /* 0x0000001a0414723c */ /* 0x044ff60000001814 */
[----:B------:R-:W-:Y:S11]  /*3c550*/  @!UPT UIADD3 URZ, URZ, URZ, URZ ;  /* 0x0000003f3f3ff290 */ /* 0x000ff6000fffe03f */
[----:B------:R-:W-:Y:S01]  /*3c560*/  @!UPT UIADD3 URZ, URZ, URZ, URZ ;  /* 0x0000003f3f3ff290 */ /* 0x000fe2000fffe03f */
[----:B------:R-:W-:Y:S01]  /*3c570*/  STL.64 [R1+0x510], R20 ;  /* 0x0005101401007387 */ /* 0x000fe20000100a00 */
[----:B------:R0:W-:Y:S03]  /*3c580*/  STL.64 [R1+0x518], R22 ;  /* 0x0005181601007387 */ /* 0x0001e60000100a00 */
[----:B0-----:R-:W2:Y:S01]  /*3c590*/  LDL.LU.64 R22, [R1+0x3618] ;  /* 0x0036180001167983 */ /* 0x001ea20000300a00 */
[----:B------:R0:W-:Y:S02]  /*3c5a0*/  STL.64 [R1+0x35c0], R26 ;  /* 0x0035c01a01007387 */ /* 0x0001e40000100a00 */
[----:B----4-:R-:W-:Y:S01]  /*3c5b0*/  STL.64 [R1+0x35b8], R24 ;  /* 0x0035b81801007387 */ /* 0x010fe20000100a00 */
[----:B0-----:R-:W4:Y:S01]  /*3c5c0*/  LDL.64 R26, [R1+0x18] ;  /* 0x00001800011a7983 */ /* 0x001f220000100a00 */
[C---:B--2---:R-:W-:Y:S03]  /*3c5d0*/  HMMA.16816.F32 R20, R4.reuse, R22, R12 ;  /* 0x000000160414723c */ /* 0x044fe6000000180c */
[----:B------:R-:W2:Y:S01]  /*3c5e0*/  LDL.LU.64 R14, [R1+0x3610] ;  /* 0x00361000010e7983 */ /* 0x000ea20000300a00 */
[----:B------:R-:W2:Y:S11]  /*3c5f0*/  LDL.LU.64 R12, [R1+0x3608] ;  /* 0x00360800010c7983 */ /* 0x000eb60000300a00 */
[----:B------:R-:W-:Y:S08]  /*3c600*/  @!UPT UIADD3 URZ, URZ, URZ, URZ ;  /* 0x0000003f3f3ff290 */ /* 0x000ff0000fffe03f */
[----:B------:R-:W-:Y:S01]  /*3c610*/  STL.64 [R1+0x500], R20 ;  /* 0x0005001401007387 */ /* 0x000fe20000100a00 */
[----:B------:R0:W-:Y:S03]  /*3c620*/  STL.64 [R1+0x508], R22 ;  /* 0x0005081601007387 */ /* 0x0001e60000100a00 */
[----:B0-----:R-:W2:Y:S02]  /*3c630*/  LDL.LU.64 R22, [R1+0x3600] ;  /* 0x0036000001167983 */ /* 0x001ea40000300a00 */
[----:B--2---:R-:W-:Y:S02]  /*3c640*/  HMMA.16816.F32 R4, R4, R22, R12 ;  /* 0x000000160404723c */ /* 0x004fe4000000180c */
[----:B------:R-:W2:Y:S01]  /*3c650*/  LDL.LU.64 R14, [R1+0x35f8] ;  /* 0x0035f800010e7983 */ /* 0x000ea20000300a00 */
[----:B------:R-:W2:Y:S02]  /*3c660*/  LDL.LU.64 R12, [R1+0x35f0] ;  /* 0x0035f000010c7983 */ /* 0x000ea40000300a00 */
        /* <DEDUP_REMOVED lines=8> */
[----:B-1----:R-:W3:Y:S01]  /*3c6f0*/  LDL.LU.64 R6, [R1+0x28] ;  /* 0x0000280001067983 */ /* 0x002ee20000300a00 */
[C---:B--2---:R-:W-:Y:S11]  /*3c700*/  HMMA.16816.F32 R20, R12.reuse, R18, R20 ;  /* 0x000000120c14723c */ /* 0x044ff60000001814 */
[----:B------:R-:W-:Y:S11]  /*3c710*/  @!UPT UIADD3 URZ, URZ, URZ, URZ ;  /* 0x0000003f3f3ff290 */ /* 0x000ff6000fffe03f */
[----:B------:R-:W-:Y:S01]  /*3c720*/  @!UPT UIADD3 URZ, URZ, URZ, URZ ;  /* 0x0000003f3f3ff290 */ /* 0x000fe2000fffe03f */
[----:B------:R0:W-:Y:S01]  /*3c730*/  STL.64 [R1+0x4f0], R20 ;  /* 0x0004f01401007387 */ /* 0x0001e20000100a00 */
[----:B------:R-:W-:Y:S02]  /*3c740*/  STL.64 [R1+0x4f8], R22 ;  /* 0x0004f81601007387 */ /* 0x000fe40000100a00 */
[----:B0-----:R-:W-:Y:S02]  /*3c750*/  IMAD.MOV.U32 R21, RZ, RZ, R18 ;  /* 0x000000ffff157224 */ /* 0x001fe400078e0012 */
[----:B------:R-:W-:Y:S02]  /*3c760*/  IMAD.MOV.U32 R20, RZ, RZ, R19 ;  /* 0x000000ffff147224 */ /* 0x000fe400078e0013 */
[----:B------:R-:W3:Y:S01]  /*3c770*/  LDL.LU.64 R18, [R1+0x35e8] ;  /* 0x0035e80001127983 */ /* 0x000ee20000300a00 */
[----:B------:R-:W3:Y:S02]  /*3c780*/  LDL.LU.64 R16, [R1+0x35e0] ;  /* 0x0035e00001107983 */ /* 0x000ee40000300a00 */
[----:B---3--:R-:W-:Y:S11]  /*3c790*/  HMMA.16816.F32 R16, R12, R6, R16 ;  /* 0x000000060c10723c */ /* 0x008ff60000001810 */
[----:B------:R-:W-:Y:S11]  /*3c7a0*/  @!UPT UIADD3 URZ, URZ, URZ, URZ ;  /* 0x0000003f3f3ff290 */ /* 0x000ff6000fffe03f */
[----:B------:R-:W-:Y:S01]  /*3c7b0*/  @!UPT UIADD3 URZ, URZ, URZ, URZ ;  /* 0x0000003f3f3ff290 */ /* 0x000fe2000fffe03f */
[----:B------:R-:W-:Y:S01]  /*3c7c0*/  STL.64 [R1+0x4e0], R16 ;  /* 0x0004e01001007387 */ /* 0x000fe20000100a00 */
[----:B------:R0:W-:Y:S03]  /*3c7d0*/  STL.64 [R1+0x4e8], R18 ;  /* 0x0004e81201007387 */ /* 0x0001e60000100a00 */
[----:B0-----:R-:W2:Y:S01]  /*3c7e0*/  LDL.LU.64 R18, [R1+0x35d8] ;  /* 0x0035d80001127983 */ /* 0x001ea20000300a00 */
[----:B------:R-:W2:Y:S02]  /*3c7f0*/  LDL.LU.64 R16, [R1+0x35d0] ;  /* 0x0035d00001107983 */ /* 0x000ea40000300a00 */
[----:B------:R0:W-:Y:S02]  /*3c800*/  STL.64 [R1+0x35c8], R6 ;  /* 0x0035c80601007387 */ /* 0x0001e40000100a00 */
[----:B------:R-:W3:Y:S01]  /*3c810*/  LDL.LU R4, [R1+0x3d0] ;  /* 0x0003d00001047983 */ /* 0x000ee20000300800 */
[----:B------:R-:W3:Y:S04]  /*3c820*/  LDL.LU R5, [R1+0x3d4] ;  /* 0x0003d40001057983 */ /* 0x000ee80000300800 */
[----:B0-----:R-:W3:Y:S01]  /*3c830*/  LDL.LU R6, [R1+0x3d8] ;  /* 0x0003d80001067983 */ /* 0x001ee20000300800 */
[----:B------:R-:W3:Y:S02]  /*3c840*/  LDL.LU R7, [R1+0x3dc] ;  /* 0x0003dc0001077983 */ /* 0x000ee40000300800 */
[----:B----4-:R-:W-:-:S02]  /*3c850*/  IMAD.MOV.U32 R9, RZ, RZ, R26 ;  /* 0x000000ffff097224 */ /* 0x010fc400078e001a */
[----:B------:R-:W-:Y:S01]  /*3c860*/  IMAD.MOV.U32 R8, RZ, RZ, R27 ;  /* 0x000000ffff087224 */ /* 0x000fe200078e001b */
[C---:B--2---:R-:W-:Y:S08]  /*3c870*/  HMMA.16816.F32 R16, R12.reuse, R10, R16 ;  /* 0x0000000a0c10723c */ /* 0x044ff00000001810 */
[----:B---3--:R-:W-:Y:S11]  /*3c880*/  HMMA.16816.F32 R4, R12, R26, R4 ;  /* 0x0000001a0c04723c */ /* 0x008ff60000001804 */
[----:B------:R-:W-:Y:S11]  /*3c890*/  @!UPT UIADD3 URZ, URZ, URZ, URZ ;  /* 0x0000003f3f3ff290 */ /* 0x000ff6000fffe03f */
[----:B------:R-:W-:Y:S01]  /*3c8a0*/  @!UPT UIADD3 URZ, URZ, URZ, URZ ;  /* 0x0000003f3f3ff290 */ /* 0x000fe2000fffe03f */
[----:B------:R0:W-:Y:S01]  /*3c8b0*/  STL.64 [R1+0x4d0], R4 ;  /* 0x0004d00401007387 */ /* 0x0001e20000100a00 */
[----:B------:R1:W-:Y:S03]  /*3c8c0*/  STL.64 [R1+0x4d8], R6 ;  /* 0x0004d80601007387 */ /* 0x0003e60000100a00 */
[----:B0-----:R-:W2:Y:S01]  /*3c8d0*/  LDL.LU R4, [R1+0x3b0] ;  /* 0x0003b00001047983 */ /* 0x001ea20000300800 */
[----:B------:R-:W2:Y:S02]  /*3c8e0*/  LDL.LU R5, [R1+0x3b4] ;  /* 0x0003b40001057983 */ /* 0x000ea40000300800 */
[----:B-1----:R-:W2:Y:S02]  /*3c8f0*/  LDL.LU R6, [R1+0x3b8] ;  /* 0x0003b80001067983 */ /* 0x002ea40000300800 */
[----:B------:R-:W2:Y:S01]  /*3c900*/  LDL.LU R7, [R1+0x3bc] ;  /* 0x0003bc0001077983 */ /* 0x000ea20000300800 */
[----:B------:R-:W2:Y:S01]  /*3c910*/  LDL.64 R26, [R1+0x38] ;  /* 0x00003800011a7983 */ /* 0x000ea20000100a00 */
[----:B------:R-:W-:Y:S02]  /*3c920*/  STL.64 [R1+0x3540], R10 ;  /* 0x0035400a01007387 */ /* 0x000fe40000100a00 */
[----:B------:R0:W-:Y:S02]  /*3c930*/  STL.64 [R1+0x4c0], R16 ;  /* 0x0004c01001007387 */ /* 0x0001e40000100a00 */
[----:B------:R1:W-:Y:S01]  /*3c940*/  STL.64 [R1+0x4c8], R18 ;  /* 0x0004c81201007387 */ /* 0x0003e20000100a00 */
        /* <DEDUP_REMOVED lines=12> */
[----:B--2---:R-:W-:Y:S01]  /*3ca10*/  HMMA.16816.F32 R4, R12, R26, R4 ;  /* 0x0000001a0c04723c */ /* 0x004fe20000001804 */
[----:B----4-:R-:W-:Y:S01]  /*3ca20*/  STL.64 [R1+0x35b0], R18 ;  /* 0x0035b01201007387 */ /* 0x010fe20000100a00 */
[----:B---3--:R0:W-:Y:S03]  /*3ca30*/  STL.64 [R1+0x35a8], R16 ;  /* 0x0035a81001007387 */ /* 0x0081e60000100a00 */
[----:B0-----:R-:W2:Y:S01]  /*3ca40*/  LDL.LU R16, [R1+0x3a0] ;  /* 0x0003a00001107983 */ /* 0x001ea20000300800 */
[----:B------:R-:W2:Y:S02]  /*3ca50*/  LDL.LU R17, [R1+0x3a4] ;  /* 0x0003a40001117983 */ /* 0x000ea40000300800 */
[----:B------:R-:W2:Y:S02]  /*3ca60*/  LDL.LU R18, [R1+0x3a8] ;  /* 0x0003a80001127983 */ /* 0x000ea40000300800 */
[----:B------:R-:W2:Y:S01]  /*3ca70*/  LDL.LU R19, [R1+0x3ac] ;  /* 0x0003ac0001137983 */ /* 0x000ea20000300800 */
[----:B------:R-:W3:Y:S01]  /*3ca80*/  LDL.LU.64 R22, [R1+0x58] ;  /* 0x0000580001167983 */ /* 0x000ee20000300a00 */
[----:B------:R0:W-:Y:S02]  /*3ca90*/  STL.64 [R1+0x3558], R10 ;  /* 0x0035580a01007387 */ /* 0x0001e40000100a00 */
[----:B------:R-:W4:Y:S02]  /*3caa0*/  LDL.LU R8, [R1+0x290] ;  /* 0x0002900001087983 */ /* 0x000f240000300800 */
[----:B------:R-:W4:Y:S01]  /*3cab0*/  LDL.LU R9, [R1+0x294] ;  /* 0x0002940001097983 */ /* 0x000f220000300800 */
[----:B0-----:R-:W2:Y:S01]  /*3cac0*/  LDL.LU R10, [R1+0x298] ;  /* 0x00029800010a7983 */ /* 0x001ea20000300800 */
[----:B------:R-:W2:Y:S03]  /*3cad0*/  LDL.LU R11, [R1+0x29c] ;  /* 0x00029c00010b7983 */ /* 0x000ea60000300800 */
[----:B--2---:R-:W-:Y:S01]  /*3cae0*/  STL.64 [R1+0x3568], R10 ;  /* 0x0035680a01007387 */ /* 0x004fe20000100a00 */
[----:B----4-:R-:W-:Y:S02]  /*3caf0*/  STL.64 [R1+0x3560], R8 ;  /* 0x0035600801007387 */ /* 0x010fe40000100a00 */
[----:B------:R0:W-:Y:S02]  /*3cb00*/  STL.64 [R1+0x4b0], R4 ;  /* 0x0004b00401007387 */ /* 0x0001e40000100a00 */
[----:B------:R1:W-:Y:S02]  /*3cb10*/  STL.64 [R1+0x4b8], R6 ;  /* 0x0004b80601007387 */ /* 0x0003e40000100a00 */
[----:B0-----:R-:W-:Y:S01]  /*3cb20*/  IMAD.MOV.U32 R5, RZ, RZ, R26 ;  /* 0x000000ffff057224 */ /* 0x001fe200078e001a */
[----:B-1----:R-:W2:Y:S01]  /*3cb30*/  LDL.LU.64 R6, [R1+0x35c8] ;  /* 0x0035c80001067983 */ /* 0x002ea20000300a00 */
[----:B------:R-:W-:-:S02]  /*3cb40*/  IMAD.MOV.U32 R4, RZ, RZ, R27 ;  /* 0x000000ffff047224 */ /* 0x000fc400078e001b */
[----:B------:R-:W4:Y:S02]  /*3cb50*/  LDL.LU.64 R26, [R1+0x35c0] ;  /* 0x0035c000011a7983 */ /* 0x000f240000300a00 */
[----:B------:R-:W2:Y:S01]  /*3cb60*/  LDL.LU.64 R24, [R1+0x35b8] ;  /* 0x0035b80001187983 */ /* 0x000ea20000300a00 */
[----:B----4-:R-:W-:Y:S01]  /*3cb70*/  HMMA.16816.F32 R16, R12, R26, R16 ;  /* 0x0000001a0c10723c */ /* 0x010fe20000001810 */
        /* <DEDUP_REMOVED lines=9> */
[----:B0-----:R-:W4:Y:S01]  /*3cc10*/  LDL.LU.64 R18, [R1+0x35b0] ;  /* 0x0035b00001127983 */ /* 0x001f220000300a00 */
[----:B------:R-:W4:Y:S02]  /*3cc20*/  LDL.LU.64 R16, [R1+0x35a8] ;  /* 0x0035a80001107983 */ /* 0x000f240000300a00 */
[----:B------:R-:W-:Y:S02]  /*3cc30*/  STL.64 [R1+0x3538], R26 ;  /* 0x0035381a01007387 */ /* 0x000fe40000100a00 */
[----:B------:R0:W-:Y:S02]  /*3cc40*/  STL.64 [R1+0x3530], R24 ;  /* 0x0035301801007387 */ /* 0x0001e40000100a00 */
[----:B0-----:R-:W2:Y:S01]  /*3cc50*/  LDL.LU R24, [R1+0x270] ;  /* 0x0002700001187983 */ /* 0x001ea20000300800 */
[----:B------:R-:W2:Y:S02]  /*3cc60*/  LDL.LU R25, [R1+0x274] ;  /* 0x0002740001197983 */ /* 0x000ea40000300800 */
[----:B------:R-:W2:Y:S02]  /*3cc70*/  LDL.LU R26, [R1+0x278] ;  /* 0x00027800011a7983 */ /* 0x000ea40000300800 */
[----:B------:R-:W2:Y:S02]  /*3cc80*/  LDL.LU R27, [R1+0x27c] ;  /* 0x00027c00011b7983 */ /* 0x000ea40000300800 */
[----:B---3--:R-:W-:-:S02]  /*3cc90*/  IMAD.MOV.U32 R9, RZ, RZ, R22 ;  /* 0x000000ffff097224 */ /* 0x008fc400078e0016 */
[----:B------:R-:W-:Y:S01]  /*3cca0*/  IMAD.MOV.U32 R8, RZ, RZ, R23 ;  /* 0x000000ffff087224 */ /* 0x000fe200078e0017 */
        /* <DEDUP_REMOVED lines=11> */
[----:B------:R-:W3:Y:S02]  /*3cd60*/  LDL.LU.64 R16, [R1+0x3598] ;  /* 0x0035980001107983 */ /* 0x000ee40000300a00 */
[----:B------:R-:W3:Y:S02]  /*3cd70*/  LDL.LU.64 R22, [R1+0x3590] ;  /* 0x0035900001167983 */ /* 0x000ee40000300a00 */
[----:B------:R-:W-:Y:S02]  /*3cd80*/  IMAD.MOV.U32 R10, RZ, RZ, R21 ;  /* 0x000000ffff0a7224 */ /* 0x000fe400078e0015 */
[----:B------:R-:W-:Y:S01]  /*3cd90*/  IMAD.MOV.U32 R11, RZ, RZ, R20 ;  /* 0x000000ffff0b7224 */ /* 0x000fe200078e0014 */
[----:B---3--:R-:W-:Y:S01]  /*3cda0*/  HMMA.16816.F32 R12, R12, R22, R16 ;  /* 0x000000160c0c723c */ /* 0x008fe20000001810 */
[----:B------:R-:W3:Y:S01]  /*3cdb0*/  LDL.LU.64 R18, [R1+0x3588] ;  /* 0x0035880001127983 */ /* 0x000ee20000300a00 */
[----:B------:R-:W3:Y:S11]  /*3cdc0*/  LDL.LU.64 R16, [R1+0x3580] ;  /* 0x0035800001107983 */ /* 0x000ef60000300a00 */
[----:B------:R-:W-:Y:S10]  /*3cdd0*/  @!UPT UIADD3 URZ, URZ, URZ, URZ ;  /* 0x0000003f3f3ff290 */ /* 0x000ff4000fffe03f */
[----:B------:R-:W-:Y:S01]  /*3cde0*/  STL.64 [R1+0x2b0], R12 ;  /* 0x0002b00c01007387 */ /* 0x000fe20000100a00 */
[----:B------:R0:W-:Y:S02]  /*3cdf0*/  STL.64 [R1+0x2b8], R14 ;  /* 0x0002b80e01007387 */ /* 0x0001e40000100a00 */
[----:B0-----:R-:W-:Y:S02]  /*3ce00*/  IMAD.MOV.U32 R14, RZ, RZ, R9 ;  /* 0x000000ffff0e7224 */ /* 0x001fe400078e0009 */
[----:B------:R-:W-:Y:S02]  /*3ce10*/  IMAD.MOV.U32 R15, RZ, RZ, R8 ;  /* 0x000000ffff0f7224 */ /* 0x000fe400078e0008 */
[C---:B---3--:R-:W-:Y:S01]  /*3ce20*/  HMMA.16816.F32 R8, R16.reuse, R10, R4 ;  /* 0x0000000a1008723c */ /* 0x048fe20000001804 */
[----:B------:R-:W3:Y:S01]  /*3ce30*/  LDL.LU.64 R6, [R1+0x3578] ;  /* 0x0035780001067983 */ /* 0x000ee20000300a00 */
[----:B------:R-:W4:Y:S11]  /*3ce40*/  LDL.LU.64 R4, [R1+0x3570] ;  /* 0x0035700001047983 */ /* 0x000f360000300a00 */
[----:B------:R-:W-:Y:S10]  /*3ce50*/  @!UPT UIADD3 URZ, URZ, URZ, URZ ;  /* 0x0000003f3f3ff290 */ /* 0x000ff4000fffe03f */
[----:B------:R-:W-:Y:S01]  /*3ce60*/  STL.64 [R1+0x2a0], R8 ;  /* 0x0002a00801007387 */ /* 0x000fe20000100a00 */
[----:B------:R0:W-:Y:S03]  /*3ce70*/  STL.64 [R1+0x2a8], R10 ;  /* 0x0002a80a01007387 */ /* 0x0001e60000100a00 */
[----:B0-----:R-:W3:Y:S01]  /*3ce80*/  LDL.LU.64 R10, [R1+0x3568] ;  /* 0x00356800010a7983 */ /* 0x001ee20000300a00 */
[----:B------:R-:W3:Y:S02]  /*3ce90*/  LDL.LU.64 R8, [R1+0x3560] ;  /* 0x0035600001087983 */ /* 0x000ee40000300a00 */
[C---:B---3--:R-:W-:Y:S11]  /*3cea0*/  HMMA.16816.F32 R8, R16.reuse, R6, R8 ;  /* 0x000000061008723c */ /* 0x048ff60000001808 */
[----:B------:R-:W-:Y:S11]  /*3ceb0*/  @!UPT UIADD3 URZ, URZ, URZ, URZ ;  /* 0x0000003f3f3ff290 */ /* 0x000ff6000fffe03f */
[----:B------:R-:W-:Y:S01]  /*3cec0*/  @!UPT UIADD3 URZ, URZ, URZ, URZ ;  /* 0x0000003f3f3ff290 */ /* 0x000fe2000fffe03f */
[----:B------:R-:W-:Y:S01]  /*3ced0*/  STL.64 [R1+0x290], R8 ;  /* 0x0002900801007387 */ /* 0x000fe20000100a00 */
[----:B------:R0:W-:Y:S03]  /*3cee0*/  STL.64 [R1+0x298], R10 ;  /* 0x0002980a01007387 */ /* 0x0001e60000100a00 */
[----:B0-----:R-:W2:Y:S01]  /*3cef0*/  LDL.LU.64 R10, [R1+0x3558] ;  /* 0x00355800010a7983 */ /* 0x001ea20000300a00 */
[----:B------:R-:W-:Y:S01]  /*3cf00*/  STL.64 [R1+0x34e8], R6 ;  /* 0x0034e80601007387 */ /* 0x000fe20000100a00 */
[C---:B--2---:R-:W-:Y:S02]  /*3cf10*/  HMMA.16816.F32 R8, R16.reuse, R10, R24 ;  /* 0x0000000a1008723c */ /* 0x044fe40000001818 */
[----:B------:R-:W2:Y:S01]  /*3cf20*/  LDL.LU.64 R26, [R1+0x3550] ;  /* 0x00355000011a7983 */ /* 0x000ea20000300a00 */
[----:B------:R-:W2:Y:S11]  /*3cf30*/  LDL.LU.64 R24, [R1+0x3548] ;  /* 0x0035480001187983 */ /* 0x000eb60000300a00 */
[----:B------:R-:W-:Y:S09]  /*3cf40*/  @!UPT UIADD3 URZ, URZ, URZ, URZ ;  /* 0x0000003f3f3ff290 */ /* 0x000ff2000fffe03f */
[----:B------:R-:W-:Y:S01]  /*3cf50*/  STL.64 [R1+0x280], R8 ;  /* 0x0002800801007387 */ /* 0x000fe20000100a00 */
[----:B------:R0:W-:Y:S03]  /*3cf60*/  STL.64 [R1+0x288], R10 ;  /* 0x0002880a01007387 */ /* 0x0001e60000100a00 */
[----:B0-----:R-:W2:Y:S02]  /*3cf70*/  LDL.LU.64 R10, [R1+0x3540] ;  /* 0x00354000010a7983 */ /* 0x001ea40000300a00 */
[----:B--2---:R-:W-:Y:S02]  /*3cf80*/  HMMA.16816.F32 R8, R16, R10, R24 ;  /* 0x0000000a1008723c */ /* 0x004fe40000001818 */
[----:B------:R-:W2:Y:S01]  /*3cf90*/  LDL.LU.64 R26, [R1+0x3538] ;  /* 0x00353800011a7983 */ /* 0x000ea20000300a00 */
[----:B------:R-:W3:Y:S11]  /*3cfa0*/  LDL.LU.64 R24, [R1+0x3530] ;  /* 0x0035300001187983 */ /* 0x000ef60000300a00 */
[----:B------:R-:W-:Y:S09]  /*3cfb0*/  @!UPT UIADD3 URZ, URZ, URZ, URZ ;  /* 0x0000003f3f3ff290 */ /* 0x000ff2000fffe03f */
[----:B------:R-:W-:Y:S01]  /*3cfc0*/  STL.64 [R1+0x270], R8 ;  /* 0x0002700801007387 */ /* 0x000fe20000100a00 */
[----:B------:R0:W-:Y:S03]  /*3cfd0*/  STL.64 [R1+0x278], R10 ;  /* 0x0002780a01007387 */ /* 0x0001e60000100a00 */
[----:B0-----:R-:W2:Y:S01]  /*3cfe0*/  LDL.LU.64 R10, [R1+0x3528] ;  /* 0x00352800010a7983 */ /* 0x001ea20000300a00 */
[----:B------:R-:W2:Y:S02]  /*3cff0*/  LDL.LU.64 R8, [R1+0x3520] ;  /* 0x0035200001087983 */ /* 0x000ea40000300a00 */
[----:B----4-:R-:W-:Y:S02]  /*3d000*/  IMAD.MOV.U32 R6, RZ, RZ, R5 ;  /* 0x000000ffff067224 */ /* 0x010fe400078e0005 */
[----:B------:R-:W-:-:S07]  /*3d010*/  IMAD.MOV.U32 R7, RZ, RZ, R4 ;  /* 0x000000ffff077224 */ /* 0x000fce00078e0004 */
[C---:B--2---:R-:W-:Y:S01]  /*3d020*/  HMMA.16816.F32 R4, R16.reuse, R6, R8 ;  /* 0x000000061004723c */ /* 0x044fe20000001808 */
[----:B------:R-:W2:Y:S01]  /*3d030*/  LDL.LU.64 R10, [R1+0x3518] ;  /* 0x00351800010a7983 */ /* 0x000ea20000300a00 */
[----:B------:R-:W2:Y:S11]  /*3d040*/  LDL.LU.64 R8, [R1+0x3510] ;  /* 0x0035100001087983 */ /* 0x000eb60000300a00 */
[----:B------:R-:W-:Y:S10]  /*3d050*/  @!UPT UIADD3 URZ, URZ, URZ, URZ ;  /* 0x0000003f3f3ff290 */ /* 0x000ff4000fffe03f */
[----:B------:R-:W-:Y:S01]  /*3d060*/  STL.64 [R1+0x260], R4 ;  /* 0x0002600401007387 */ /* 0x000fe20000100a00 */
[----:B------:R2:W-:Y:S02]  /*3d070*/  STL.64 [R1+0x268], R6 ;  /* 0x0002680601007387 */ /* 0x0005e40000100a00 */
[C---:B--2---:R-:W-:Y:S01]  /*3d080*/  HMMA.16816.F32 R4, R16.reuse, R26, R8 ;  /* 0x0000001a1004723c */ /* 0x044fe20000001808 */
[----:B------:R-:W2:Y:S11]  /*3d090*/  LDL.LU R8, [R1+0x170] ;  /* 0x0001700001087983 */ /* 0x000eb60000300800 */
[----:B------:R-:W-:Y:S11]  /*3d0a0*/  @!UPT UIADD3 URZ, URZ, URZ, URZ ;  /* 0x0000003f3f3ff290 */ /* 0x000ff6000fffe03f */
[----:B------:R-:W-:Y:S01]  /*3d0b0*/  STL.64 [R1+0x250], R4 ;  /* 0x0002500401007387 */ /* 0x000fe20000100a00 */
[----:B------:R-:W-:Y:S02]  /*3d0c0*/  STL.64 [R1+0x258], R6 ;  /* 0x0002580601007387 */ /* 0x000fe40000100a00 */
[----:B------:R-:W2:Y:S02]  /*3d0d0*/  LDL.LU R9, [R1+0x174] ;  /* 0x0001740001097983 */ /* 0x000ea40000300800 */
[----:B------:R-:W4:Y:S01]  /*3d0e0*/  LDL.LU R10, [R1+0x178] ;  /* 0x00017800010a7983 */ /* 0x000f220000300800 */
[----:B------:R-:W4:Y:S04]  /*3d0f0*/  LDL.LU R11, [R1+0x17c] ;  /* 0x00017c00010b7983 */ /* 0x000f280000300800 */
[----:B----4-:R-:W-:Y:S01]  /*3d100*/  STL.64 [R1+0x3508], R10 ;  /* 0x0035080a01007387 */ /* 0x010fe20000100a00 */
[----:B--2---:R0:W-:Y:S03]  /*3d110*/  STL.64 [R1+0x3500], R8 ;  /* 0x0035000801007387 */ /* 0x0041e60000100a00 */
[----:B0-----:R-:W2:Y:S01]  /*3d120*/  LDL.LU R8, [R1+0x190] ;  /* 0x0001900001087983 */ /* 0x001ea20000300800 */
[----:B------:R-:W2:Y:S02]  /*3d130*/  LDL.LU R9, [R1+0x194] ;  /* 0x0001940001097983 */ /* 0x000ea40000300800 */
[----:B------:R-:W2:Y:S02]  /*3d140*/  LDL.LU R10, [R1+0x198] ;  /* 0x00019800010a7983 */ /* 0x000ea40000300800 */
[----:B------:R-:W2:Y:S01]  /*3d150*/  LDL.LU R11, [R1+0x19c] ;  /* 0x00019c00010b7983 */ /* 0x000ea20000300800 */
[----:B------:R-:W4:Y:S01]  /*3d160*/  LDL.LU.64 R6, [R1+0x48] ;  /* 0x0000480001067983 */ /* 0x000f220000300a00 */
[----:B------:R0:W-:Y:S02]  /*3d170*/  STL.64 [R1+0x34b0], R26 ;  /* 0x0034b01a01007387 */ /* 0x0001e40000100a00 */
[----:B---3--:R1:W-:Y:S01]  /*3d180*/  STL.64 [R1+0x34a8], R24 ;  /* 0x0034a81801007387 */ /* 0x0083e20000100a00 */
[----:B0-----:R-:W3:Y:S04]  /*3d190*/  LDL.LU.64 R26, [R1+0x38] ;  /* 0x00003800011a7983 */ /* 0x001ee80000300a00 */
[----:B---3--:R0:W-:Y:S01]  /*3d1a0*/  STL.64 [R1+0x34b8], R26 ;  /* 0x0034b81a01007387 */ /* 0x0081e20000100a00 */
[----:B-1----:R-:W3:Y:S02]  /*3d1b0*/  LDL.LU R24, [R1+0x240] ;  /* 0x0002400001187983 */ /* 0x002ee40000300800 */
[----:B------:R-:W3:Y:S01]  /*3d1c0*/  LDL.LU R25, [R1+0x244] ;  /* 0x0002440001197983 */ /* 0x000ee20000300800 */
[----:B0-----:R-:W3:Y:S01]  /*3d1d0*/  LDL.LU R26, [R1+0x248] ;  /* 0x00024800011a7983 */ /* 0x001ee20000300800 */
[----:B------:R-:W3:Y:S02]  /*3d1e0*/  LDL.LU R27, [R1+0x24c] ;  /* 0x00024c00011b7983 */ /* 0x000ee40000300800 */
[----:B------:R0:W-:Y:S02]  /*3d1f0*/  STL.64 [R1+0x34c0], R14 ;  /* 0x0034c00e01007387 */ /* 0x0001e40000100a00 */
[----:B------:R-:W2:Y:S01]  /*3d200*/  LDL.LU R12, [R1+0x140] ;  /* 0x00014000010c7983 */ /* 0x000ea20000300800 */
[C---:B---3--:R-:W-:Y:S11]  /*3d210*/  HMMA.16816.F32 R24, R16.reuse, R14, R24 ;  /* 0x0000000e1018723c */ /* 0x048ff60000001818 */
[----:B------:R-:W-:Y:S11]  /*3d220*/  @!UPT UIADD3 URZ, URZ, URZ, URZ ;  /* 0x0000003f3f3ff290 */ /* 0x000ff6000fffe03f */
[----:B------:R-:W-:Y:S01]  /*3d230*/  @!UPT UIADD3 URZ, URZ, URZ, URZ ;  /* 0x0000003f3f3ff290 */ /* 0x000fe2000fffe03f */
[----:B------:R-:W-:Y:S01]  /*3d240*/  STL.64 [R1+0x240], R24 ;  /* 0x0002401801007387 */ /* 0x000fe20000100a00 */
[----:B------:R-:W-:Y:S02]  /*3d250*/  STL.64 [R1+0x248], R26 ;  /* 0x0002481a01007387 */ /* 0x000fe40000100a00 */
[----:B------:R-:W3:Y:S02]  /*3d260*/  LDL.LU R13, [R1+0x144] ;  /* 0x00014400010d7983 */ /* 0x000ee40000300800 */
[----:B0-----:R-:W3:Y:S01]  /*3d270*/  LDL.LU R14, [R1+0x148] ;  /* 0x00014800010e7983 */ /* 0x001ee20000300800 */
[----:B------:R-:W3:Y:S01]  /*3d280*/  LDL.LU R15, [R1+0x14c] ;  /* 0x00014c00010f7983 */ /* 0x000ee20000300800 */
[----:B--2---:R-:W-:Y:S03]  /*3d290*/  HMMA.16816.F32 R16, R16, R22, R8 ;  /* 0x000000161010723c */ /* 0x004fe60000001808 */
[----:B---3--:R-:W-:Y:S01]  /*3d2a0*/  STL.64 [R1+0x34d0], R14 ;  /* 0x0034d00e01007387 */ /* 0x008fe20000100a00 */
[----:B------:R0:W-:Y:S03]  /*3d2b0*/  STL.64 [R1+0x34c8], R12 ;  /* 0x0034c80c01007387 */ /* 0x0001e60000100a00 */
        /* <DEDUP_REMOVED lines=11> */
[----:B------:R-:W2:Y:S01]  /*3d370*/  LDL.LU R15, [R1+0x16c] ;  /* 0x00016c00010f7983 */ /* 0x000ea20000300800 */
[----:B------:R-:W3:Y:S01]  /*3d380*/  LDL.LU.64 R26, [R1+0x8] ;  /* 0x00000800011a7983 */ /* 0x000ee20000300a00 */
[----:B------:R-:W4:Y:S02]  /*3d390*/  LDL.LU.64 R10, [R1+0x3508] ;  /* 0x00350800010a7983 */ /* 0x000f240000300a00 */
[----:B------:R-:W4:Y:S02]  /*3d3a0*/  LDL.LU.64 R8, [R1+0x3500] ;  /* 0x0035000001087983 */ /* 0x000f240000300a00 */
[----:B------:R-:W-:Y:S01]  /*3d3b0*/  STL.64 [R1+0x190], R16 ;  /* 0x0001901001007387 */ /* 0x000fe20000100a00 */
[----:B------:R0:W-:Y:S01]  /*3d3c0*/  STL.64 [R1+0x198], R18 ;  /* 0x0001981201007387 */ /* 0x0001e20000100a00 */
[----:B------:R-:W4:Y:S02]  /*3d3d0*/  LDL.LU.64 R22, [R1+0x34f8] ;  /* 0x0034f80001167983 */ /* 0x000f240000300a00 */
[----:B------:R-:W4:Y:S02]  /*3d3e0*/  LDL.LU.64 R20, [R1+0x34f0] ;  /* 0x0034f00001147983 */ /* 0x000f240000300a00 */
[----:B0-----:R-:W-:-:S02]  /*3d3f0*/  IMAD.MOV.U32 R18, RZ, RZ, R5 ;  /* 0x000000ffff127224 */ /* 0x001fc400078e0005 */
[----:B------:R-:W-:-:S05]  /*3d400*/  IMAD.MOV.U32 R19, RZ, RZ, R4 ;  /* 0x000000ffff137224 */ /* 0x000fca00078e0004 */
[----:B------:R0:W-:Y:S01]  /*3d410*/  STL.64 [R1+0x34a0], R18 ;  /* 0x0034a01201007387 */ /* 0x0001e20000100a00 */
[----:B------:R-:W2:Y:S02]  /*3d420*/  LDL.LU R16, [R1+0x120] ;  /* 0x0001200001107983 */ /* 0x000ea40000300800 */
[----:B------:R-:W2:Y:S01]  /*3d430*/  LDL.LU R17, [R1+0x124] ;  /* 0x0001240001117983 */ /* 0x000ea20000300800 */
[----:B0-----:R-:W2:Y:S01]  /*3d440*/  LDL.LU R18, [R1+0x128] ;  /* 0x0001280001127983 */ /* 0x001ea20000300800 */
[----:B------:R-:W2:Y:S01]  /*3d450*/  LDL.LU R19, [R1+0x12c] ;  /* 0x00012c0001137983 */ /* 0x000ea20000300800 */
[C---:B----4-:R-:W-:Y:S11]  /*3d460*/  HMMA.16816.F32 R8, R20.reuse, R6, R8 ;  /* 0x000000061408723c */ /* 0x050ff60000001808 */
[----:B------:R-:W-:Y:S11]  /*3d470*/  @!UPT UIADD3 URZ, URZ, URZ, URZ ;  /* 0x0000003f3f3ff290 */ /* 0x000ff6000fffe03f */
[----:B------:R-:W-:Y:S01]  /*3d480*/  @!UPT UIADD3 URZ, URZ, URZ, URZ ;  /* 0x0000003f3f3ff290 */ /* 0x000fe2000fffe03f */
[----:B------:R0:W-:Y:S01]  /*3d490*/  STL.64 [R1+0x170], R8 ;  /* 0x0001700801007387 */ /* 0x0001e20000100a00 */
[----:B------:R1:W-:Y:S02]  /*3d4a0*/  STL.64 [R1+0x178], R10 ;  /* 0x0001780a01007387 */ /* 0x0003e40000100a00 */
[----:B0-----:R-:W-:Y:S02]  /*3d4b0*/  IMAD.MOV.U32 R9, RZ, RZ, R6 ;  /* 0x000000ffff097224 */ /* 0x001fe400078e0006 */
[----:B------:R-:W-:Y:S02]  /*3d4c0*/  IMAD.MOV.U32 R8, RZ, RZ, R7 ;  /* 0x000000ffff087224 */ /* 0x000fe400078e0007 */
[----:B------:R-:W2:Y:S02]  /*3d4d0*/  LDL.LU.64 R6, [R1+0x34e8] ;  /* 0x0034e80001067983 */ /* 0x000ea40000300a00 */
[C---:B--2---:R-:W-:Y:S01]  /*3d4e0*/  HMMA.16816.F32 R12, R20.reuse, R6, R12 ;  /* 0x00000006140c723c */ /* 0x044fe2000000180c */
[----:B-1----:R-:W-:Y:S11]  /*3d4f0*/  IMAD.MOV.U32 R10, RZ, RZ, R7 ;  /* 0x000000ffff0a7224 */ /* 0x002ff600078e0007 */
[----:B------:R-:W-:Y:S11]  /*3d500*/  @!UPT UIADD3 URZ, URZ, URZ, URZ ;  /* 0x0000003f3f3ff290 */ /* 0x000ff6000fffe03f */
[----:B------:R-:W-:Y:S01]  /*3d510*/  STL.64 [R1+0x160], R12 ;  /* 0x0001600c01007387 */ /* 0x000fe20000100a00 */
[----:B------:R0:W-:Y:S03]  /*3d520*/  STL.64 [R1+0x168], R14 ;  /* 0x0001680e01007387 */ /* 0x0001e60000100a00 */
[----:B0-----:R-:W2:Y:S01]  /*3d530*/  LDL.LU.64 R14, [R1+0x34e0] ;  /* 0x0034e000010e7983 */ /* 0x001ea20000300a00 */
[----:B------:R-:W2:Y:S02]  /*3d540*/  LDL.LU.64 R12, [R1+0x34d8] ;  /* 0x0034d800010c7983 */ /* 0x000ea40000300a00 */
[----:B------:R-:W4:Y:S02]  /*3d550*/  LDL R7, [R1+0x5d4] ;  /* 0x0005d40001077983 */ /* 0x000f240000100800 */
[----:B------:R-:W-:Y:S01]  /*3d560*/  IMAD.MOV.U32 R11, RZ, RZ, R6 ;  /* 0x000000ffff0b7224 */ /* 0x000fe200078e0006 */
[----:B----4-:R0:W-:Y:S04]  /*3d570*/  STL [R1+0x3438], R7 ;  /* 0x0034380701007387 */ /* 0x0101e80000100800 */
[----:B0-----:R-:W2:Y:S02]  /*3d580*/  LDL.LU.64 R6, [R1+0x18] ;  /* 0x0000180001067983 */ /* 0x001ea40000300a00 */
[----:B--2---:R-:W-:Y:S01]  /*3d590*/  HMMA.16816.F32 R12, R20, R6, R12 ;  /* 0x00000006140c723c */ /* 0x004fe2000000180c */
[----:B------:R-:W-:-:S02]  /*3d5a0*/  IMAD.MOV.U32 R25, RZ, RZ, R6 ;  /* 0x000000ffff197224 */ /* 0x000fc400078e0006 */
[----:B------:R-:W-:Y:S11]  /*3d5b0*/  IMAD.MOV.U32 R24, RZ, RZ, R7 ;  /* 0x000000ffff187224 */ /* 0x000ff600078e0007 */
[----:B------:R-:W-:Y:S09]  /*3d5c0*/  @!UPT UIADD3 URZ, URZ, URZ, URZ ;  /* 0x0000003f3f3ff290 */ /* 0x000ff2000fffe03f */
[----:B------:R-:W-:Y:S01]  /*3d5d0*/  STL.64 [R1+0x150], R12 ;  /* 0x0001500c01007387 */ /* 0x000fe20000100a00 */
[----:B------:R0:W-:Y:S03]  /*3d5e0*/  STL.64 [R1+0x158], R14 ;  /* 0x0001580e01007387 */ /* 0x0001e60000100a00 */
[----:B0-----:R-:W3:Y:S01]  /*3d5f0*/  LDL.LU.64 R14, [R1+0x34d0] ;  /* 0x0034d000010e7983 */ /* 0x001ee20000300a00 */
[----:B------:R-:W3:Y:S02]  /*3d600*/  LDL.LU.64 R12, [R1+0x34c8] ;  /* 0x0034c800010c7983 */ /* 0x000ee40000300a00 */
[----:B------:R-:W2:Y:S02]  /*3d610*/  LDL.LU R4, [R1+0x70] ;  /* 0x0000700001047983 */ /* 0x000ea40000300800 */
[----:B------:R-:W2:Y:S01]  /*3d620*/  LDL.LU R5, [R1+0x74] ;  /* 0x0000740001057983 */ /* 0x000ea20000300800 */
[----:B------:R-:W4:Y:S01]  /*3d630*/  LDL.LU R6, [R1+0x78] ;  /* 0x0000780001067983 */ /* 0x000f220000300800 */
[----:B------:R-:W4:Y:S01]  /*3d640*/  LDL.LU R7, [R1+0x7c] ;  /* 0x00007c0001077983 */ /* 0x000f220000300800 */
[----:B---3--:R-:W-:Y:S02]  /*3d650*/  HMMA.16816.F32 R12, R20, R26, R12 ;  /* 0x0000001a140c723c */ /* 0x008fe4000000180c */
[----:B----4-:R0:W-:Y:S01]  /*3d660*/  STL.64 [R1+0x3448], R6 ;  /* 0x0034480601007387 */ /* 0x0101e20000100a00 */
[----:B--2---:R1:W-:Y:S02]  /*3d670*/  STL.64 [R1+0x3440], R4 ;  /* 0x0034400401007387 */ /* 0x0043e40000100a00 */
[----:B0-----:R-:W-:-:S02]  /*3d680*/  IMAD.MOV.U32 R6, RZ, RZ, R25 ;  /* 0x000000ffff067224 */ /* 0x001fc400078e0019 */
[----:B------:R-:W-:-:S05]  /*3d690*/  IMAD.MOV.U32 R7, RZ, RZ, R24 ;  /* 0x000000ffff077224 */ /* 0x000fca00078e0018 */
[----:B------:R0:W-:Y:S01]  /*3d6a0*/  STL.64 [R1+0x3458], R6 ;  /* 0x0034580601007387 */ /* 0x0001e20000100a00 */
[----:B-1----:R-:W2:Y:S02]  /*3d6b0*/  LDL.LU R4, [R1+0x130] ;  /* 0x0001300001047983 */ /* 0x002ea40000300800 */
[----:B------:R-:W2:Y:S01]  /*3d6c0*/  LDL.LU R5, [R1+0x134] ;  /* 0x0001340001057983 */ /* 0x000ea20000300800 */
[----:B0-----:R-:W2:Y:S01]  /*3d6d0*/  LDL.LU R6, [R1+0x138] ;  /* 0x0001380001067983 */ /* 0x001ea20000300800 */
[----:B------:R-:W2:Y:S06]  /*3d6e0*/  LDL.LU R7, [R1+0x13c] ;  /* 0x00013c0001077983 */ /* 0x000eac0000300800 */
[----:B------:R0:W-:Y:S02]  /*3d6f0*/  STL.64 [R1+0x140], R12 ;  /* 0x0001400c01007387 */ /* 0x0001e40000100a00 */
[----:B------:R1:W-:Y:S02]  /*3d700*/  STL.64 [R1+0x148], R14 ;  /* 0x0001480e01007387 */ /* 0x0003e40000100a00 */
[----:B0-----:R-:W-:Y:S01]  /*3d710*/  IMAD.MOV.U32 R13, RZ, RZ, R26 ;  /* 0x000000ffff0d7224 */ /* 0x001fe200078e001a */
[----:B-1----:R-:W3:Y:S01]  /*3d720*/  LDL.LU.64 R14, [R1+0x34c0] ;  /* 0x0034c000010e7983 */ /* 0x002ee20000300a00 */
[----:B------:R-:W-:-:S02]  /*3d730*/  IMAD.MOV.U32 R12, RZ, RZ, R27 ;  /* 0x000000ffff0c7224 */ /* 0x000fc400078e001b */
[----:B------:R-:W2:Y:S02]  /*3d740*/  LDL.LU.64 R26, [R1+0x34b8] ;  /* 0x0034b800011a7983 */ /* 0x000ea40000300a00 */
[----:B--2---:R-:W-:Y:S11]  /*3d750*/  HMMA.16816.F32 R4, R20, R26, R4 ;  /* 0x0000001a1404723c */ /* 0x004ff60000001804 */
[----:B------:R-:W-:Y:S11]  /*3d760*/  @!UPT UIADD3 URZ, URZ, URZ, URZ ;  /* 0x0000003f3f3ff290 */ /* 0x000ff6000fffe03f */
[----:B------:R-:W-:Y:S01]  /*3d770*/  @!UPT UIADD3 URZ, URZ, URZ, URZ ;  /* 0x0000003f3f3ff290 */ /* 0x000fe2000fffe03f */
[----:B------:R0:W-:Y:S01]  /*3d780*/  STL.64 [R1+0x130], R4 ;  /* 0x0001300401007387 */ /* 0x0001e20000100a00 */
[----:B------:R1:W-:Y:S02]  /*3d790*/  STL.64 [R1+0x138], R6 ;  /* 0x0001380601007387 */ /* 0x0003e40000100a00 */
[----:B0-----:R-:W-:Y:S02]  /*3d7a0*/  IMAD.MOV.U32 R5, RZ, RZ, R26 ;  /* 0x000000ffff057224 */ /* 0x001fe400078e001a */
[----:B------:R-:W-:Y:S02]  /*3d7b0*/  IMAD.MOV.U32 R4, RZ, RZ, R27 ;  /* 0x000000ffff047224 */ /* 0x000fe400078e001b */
[----:B------:R-:W2:Y:S01]  /*3d7c0*/  LDL.LU.64 R26, [R1+0x34b0] ;  /* 0x0034b000011a7983 */ /* 0x000ea20000300a00 */
[----:B------:R-:W4:Y:S02]  /*3d7d0*/  LDL.LU.64 R24, [R1+0x34a8] ;  /* 0x0034a80001187983 */ /* 0x000f240000300a00 */
[----:B-1----:R-:W-:-:S02]  /*3d7e0*/  IMAD.MOV.U32 R6, RZ, RZ, R11 ;  /* 0x000000ffff067224 */ /* 0x002fc400078e000b */
[----:B------:R-:W-:Y:S01]  /*3d7f0*/  IMAD.MOV.U32 R7, RZ, RZ, R10 ;  /* 0x000000ffff077224 */ /* 0x000fe200078e000a */
[----:B--2---:R-:W-:Y:S11]  /*3d800*/  HMMA.16816.F32 R16, R20, R26, R16 ;  /* 0x0000001a1410723c */ /* 0x004ff60000001810 */
[----:B------:R-:W-:Y:S11]  /*3d810*/  @!UPT UIADD3 URZ, URZ, URZ, URZ ;  /* 0x0000003f3f3ff290 */ /* 0x000ff6000fffe03f */
[----:B------:R-:W-:Y:S01]  /*3d820*/  @!UPT UIADD3 URZ, URZ, URZ, URZ ;  /* 0x0000003f3f3ff290 */ /* 0x000fe2000fffe03f */
[----:B------:R0:W-:Y:S01]  /*3d830*/  STL.64 [R1+0x120], R16 ;  /* 0x0001201001007387 */ /* 0x0001e20000100a00 */
[----:B------:R1:W-:Y:S02]  /*3d840*/  STL.64 [R1+0x128], R18 ;  /* 0x0001281201007387 */ /* 0x0003e40000100a00 */
[----:B------:R2:W-:Y:S01]  /*3d850*/  STL.64 [R1+0x3470], R6 ;  /* 0x0034700601007387 */ /* 0x0005e20000100a00 */
[----:B0-----:R-:W3:Y:S01]  /*3d860*/  LDL.LU R16, [R1+0x110] ;  /* 0x0001100001107983 */ /* 0x001ee20000300800 */
[----:B------:R-:W3:Y:S02]  /*3d870*/  LDL.LU R17, [R1+0x114] ;  /* 0x0001140001117983 */ /* 0x000ee40000300800 */
[----:B-1----:R-:W3:Y:S02]  /*3d880*/  LDL.LU R18, [R1+0x118] ;  /* 0x0001180001127983 */ /* 0x002ee40000300800 */
[----:B--2---:R-:W-:Y:S01]  /*3d890*/  IMAD.MOV.U32 R7, RZ, RZ, R8 ;  /* 0x000000ffff077224 */ /* 0x004fe200078e0008 */
[----:B------:R-:W3:Y:S01]  /*3d8a0*/  LDL.LU R19, [R1+0x11c] ;  /* 0x00011c0001137983 */ /* 0x000ee20000300800 */
[----:B------:R-:W-:-:S02]  /*3d8b0*/  IMAD.MOV.U32 R6, RZ, RZ, R9 ;  /* 0x000000ffff067224 */ /* 0x000fc400078e0009 */
[----:B------:R-:W2:Y:S02]  /*3d8c0*/  LDL.LU R8, [R1+0xb0] ;  /* 0x0000b00001087983 */ /* 0x000ea40000300800 */
[----:B------:R-:W2:Y:S01]  /*3d8d0*/  LDL.LU R9, [R1+0xb4] ;  /* 0x0000b40001097983 */ /* 0x000ea20000300800 */
[----:B------:R-:W2:Y:S01]  /*3d8e0*/  LDL.LU R10, [R1+0xb8] ;  /* 0x0000b800010a7983 */ /* 0x000ea20000300800 */
[----:B------:R-:W2:Y:S02]  /*3d8f0*/  LDL.LU R11, [R1+0xbc] ;  /* 0x0000bc00010b7983 */ /* 0x000ea40000300800 */
[----:B------:R-:W-:Y:S02]  /*3d900*/  STL.64 [R1+0x3420], R26 ;  /* 0x0034201a01007387 */ /* 0x000fe40000100a00 */
[----:B----4-:R0:W-:Y:S02]  /*3d910*/  STL.64 [R1+0x3418], R24 ;  /* 0x0034181801007387 */ /* 0x0101e40000100a00 */
[----:B0-----:R-:W4:Y:S01]  /*3d920*/  LDL.LU R24, [R1+0x220] ;  /* 0x0002200001187983 */ /* 0x001f220000300800 */
[----:B------:R-:W4:Y:S02]  /*3d930*/  LDL.LU R25, [R1+0x224] ;  /* 0x0002240001197983 */ /* 0x000f240000300800 */
[----:B------:R-:W2:Y:S02]  /*3d940*/  LDL.LU R26, [R1+0x228] ;  /* 0x00022800011a7983 */ /* 0x000ea40000300800 */
[----:B------:R-:W2:Y:S02]  /*3d950*/  LDL.LU R27, [R1+0x22c] ;  /* 0x00022c00011b7983 */ /* 0x000ea40000300800 */
[----:B--2---:R0:W-:Y:S01]  /*3d960*/  STL.64 [R1+0x3430], R26 ;  /* 0x0034301a01007387 */ /* 0x0041e20000100a00 */
[----:B----4-:R1:W-:Y:S02]  /*3d970*/  STL.64 [R1+0x3428], R24 ;  /* 0x0034281801007387 */ /* 0x0103e40000100a00 */
[----:B0-----:R-:W-:-:S02]  /*3d980*/  IMAD.MOV.U32 R26, RZ, RZ, R13 ;  /* 0x000000ffff1a7224 */ /* 0x001fc400078e000d */
[----:B------:R-:W-:-:S05]  /*3d990*/  IMAD.MOV.U32 R27, RZ, RZ, R12 ;  /* 0x000000ffff1b7224 */ /* 0x000fca00078e000c */
[----:B------:R0:W-:Y:S01]  /*3d9a0*/  STL.64 [R1+0x3450], R26 ;  /* 0x0034501a01007387 */ /* 0x0001e20000100a00 */
[----:B-1----:R-:W2:Y:S02]  /*3d9b0*/  LDL.LU R24, [R1+0x80] ;  /* 0x0000800001187983 */ /* 0x002ea40000300800 */
[----:B------:R-:W2:Y:S01]  /*3d9c0*/  LDL.LU R25, [R1+0x84] ;  /* 0x0000840001197983 */ /* 0x000ea20000300800 */
[----:B0-----:R-:W4:Y:S01]  /*3d9d0*/  LDL.LU R26, [R1+0x88] ;  /* 0x00008800011a7983 */ /* 0x001f220000300800 */
[----:B------:R-:W4:Y:S01]  /*3d9e0*/  LDL.LU R27, [R1+0x8c] ;  /* 0x00008c00011b7983 */ /* 0x000f220000300800 */
[C---:B---3--:R-:W-:Y:S02]  /*3d9f0*/  HMMA.16816.F32 R16, R20.reuse, R14, R16 ;  /* 0x0000000e1410723c */ /* 0x048fe40000001810 */
        /* <DEDUP_REMOVED lines=11> */
[----:B------:R-:W2:Y:S01]  /*3dab0*/  LDL.LU R27, [R1+0xac] ;  /* 0x0000ac00011b7983 */ /* 0x000ea20000300800 */
[----:B------:R-:W-:Y:S01]  /*3dac0*/  STL.64 [R1+0x110], R16 ;  /* 0x0001101001007387 */ /* 0x000fe20000100a00 */
[----:B------:R0:W-:Y:S03]  /*3dad0*/  STL.64 [R1+0x118], R18 ;  /* 0x0001181201007387 */ /* 0x0001e60000100a00 */
[----:B0-----:R-:W3:Y:S01]  /*3dae0*/  LDL.LU.64 R18, [R1+0x34a0] ;  /* 0x0034a00001127983 */ /* 0x001ee20000300a00 */
[----:B------:R0:W-:Y:S02]  /*3daf0*/  STL.64 [R1+0x3410], R14 ;  /* 0x0034100e01007387 */ /* 0x0001e40000100a00 */
[----:B------:R-:W4:Y:S02]  /*3db00*/  LDL.LU R12, [R1+0x340] ;  /* 0x00034000010c7983 */ /* 0x000f240000300800 */
[----:B------:R-:W4:Y:S01]  /*3db10*/  LDL.LU R13, [R1+0x344] ;  /* 0x00034400010d7983 */ /* 0x000f220000300800 */
[----:B0-----:R-:W4:Y:S01]  /*3db20*/  LDL.LU R14, [R1+0x348] ;  /* 0x00034800010e7983 */ /* 0x001f220000300800 */
[----:B------:R-:W4:Y:S01]  /*3db30*/  LDL.LU R15, [R1+0x34c] ;  /* 0x00034c00010f7983 */ /* 0x000f220000300800 */
[----:B---3--:R-:W-:Y:S02]  /*3db40*/  HMMA.16816.F32 R20, R20, R18, R8 ;  /* 0x000000121414723c */ /* 0x008fe40000001808 */
[----:B------:R-:W2:Y:S01]  /*3db50*/  LDL.LU.64 R10, [R1+0x3498] ;  /* 0x00349800010a7983 */ /* 0x000ea20000300a00 */
[----:B------:R-:W2:Y:S11]  /*3db60*/  LDL.LU.64 R8, [R1+0x3490] ;  /* 0x0034900001087983 */ /* 0x000eb60000300a00 */
[----:B------:R-:W-:Y:S09]  /*3db70*/  @!UPT UIADD3 URZ, URZ, URZ, URZ ;  /* 0x0000003f3f3ff290 */ /* 0x000ff2000fffe03f */
[----:B------:R-:W-:Y:S01]  /*3db80*/  STL.64 [R1+0xb0], R20 ;  /* 0x0000b01401007387 */ /* 0x000fe20000100a00 */
[----:B------:R0:W-:Y:S02]  /*3db90*/  STL.64 [R1+0xb8], R22 ;  /* 0x0000b81601007387 */ /* 0x0001e40000100a00 */
[----:B0-----:R-:W-:Y:S02]  /*3dba0*/  IMAD.MOV.U32 R22, RZ, RZ, R5 ;  /* 0x000000ffff167224 */ /* 0x001fe400078e0005 */
[----:B------:R-:W-:Y:S01]  /*3dbb0*/  IMAD.MOV.U32 R23, RZ, RZ, R4 ;  /* 0x000000ffff177224 */ /* 0x000fe200078e0004 */
[----:B------:R0:W-:Y:S01]  /*3dbc0*/  STL.64 [R1+0x3408], R18 ;  /* 0x0034081201007387 */ /* 0x0001e20000100a00 */
[----:B------:R-:W3:Y:S02]  /*3dbd0*/  LDL.LU R16, [R1+0x350] ;  /* 0x0003500001107983 */ /* 0x000ee40000300800 */
[----:B------:R-:W3:Y:S01]  /*3dbe0*/  LDL.LU R17, [R1+0x354] ;  /* 0x0003540001117983 */ /* 0x000ee20000300800 */
[----:B0-----:R-:W3:Y:S01]  /*3dbf0*/  LDL.LU R18, [R1+0x358] ;  /* 0x0003580001127983 */ /* 0x001ee20000300800 */
[----:B------:R-:W-:-:S02]  /*3dc00*/  IMAD.MOV.U32 R19, RZ, RZ, R0 ;  /* 0x000000ffff137224 */ /* 0x000fc400078e0000 */
[----:B------:R-:W3:Y:S01]  /*3dc10*/  LDL.LU R0, [R1+0x3488] ;  /* 0x0034880001007983 */ /* 0x000ee20000300800 */
[C---:B--2---:R-:W-:Y:S01]  /*3dc20*/  HMMA.16816.F32 R4, R8.reuse, R6, R24 ;  /* 0x000000060804723c */ /* 0x044fe20000001818 */
[----:B------:R-:W2:Y:S01]  /*3dc30*/  LDL.LU.64 R26, [R1+0x3480] ;  /* 0x00348000011a7983 */ /* 0x000ea20000300a00 */
[----:B------:R-:W2:Y:S11]  /*3dc40*/  LDL.LU.64 R24, [R1+0x3478] ;  /* 0x0034780001187983 */ /* 0x000eb60000300a00 */
[----:B------:R-:W-:Y:S10]  /*3dc50*/  @!UPT UIADD3 URZ, URZ, URZ, URZ ;  /* 0x0000003f3f3ff290 */ /* 0x000ff4000fffe03f */
        /* <DEDUP_REMOVED lines=17> */
[C---:B--2---:R-:W-:Y:S01]  /*3dd70*/  HMMA.16816.F32 R24, R8.reuse, R26, R4 ;  /* 0x0000001a0818723c */ /* 0x044fe20000001804 */
[----:B------:R-:W2:Y:S04]  /*3dd80*/  LDL.LU R7, [R1+0x3438] ;  /* 0x0034380001077983 */ /* 0x000ea80000300800 */
[----:B--2---:R-:W0:Y:S04]  /*3dd90*/  LDSM.16.MT88.4 R4, [R7+0x8000] ;  /* 0x008000000704783b */ /* 0x004e280000004200 */
[----:B0-----:R-:W-:Y:S11]  /*3dda0*/  STL.64 [R1+0x3400], R6 ;  /* 0x0034000601007387 */ /* 0x001ff60000100a00 */
[----:B------:R-:W-:Y:S03]  /*3ddb0*/  @!UPT UIADD3 URZ, URZ, URZ, URZ ;  /* 0x0000003f3f3ff290 */ /* 0x000fe6000fffe03f */
[----:B------:R-:W-:Y:S02]  /*3ddc0*/  STL.64 [R1+0x470], R24 ;  /* 0x0004701801007387 */ /* 0x000fe40000100a00 */
[----:B------:R-:W-:Y:S02]  /*3ddd0*/  STL.64 [R1+0x478], R26 ;  /* 0x0004781a01007387 */ /* 0x000fe40000100a00 */
[----:B---3--:R-:W0:Y:S04]  /*3dde0*/  LDSM.16.M88.4 R24, [R0+0x10080] ;  /* 0x010080000018783b */ /* 0x008e280000000200 */
[----:B------:R1:W-:Y:S04]  /*3ddf0*/  STL.64 [R1+0x33f8], R4 ;  /* 0x0033f80401007387 */ /* 0x0003e80000100a00 */
[----:B-1----:R-:W2:Y:S01]  /*3de00*/  LDL.LU R4, [R1+0x330] ;  /* 0x0003300001047983 */ /* 0x002ea20000300800 */
[----:B------:R-:W2:Y:S02]  /*3de10*/  LDL.LU R5, [R1+0x334] ;  /* 0x0003340001057983 */ /* 0x000ea40000300800 */
[----:B------:R-:W2:Y:S02]  /*3de20*/  LDL.LU R6, [R1+0x338] ;  /* 0x0003380001067983 */ /* 0x000ea40000300800 */
[----:B------:R-:W2:Y:S01]  /*3de30*/  LDL.LU R7, [R1+0x33c] ;  /* 0x00033c0001077983 */ /* 0x000ea20000300800 */
[----:B0-----:R-:W-:Y:S01]  /*3de40*/  STL.64 [R1+0x40], R24 ;  /* 0x0000401801007387 */ /* 0x001fe20000100a00 */
[----:B------:R0:W-:Y:S03]  /*3de50*/  STL.64 [R1+0x48], R26 ;  /* 0x0000481a01007387 */ /* 0x0001e60000100a00 */
[----:B0-----:R-:W3:Y:S01]  /*3de60*/  LDL.LU.64 R26, [R1+0x3430] ;  /* 0x00343000011a7983 */ /* 0x001ee20000300a00 */
[----:B------:R-:W3:Y:S02]  /*3de70*/  LDL.LU.64 R24, [R1+0x3428] ;  /* 0x0034280001187983 */ /* 0x000ee40000300a00 */
[C---:B---3--:R-:W-:Y:S01]  /*3de80*/  HMMA.16816.F32 R20, R8.reuse, R22, R24 ;  /* 0x000000160814723c */ /* 0x048fe20000001818 */
[----:B------:R-:W4:Y:S01]  /*3de90*/  LDL.LU.64 R26, [R1+0x3420] ;  /* 0x00342000011a7983 */ /* 0x000f220000300a00 */
[----:B------:R-:W3:Y:S11]  /*3dea0*/  LDL.LU.64 R24, [R1+0x3418] ;  /* 0x0034180001187983 */ /* 0x000ef60000300a00 */
[----:B------:R-:W-:Y:S10]  /*3deb0*/  @!UPT UIADD3 URZ, URZ, URZ, URZ ;  /* 0x0000003f3f3ff290 */ /* 0x000ff4000fffe03f */
[----:B------:R-:W-:Y:S01]  /*3dec0*/  STL.64 [R1+0x220], R20 ;  /* 0x0002201401007387 */ /* 0x000fe20000100a00 */
[----:B------:R-:W-:Y:S02]  /*3ded0*/  STL.64 [R1+0x228], R22 ;  /* 0x0002281601007387 */ /* 0x000fe40000100a00 */
[----:B------:R-:W0:Y:S02]  /*3dee0*/  LDSM.16.M88.4 R20, [R0+0x10880] ;  /* 0x010880000014783b */ /* 0x000e240000000200 */
[----:B0-----:R-:W-:Y:S02]  /*3def0*/  STL.64 [R1+0x30], R20 ;  /* 0x0000301401007387 */ /* 0x001fe40000100a00 */
[----:B------:R4:W-:Y:S02]  /*3df00*/  STL.64 [R1+0x38], R22 ;  /* 0x0000381601007387 */ /* 0x0009e40000100a00 */
[C---:B----4-:R-:W-:Y:S01]  /*3df10*/  HMMA.16816.F32 R20, R8.reuse, R26, R12 ;  /* 0x0000001a0814723c */ /* 0x050fe2000000180c */
[----:B------:R-:W0:Y:S11]  /*3df20*/  LDSM.16.M88.4 R12, [R0+0x11080] ;  /* 0x01108000000c783b */ /* 0x000e360000000200 */
[----:B------:R-:W-:Y:S11]  /*3df30*/  @!UPT UIADD3 URZ, URZ, URZ, URZ ;  /* 0x0000003f3f3ff290 */ /* 0x000ff6000fffe03f */
[----:B------:R1:W-:Y:S01]  /*3df40*/  STL.64 [R1+0x340], R20 ;  /* 0x0003401401007387 */ /* 0x0003e20000100a00 */
[----:B------:R-:W-:Y:S03]  /*3df50*/  STL.64 [R1+0x348], R22 ;  /* 0x0003481601007387 */ /* 0x000fe60000100a00 */
[----:B0-----:R-:W-:Y:S01]  /*3df60*/  STL.64 [R1+0x10], R12 ;  /* 0x0000100c01007387 */ /* 0x001fe20000100a00 */
[----:B-1----:R-:W-:Y:S02]  /*3df70*/  IMAD.MOV.U32 R21, RZ, RZ, R12 ;  /* 0x000000ffff157224 */ /* 0x002fe400078e000c */
[----:B------:R-:W-:Y:S02]  /*3df80*/  STL.64 [R1+0x18], R14 ;  /* 0x0000180e01007387 */ /* 0x000fe40000100a00 */
[----:B------:R-:W-:Y:S02]  /*3df90*/  IMAD.MOV.U32 R20, RZ, RZ, R13 ;  /* 0x000000ffff147224 */ /* 0x000fe400078e000d */
[----:B------:R-:W0:Y:S04]  /*3dfa0*/  LDSM.16.M88.4 R12, [R0+0x11880] ;  /* 0x01188000000c783b */ /* 0x000e280000000200 */
[----:B0-----:R-:W-:Y:S01]  /*3dfb0*/  STL.64 [R1], R12 ;  /* 0x0000000c01007387 */ /* 0x001fe20000100a00 */
[----:B------:R0:W-:Y:S03]  /*3dfc0*/  STL.64 [R1+0x8], R14 ;  /* 0x0000080e01007387 */ /* 0x0001e60000100a00 */
[----:B0-----:R-:W4:Y:S02]  /*3dfd0*/  LDL.LU.64 R14, [R1+0x3410] ;  /* 0x00341000010e7983 */ /* 0x001f240000300a00 */
[C---:B----4-:R-:W-:Y:S02]  /*3dfe0*/  HMMA.16816.F32 R12, R8.reuse, R14, R16 ;  /* 0x0000000e080c723c */ /* 0x050fe40000001810 */
[----:B------:R-:W2:Y:S11]  /*3dff0*/  LDL.LU.64 R18, [R1+0x3408] ;  /* 0x0034080001127983 */ /* 0x000eb60000300a00 */
[----:B------:R-:W-:Y:S10]  /*3e000*/  @!UPT UIADD3 URZ, URZ, URZ, URZ ;  /* 0x0000003f3f3ff290 */ /* 0x000ff4000fffe03f */
[----:B------:R-:W-:Y:S01]  /*3e010*/  STL.64 [R1+0x460], R12 ;  /* 0x0004600c01007387 */ /* 0x000fe20000100a00 */
[----:B------:R-:W-:Y:S02]  /*3e020*/  STL.64 [R1+0x468], R14 ;  /* 0x0004680e01007387 */ /* 0x000fe40000100a00 */
[----:B------:R-:W-:Y:S01]  /*3e030*/  LDSM.16.M88.4 R12, [R0+0x12080] ;  /* 0x01208000000c783b */ /* 0x000fe20000000200 */
[----:B--2---:R-:W-:Y:S01]  /*3e040*/  HMMA.16816.F32 R16, R8, R18, R4 ;  /* 0x000000120810723c */ /* 0x004fe20000001804 */
[----:B------:R-:W2:Y:S02]  /*3e050*/  LDL.LU.64 R6, [R1+0x3400] ;  /* 0x0034000001067983 */ /* 0x000ea40000300a00 */
[----:B------:R-:W2:Y:S04]  /*3e060*/  LDL.LU.64 R4, [R1+0x33f8] ;  /* 0x0033f80001047983 */ /* 0x000ea80000300a00 */
[----:B---3--:R-:W-:-:S02]  /*3e070*/  IMAD.MOV.U32 R8, RZ, RZ, R25 ;  /* 0x000000ffff087224 */ /* 0x008fc400078e0019 */
[----:B------:R-:W3:Y:S11]  /*3e080*/  LDL.LU R25, [R1+0x33f0] ;  /* 0x0033f00001197983 */ /* 0x000ef60000300800 */
[----:B------:R-:W-:Y:S03]  /*3e090*/  @!UPT UIADD3 URZ, URZ, URZ, URZ ;  /* 0x0000003f3f3ff290 */ /* 0x000fe6000fffe03f */
[----:B------:R0:W-:Y:S01]  /*3e0a0*/  STL.64 [R1+0x330], R16 ;  /* 0x0003301001007387 */ /* 0x0001e20000100a00 */
[----:B------:R1:W-:Y:S02]  /*3e0b0*/  STL.64 [R1+0x338], R18 ;  /* 0x0003381201007387 */ /* 0x0003e40000100a00 */
[----:B------:R-:W4:Y:S02]  /*3e0c0*/  LDL.LU R9, [R1+0x2f4] ;  /* 0x0002f40001097983 */ /* 0x000f240000300800 */
[----:B------:R-:W2:Y:S01]  /*3e0d0*/  LDL.LU R10, [R1+0x2f8] ;  /* 0x0002f800010a7983 */ /* 0x000ea20000300800 */
[----:B------:R-:W2:Y:S04]  /*3e0e0*/  LDL.LU R11, [R1+0x2fc] ;  /* 0x0002fc00010b7983 */ /* 0x000ea80000300800 */
[----:B0-----:R-:W3:Y:S01]  /*3e0f0*/  LDL.LU R16, [R1+0x320] ;  /* 0x0003200001107983 */ /* 0x001ee20000300800 */
[----:B------:R-:W3:Y:S02]  /*3e100*/  LDL.LU R17, [R1+0x324] ;  /* 0x0003240001117983 */ /* 0x000ee40000300800 */
[----:B-1----:R-:W-:Y:S01]  /*3e110*/  IMAD.MOV.U32 R19, RZ, RZ, R24 ;  /* 0x000000ffff137224 */ /* 0x002fe200078e0018 */
[----:B--2---:R-:W-:Y:S01]  /*3e120*/  STL.64 [R1+0x33c0], R10 ;  /* 0x0033c00a01007387 */ /* 0x004fe20000100a00 */
[----:B----4-:R0:W-:Y:S02]  /*3e130*/  STL.64 [R1+0x33b8], R8 ;  /* 0x0033b80801007387 */ /* 0x0101e40000100a00 */
[----:B0-----:R-:W-:-:S02]  /*3e140*/  IMAD.MOV.U32 R8, RZ, RZ, R21 ;  /* 0x000000ffff087224 */ /* 0x001fc400078e0015 */
[----:B------:R-:W-:-:S05]  /*3e150*/  IMAD.MOV.U32 R9, RZ, RZ, R20 ;  /* 0x000000ffff097224 */ /* 0x000fca00078e0014 */
[----:B------:R0:W-:Y:S04]  /*3e160*/  STL.64 [R1+0x33d0], R8 ;  /* 0x0033d00801007387 */ /* 0x0001e80000100a00 */
[----:B0-----:R-:W2:Y:S01]  /*3e170*/  LDL.64 R8, [R1+0x30] ;  /* 0x0000300001087983 */ /* 0x001ea20000100a00 */
[----:B---3--:R-:W-:Y:S02]  /*3e180*/  IMAD.MOV.U32 R18, RZ, RZ, R25 ;  /* 0x000000ffff127224 */ /* 0x008fe400078e0019 */
[----:B------:R-:W0:Y:S01]  /*3e190*/  LDSM.16.M88.4 R24, [R0+0x12880] ;  /* 0x012880000018783b */ /* 0x000e220000000200 */
[----:B--2---:R1:W-:Y:S04]  /*3e1a0*/  STL.64 [R1+0x33e8], R8 ;  /* 0x0033e80801007387 */ /* 0x0043e80000100a00 */
[----:B-1----:R-:W2:Y:S01]  /*3e1b0*/  LDL.64 R8, [R1+0x40] ;  /* 0x0000400001087983 */ /* 0x002ea20000100a00 */
[----:B0-----:R-:W-:Y:S02]  /*3e1c0*/  STL [R1+0x2f9c], R26 ;  /* 0x002f9c1a01007387 */ /* 0x001fe40000100800 */
[----:B------:R-:W-:Y:S02]  /*3e1d0*/  STL.64 [R1+0x20], R12 ;  /* 0x0000200c01007387 */ /* 0x000fe40000100a00 */
[----:B------:R-:W-:Y:S01]  /*3e1e0*/  STL.64 [R1+0x28], R14 ;  /* 0x0000280e01007387 */ /* 0x000fe20000100a00 */
[----:B------:R0:W-:Y:S04]  /*3e1f0*/  STL.64 [R1+0x33b0], R12 ;  /* 0x0033b00c01007387 */ /* 0x0001e80000100a00 */
[----:B0-----:R-:W3:Y:S04]  /*3e200*/  LDL.64 R12, [R1] ;  /* 0x00000000010c7983 */ /* 0x001ee80000100a00 */
[----:B---3--:R0:W-:Y:S04]  /*3e210*/  STL.64 [R1+0x33c8], R12 ;  /* 0x0033c80c01007387 */ /* 0x0081e80000100a00 */
[----:B0-----:R-:W3:Y:S01]  /*3e220*/  LDL.LU R12, [R1+0x300] ;  /* 0x00030000010c7983 */ /* 0x001ee20000300800 */
[----:B------:R-:W3:Y:S02]  /*3e230*/  LDL.LU R13, [R1+0x304] ;  /* 0x00030400010d7983 */ /* 0x000ee40000300800 */
[----:B------:R-:W4:Y:S02]  /*3e240*/  LDL.LU R14, [R1+0x308] ;  /* 0x00030800010e7983 */ /* 0x000f240000300800 */
[----:B------:R-:W4:Y:S01]  /*3e250*/  LDL.LU R15, [R1+0x30c] ;  /* 0x00030c00010f7983 */ /* 0x000f220000300800 */
[----:B--2---:R-:W-:Y:S07]  /*3e260*/  HMMA.16816.F32 R20, R4, R8, R16 ;  /* 0x000000080414723c */ /* 0x004fee0000001810 */
[----:B------:R-:W-:-:S02]  /*3e270*/  IMAD.MOV.U32 R17, RZ, RZ, R8 ;  /* 0x000000ffff117224 */ /* 0x000fc400078e0008 */
[----:B------:R-:W-:Y:S01]  /*3e280*/  IMAD.MOV.U32 R16, RZ, RZ, R9 ;  /* 0x000000ffff107224 */ /* 0x000fe200078e0009 */
[----:B----4-:R-:W-:Y:S01]  /*3e290*/  STL.64 [R1+0x33e0], R14 ;  /* 0x0033e00e01007387 */ /* 0x010fe20000100a00 */
[----:B---3--:R0:W-:Y:S03]  /*3e2a0*/  STL.64 [R1+0x33d8], R12 ;  /* 0x0033d80c01007387 */ /* 0x0081e60000100a00 */
[----:B0-----:R-:W2:Y:S01]  /*3e2b0*/  LDL.LU R12, [R1+0x310] ;  /* 0x00031000010c7983 */ /* 0x001ea20000300800 */
[----:B------:R-:W2:Y:S02]  /*3e2c0*/  LDL.LU R13, [R1+0x314] ;  /* 0x00031400010d7983 */ /* 0x000ea40000300800 */
[----:B------:R-:W2:Y:S02]  /*3e2d0*/  LDL.LU R14, [R1+0x318] ;  /* 0x00031800010e7983 */ /* 0x000ea40000300800 */
[----:B------:R-:W2:Y:S01]  /*3e2e0*/  LDL.LU R15, [R1+0x31c] ;  /* 0x00031c00010f7983 */ /* 0x000ea20000300800 */
[----:B------:R-:W-:Y:S01]  /*3e2f0*/  STL [R1+0x2f98], R27 ;  /* 0x002f981b01007387 */ /* 0x000fe20000100800 */
[----:B------:R0:W-:Y:S03]  /*3e300*/  STL.64 [R1+0x33a8], R24 ;  /* 0x0033a81801007387 */ /* 0x0001e60000100a00 */
[----:B0-----:R-:W3:Y:S01]  /*3e310*/  LDL.LU R24, [R1+0x2e0] ;  /* 0x0002e00001187983 */ /* 0x001ee20000300800 */
[----:B------:R-:W2:Y:S02]  /*3e320*/  LDL.LU.64 R8, [R1+0x33e8] ;  /* 0x0033e80001087983 */ /* 0x000ea40000300a00 */
[----:B------:R-:W-:-:S02]  /*3e330*/  IMAD.MOV.U32 R27, RZ, RZ, R3 ;  /* 0x000000ffff1b7224 */ /* 0x000fc400078e0003 */
[----:B------:R-:W-:Y:S01]  /*3e340*/  STL.64 [R1+0x320], R20 ;  /* 0x0003201401007387 */ /* 0x000fe20000100a00 */
[----:B------:R-:W-:Y:S01]  /*3e350*/  STL [R1+0x328], R22 ;  /* 0x0003281601007387 */ /* 0x000fe20000100800 */
[----:B------:R-:W-:Y:S02]  /*3e360*/  IMAD.MOV.U32 R3, RZ, RZ, R23 ;  /* 0x000000ffff037224 */ /* 0x000fe400078e0017 */
[----:B------:R-:W-:Y:S02]  /*3e370*/  IMAD.MOV.U32 R25, RZ, RZ, R29 ;  /* 0x000000ffff197224 */ /* 0x000fe400078e001d */
[----:B------:R-:W-:Y:S01]  /*3e380*/  IMAD.MOV.U32 R26, RZ, RZ, R28 ;  /* 0x000000ffff1a7224 */ /* 0x000fe200078e001c */
[----:B------:R-:W0:Y:S04]  /*3e390*/  LDSM.16.M88.4 R20, [R0+0x13080] ;  /* 0x013080000014783b */ /* 0x000e280000000200 */
[----:B------:R1:W-:Y:S04]  /*3e3a0*/  STL [R1+0x3080], R3 ;  /* 0x0030800301007387 */ /* 0x0003e80000100800 */
[----:B-1----:R-:W4:Y:S01]  /*3e3b0*/  LDL R3, [R1+0x5d4] ;  /* 0x0005d40001037983 */ /* 0x002f220000100800 */
[----:B--2---:R-:W-:Y:S01]  /*3e3c0*/  HMMA.16816.F32 R12, R4, R8, R12 ;  /* 0x00000008040c723c */ /* 0x004fe2000000180c */
[----:B------:R-:W-:-:S02]  /*3e3d0*/  IMAD.MOV.U32 R29, RZ, RZ, R8 ;  /* 0x000000ffff1d7224 */ /* 0x000fc400078e0008 */
[----:B------:R-:W-:Y:S02]  /*3e3e0*/  IMAD.MOV.U32 R28, RZ, RZ, R9 ;  /* 0x000000ffff1c7224 */ /* 0x000fe400078e0009 */
[----:B------:R-:W1:Y:S11]  /*3e3f0*/  LDSM.16.M88.4 R8, [R0+0x13880] ;  /* 0x013880000008783b */ /* 0x000e760000000200 */
[----:B------:R-:W-:Y:S07]  /*3e400*/  @!UPT UIADD3 URZ, URZ, URZ, URZ ;  /* 0x0000003f3f3ff290 */ /* 0x000fee000fffe03f */
[----:B------:R-:W-:Y:S01]  /*3e410*/  STL.64 [R1+0x310], R12 ;  /* 0x0003100c01007387 */ /* 0x000fe20000100a00 */
[----:B------:R2:W-:Y:S03]  /*3e420*/  STL.64 [R1+0x318], R14 ;  /* 0x0003180e01007387 */ /* 0x0005e60000100a00 */
[----:B--2---:R-:W2:Y:S01]  /*3e430*/  LDL.LU.64 R14, [R1+0x33e0] ;  /* 0x0033e000010e7983 */ /* 0x004ea20000300a00 */
[----:B------:R-:W2:Y:S02]  /*3e440*/  LDL.LU.64 R12, [R1+0x33d8] ;  /* 0x0033d800010c7983 */ /* 0x000ea40000300a00 */
[----:B0-----:R-:W-:Y:S02]  /*3e450*/  STL.64 [R1+0x70], R20 ;  /* 0x0000701401007387 */ /* 0x001fe40000100a00 */
[----:B------:R-:W-:Y:S01]  /*3e460*/  STL.64 [R1+0x78], R22 ;  /* 0x0000781601007387 */ /* 0x000fe20000100a00 */
[----:B-1----:R0:W-:Y:S01]  /*3e470*/  STL.64 [R1+0x80], R8 ;  /* 0x0000800801007387 */ /* 0x0021e20000100a00 */
[----:B------:R-:W-:-:S02]  /*3e480*/  IMAD.MOV.U32 R19, RZ, RZ, R8 ;  /* 0x000000ffff137224 */ /* 0x000fc400078e0008 */
[----:B------:R2:W-:Y:S02]  /*3e490*/  STL.64 [R1+0x88], R10 ;  /* 0x0000880a01007387 */ /* 0x0005e40000100a00 */
[----:B------:R-:W-:Y:S02]  /*3e4a0*/  IMAD.MOV.U32 R18, RZ, RZ, R9 ;  /* 0x000000ffff127224 */ /* 0x000fe400078e0009 */
[----:B0-----:R-:W2:Y:S02]  /*3e4b0*/  LDL.LU.64 R8, [R1+0x33d0] ;  /* 0x0033d00001087983 */ /* 0x001ea40000300a00 */
[C---:B--2---:R-:W-:Y:S02]  /*3e4c0*/  HMMA.16816.F32 R8, R4.reuse, R8, R12 ;  /* 0x000000080408723c */ /* 0x044fe4000000180c */
[----:B------:R-:W2:Y:S11]  /*3e4d0*/  LDL.LU.64 R12, [R1+0x33c8] ;  /* 0x0033c800010c7983 */ /* 0x000eb60000300a00 */
[----:B------:R-:W-:Y:S10]  /*3e4e0*/  @!UPT UIADD3 URZ, URZ, URZ, URZ ;  /* 0x0000003f3f3ff290 */ /* 0x000ff4000fffe03f */
[----:B------:R-:W-:Y:S01]  /*3e4f0*/  STL.64 [R1+0x300], R8 ;  /* 0x0003000801007387 */ /* 0x000fe20000100a00 */
[----:B------:R0:W-:Y:S03]  /*3e500*/  STL.64 [R1+0x308], R10 ;  /* 0x0003080a01007387 */ /* 0x0001e60000100a00 */
[----:B0-----:R-:W3:Y:S01]  /*3e510*/  LDL.LU.64 R10, [R1+0x33c0] ;  /* 0x0033c000010a7983 */ /* 0x001ee20000300a00 */
[----:B------:R-:W3:Y:S02]  /*3e520*/  LDL.LU.64 R8, [R1+0x33b8] ;  /* 0x0033b80001087983 */ /* 0x000ee40000300a00 */
[----:B--2---:R-:W-:Y:S02]  /*3e530*/  IMAD.MOV.U32 R23, RZ, RZ, R12 ;  /* 0x000000ffff177224 */ /* 0x004fe400078e000c */
[----:B------:R-:W-:Y:S01]  /*3e540*/  IMAD.MOV.U32 R22, RZ, RZ, R13 ;  /* 0x000000ffff167224 */ /* 0x000fe200078e000d */
[C---:B---3--:R-:W-:Y:S01]  /*3e550*/  HMMA.16816.F32 R8, R4.reuse, R12, R8 ;  /* 0x0000000c0408723c */ /* 0x048fe20000001808 */
[----:B------:R-:W2:Y:S11]  /*3e560*/  LDL.LU.64 R12, [R1+0x33b0] ;  /* 0x0033b000010c7983 */ /* 0x000eb60000300a00 */
[----:B------:R-:W-:Y:S11]  /*3e570*/  @!UPT UIADD3 URZ, URZ, URZ, URZ ;  /* 0x0000003f3f3ff290 */ /* 0x000ff6000fffe03f */
[----:B------:R-:W-:Y:S01]  /*3e580*/  STL.64 [R1+0x2f0], R8 ;  /* 0x0002f00801007387 */ /* 0x000fe20000100a00 */
[----:B------:R-:W-:Y:S02]  /*3e590*/  STL [R1+0x2f8], R10 ;  /* 0x0002f80a01007387 */ /* 0x000fe40000100800 */
[----:B------:R-:W-:Y:S02]  /*3e5a0*/  IMAD.MOV.U32 R0, RZ, RZ, R11 ;  /* 0x000000ffff007224 */ /* 0x000fe400078e000b */
[----:B----4-:R-:W0:Y:S04]  /*3e5b0*/  LDSM.16.MT88.4 R8, [R3+0x8080] ;  /* 0x008080000308783b */ /* 0x010e280000004200 */
[----:B------:R-:W-:Y:S04]  /*3e5c0*/  STL [R1+0x3084], R0 ;  /* 0x0030840001007387 */ /* 0x000fe80000100800 */
[----:B0-----:R-:W-:Y:S01]  /*3e5d0*/  STL.64 [R1+0x3390], R10 ;  /* 0x0033900a01007387 */ /* 0x001fe20000100a00 */
[----:B------:R0:W-:Y:S03]  /*3e5e0*/  STL.64 [R1+0x3388], R8 ;  /* 0x0033880801007387 */ /* 0x0001e60000100a00 */
[----:B0-----:R-:W3:Y:S01]  /*3e5f0*/  LDL.LU R8, [R1+0x2d0] ;  /* 0x0002d00001087983 */ /* 0x001ee20000300800 */
[----:B------:R-:W3:Y:S02]  /*3e600*/  LDL.LU R9, [R1+0x2d4] ;  /* 0x0002d40001097983 */ /* 0x000ee40000300800 */
[----:B------:R-:W3:Y:S01]  /*3e610*/  LDL.LU R10, [R1+0x2d8] ;  /* 0x0002d800010a7983 */ /* 0x000ee20000300800 */
[C---:B--2---:R-:W-:Y:S01]  /*3e620*/  HMMA.16816.F32 R12, R4.reuse, R12, R24 ;  /* 0x0000000c040c723c */ /* 0x044fe20000001818 */
[----:B------:R-:W3:Y:S01]  /*3e630*/  LDL.LU.64 R24, [R1+0x33a8] ;  /* 0x0033a80001187983 */ /* 0x000ee20000300a00 */
[----:B------:R-:W-:Y:S11]  /*3e640*/  IMAD.MOV.U32 R11, RZ, RZ, R2 ;  /* 0x000000ffff0b7224 */ /* 0x000ff600078e0002 */
[----:B------:R-:W-:Y:S10]  /*3e650*/  @!UPT UIADD3 URZ, URZ, URZ, URZ ;  /* 0x0000003f3f3ff290 */ /* 0x000ff4000fffe03f */
[----:B------:R-:W-:Y:S01]  /*3e660*/  STL.64 [R1+0x2e0], R12 ;  /* 0x0002e00c01007387 */ /* 0x000fe20000100a00 */
[----:B------:R-:W-:Y:S02]  /*3e670*/  STL [R1+0x2e8], R14 ;  /* 0x0002e80e01007387 */ /* 0x000fe40000100800 */
[----:B------:R-:W-:Y:S02]  /*3e680*/  IMAD.MOV.U32 R2, RZ, RZ, R15 ;  /* 0x000000ffff027224 */ /* 0x000fe400078e000f */
[----:B------:R-:W0:Y:S04]  /*3e690*/  LDSM.16.MT88.4 R12, [R3+0x8100] ;  /* 0x00810000030c783b */ /* 0x000e280000004200 */
[----:B------:R1:W-:Y:S04]  /*3e6a0*/  STL [R1+0x3128], R2 ;  /* 0x0031280201007387 */ /* 0x0003e80000100800 */
[----:B-1----:R-:W2:Y:S04]  /*3e6b0*/  LDL R2, [R1+0x1fe8] ;  /* 0x001fe80001027983 */ /* 0x002ea80000100800 */
[----:B0-----:R-:W-:Y:S01]  /*3e6c0*/  STL.64 [R1+0x3318], R14 ;  /* 0x0033180e01007387 */ /* 0x001fe20000100a00 */
[----:B------:R-:W-:Y:S01]  /*3e6d0*/  STL.64 [R1+0x3310], R12 ;  /* 0x0033100c01007387 */ /* 0x000fe20000100a00 */
[----:B---3--:R-:W-:Y:S02]  /*3e6e0*/  HMMA.16816.F32 R8, R4, R24, R8 ;  /* 0x000000180408723c */ /* 0x008fe40000001808 */
[----:B------:R0:W-:Y:S04]  /*3e6f0*/  STL.64 [R1+0x3358], R24 ;  /* 0x0033581801007387 */ /* 0x0001e80000100a00 */
[----:B0-----:R-:W3:Y:S11]  /*3e700*/  LDL.64 R24, [R1+0x10] ;  /* 0x0000100001187983 */ /* 0x001ef60000100a00 */
[----:B------:R-:W-:Y:S06]  /*3e710*/  @!UPT UIADD3 URZ, URZ, URZ, URZ ;  /* 0x0000003f3f3ff290 */ /* 0x000fec000fffe03f */
[----:B------:R-:W-:Y:S01]  /*3e720*/  STL.64 [R1+0x2d0], R8 ;  /* 0x0002d00801007387 */ /* 0x000fe20000100a00 */
[----:B------:R-:W-:Y:S03]  /*3e730*/  STL.64 [R1+0x2d8], R10 ;  /* 0x0002d80a01007387 */ /* 0x000fe60000100a00 */
[----:B---3--:R0:W-:Y:S04]  /*3e740*/  STL.64 [R1+0x3360], R24 ;  /* 0x0033601801007387 */ /* 0x0081e80000100a00 */
[----:B0-----:R-:W3:Y:S01]  /*3e750*/  LDL.LU R24, [R1+0x1f0] ;  /* 0x0001f00001187983 */ /* 0x001ee20000300800 */
[----:B------:R-:W3:Y:S02]  /*3e760*/  LDL.LU R25, [R1+0x1f4] ;  /* 0x0001f40001197983 */ /* 0x000ee40000300800 */
[----:B------:R-:W4:Y:S02]  /*3e770*/  LDL.LU R26, [R1+0x1f8] ;  /* 0x0001f800011a7983 */ /* 0x000f240000300800 */
[----:B------:R-:W4:Y:S02]  /*3e780*/  LDL.LU R27, [R1+0x1fc] ;  /* 0x0001fc00011b7983 */ /* 0x000f240000300800 */
[----:B------:R-:W-:-:S02]  /*3e790*/  IMAD.MOV.U32 R8, RZ, RZ, R19 ;  /* 0x000000ffff087224 */ /* 0x000fc400078e0013 */
[----:B------:R-:W-:-:S05]  /*3e7a0*/  IMAD.MOV.U32 R9, RZ, RZ, R18 ;  /* 0x000000ffff097224 */ /* 0x000fca00078e0012 */
[----:B------:R0:W-:Y:S04]  /*3e7b0*/  STL.64 [R1+0x33a0], R8 ;  /* 0x0033a00801007387 */ /* 0x0001e80000100a00 */
[----:B0-----:R-:W2:Y:S01]  /*3e7c0*/  LDL.LU R8, [R1+0x2c0] ;  /* 0x0002c00001087983 */ /* 0x001ea20000300800 */
[----:B------:R-:W2:Y:S02]  /*3e7d0*/  LDL.LU R9, [R1+0x2c4] ;  /* 0x0002c40001097983 */ /* 0x000ea40000300800 */
[----:B------:R-:W2:Y:S02]  /*3e7e0*/  LDL.LU R10, [R1+0x2c8] ;  /* 0x0002c800010a7983 */ /* 0x000ea40000300800 */
[----:B------:R-:W2:Y:S01]  /*3e7f0*/  LDL.LU R11, [R1+0x2cc] ;  /* 0x0002cc00010b7983 */ /* 0x000ea20000300800 */
[----:B----4-:R-:W-:Y:S01]  /*3e800*/  STL.64 [R1+0x3370], R26 ;  /* 0x0033701a01007387 */ /* 0x010fe20000100a00 */
[----:B---3--:R0:W-:Y:S02]  /*3e810*/  STL.64 [R1+0x3368], R24 ;  /* 0x0033681801007387 */ /* 0x0081e40000100a00 */
[----:B0-----:R-:W-:-:S02]  /*3e820*/  IMAD.MOV.U32 R24, RZ, RZ, R17 ;  /* 0x000000ffff187224 */ /* 0x001fc400078e0011 */
[----:B------:R-:W-:Y:S02]  /*3e830*/  IMAD.MOV.U32 R25, RZ, RZ, R16 ;  /* 0x000000ffff197224 */ /* 0x000fe400078e0010 */
[----:B------:R-:W0:Y:S04]  /*3e840*/  LDSM.16.MT88.4 R16, [R3+0x8180] ;  /* 0x008180000310783b */ /* 0x000e280000004200 */
[----:B------:R1:W-:Y:S04]  /*3e850*/  STL.64 [R1+0x3398], R24 ;  /* 0x0033981801007387 */ /* 0x0003e80000100a00 */
[----:B-1----:R-:W3:Y:S01]  /*3e860*/  LDL.LU R24, [R1+0x210] ;  /* 0x0002100001187983 */ /* 0x002ee20000300800 */
[----:B------:R-:W3:Y:S02]  /*3e870*/  LDL.LU R25, [R1+0x214] ;  /* 0x0002140001197983 */ /* 0x000ee40000300800 */
[----:B------:R-:W3:Y:S02]  /*3e880*/  LDL.LU R26, [R1+0x218] ;  /* 0x00021800011a7983 */ /* 0x000ee40000300800 */
[----:B------:R-:W3:Y:S01]  /*3e890*/  LDL.LU R27, [R1+0x21c] ;  /* 0x00021c00011b7983 */ /* 0x000ee20000300800 */
[----:B------:R-:W4:Y:S01]  /*3e8a0*/  LDL.LU R12, [R1+0x1c0] ;  /* 0x0001c000010c7983 */ /* 0x000f220000300800 */
[----:B------:R-:W4:Y:S02]  /*3e8b0*/  LDL.LU R13, [R1+0x1c4] ;  /* 0x0001c400010d7983 */ /* 0x000f240000300800 */
[----:B------:R-:W2:Y:S02]  /*3e8c0*/  LDL.LU R14, [R1+0x1c8] ;  /* 0x0001c800010e7983 */ /* 0x000ea40000300800 */
[----:B------:R-:W2:Y:S02]  /*3e8d0*/  LDL.LU R15, [R1+0x1cc] ;  /* 0x0001cc00010f7983 */ /* 0x000ea40000300800 */
[----:B--2---:R-:W-:Y:S01]  /*3e8e0*/  STL.64 [R1+0x3350], R14 ;  /* 0x0033500e01007387 */ /* 0x004fe20000100a00 */
[----:B----4-:R1:W-:Y:S03]  /*3e8f0*/  STL.64 [R1+0x3348], R12 ;  /* 0x0033480c01007387 */ /* 0x0103e60000100a00 */
[----:B-1----:R-:W2:Y:S01]  /*3e900*/  LDL.LU R12, [R1+0x1e0] ;  /* 0x0001e000010c7983 */ /* 0x002ea20000300800 */
[----:B------:R-:W2:Y:S02]  /*3e910*/  LDL.LU R13, [R1+0x1e4] ;  /* 0x0001e400010d7983 */ /* 0x000ea40000300800 */
[----:B------:R-:W4:Y:S02]  /*3e920*/  LDL.LU R14, [R1+0x1e8] ;  /* 0x0001e800010e7983 */ /* 0x000f240000300800 */
[----:B------:R-:W4:Y:S02]  /*3e930*/  LDL.LU R15, [R1+0x1ec] ;  /* 0x0001ec00010f7983 */ /* 0x000f240000300800 */
[----:B----4-:R-:W-:Y:S01]  /*3e940*/  STL.64 [R1+0x3380], R14 ;  /* 0x0033800e01007387 */ /* 0x010fe20000100a00 */
[----:B--2---:R1:W-:Y:S03]  /*3e950*/  STL.64 [R1+0x3378], R12 ;  /* 0x0033780c01007387 */ /* 0x0043e60000100a00 */
[----:B-1----:R-:W2:Y:S01]  /*3e960*/  LDL.LU R12, [R1+0x200] ;  /* 0x00020000010c7983 */ /* 0x002ea20000300800 */
[----:B------:R-:W2:Y:S02]  /*3e970*/  LDL.LU R13, [R1+0x204] ;  /* 0x00020400010d7983 */ /* 0x000ea40000300800 */
[----:B------:R-:W2:Y:S02]  /*3e980*/  LDL.LU R14, [R1+0x208] ;  /* 0x00020800010e7983 */ /* 0x000ea40000300800 */
[----:B------:R-:W2:Y:S01]  /*3e990*/  LDL.LU R15, [R1+0x20c] ;  /* 0x00020c00010f7983 */ /* 0x000ea20000300800 */
[----:B0-----:R-:W-:Y:S01]  /*3e9a0*/  STL.64 [R1+0x3290], R18 ;  /* 0x0032901201007387 */ /* 0x001fe20000100a00 */
[----:B------:R0:W-:Y:S02]  /*3e9b0*/  STL.64 [R1+0x3288], R16 ;  /* 0x0032881001007387 */ /* 0x0001e40000100a00 */
[----:B0-----:R-:W-:-:S02]  /*3e9c0*/  IMAD.MOV.U32 R16, RZ, RZ, R23 ;  /* 0x000000ffff107224 */ /* 0x001fc400078e0017 */
[----:B------:R-:W-:Y:S02]  /*3e9d0*/  IMAD.MOV.U32 R17, RZ, RZ, R22 ;  /* 0x000000ffff117224 */ /* 0x000fe400078e0016 */
[C---:B------:R-:W-:Y:S01]  /*3e9e0*/  HMMA.16816.F32 R20, R4.reuse, R20, R8 ;  /* 0x000000140414723c */ /* 0x040fe20000001808 */
[----:B------:R-:W3:Y:S11]  /*3e9f0*/  LDL.LU.64 R8, [R1+0x33a0] ;  /* 0x0033a00001087983 */ /* 0x000ef60000300a00 */
[----:B------:R-:W-:Y:S11]  /*3ea00*/  @!UPT UIADD3 URZ, URZ, URZ, URZ ;  /* 0x0000003f3f3ff290 */ /* 0x000ff6000fffe03f */
[----:B------:R-:W-:Y:S01]  /*3ea10*/  STL.64 [R1+0x2c0], R20 ;  /* 0x0002c01401007387 */ /* 0x000fe20000100a00 */
[----:B------:R-:W-:Y:S02]  /*3ea20*/  STL.64 [R1+0x2c8], R22 ;  /* 0x0002c81601007387 */ /* 0x000fe40000100a00 */
[----:B------:R-:W0:Y:S02]  /*3ea30*/  LDSM.16.MT88.4 R20, [R2+0x8000] ;  /* 0x008000000214783b */ /* 0x000e240000004200 */
[----:B0-----:R-:W-:Y:S02]  /*3ea40*/  STL.64 [R1+0x31f8], R22 ;  /* 0x0031f81601007387 */ /* 0x001fe40000100a00 */
[----:B------:R0:W-:Y:S02]  /*3ea50*/  STL.64 [R1+0x31f0], R20 ;  /* 0x0031f01401007387 */ /* 0x0001e40000100a00 */
[----:B0-----:R-:W4:Y:S01]  /*3ea60*/  LDL.LU R20, [R1+0x1d0] ;  /* 0x0001d00001147983 */ /* 0x001f220000300800 */
[----:B------:R-:W4:Y:S02]  /*3ea70*/  LDL.LU R21, [R1+0x1d4] ;  /* 0x0001d40001157983 */ /* 0x000f240000300800 */
[----:B------:R-:W4:Y:S02]  /*3ea80*/  LDL.LU R22, [R1+0x1d8] ;  /* 0x0001d80001167983 */ /* 0x000f240000300800 */
[----:B------:R-:W4:Y:S01]  /*3ea90*/  LDL.LU R23, [R1+0x1dc] ;  /* 0x0001dc0001177983 */ /* 0x000f220000300800 */
[----:B---3--:R-:W-:Y:S01]  /*3eaa0*/  HMMA.16816.F32 R4, R4, R8, R24 ;  /* 0x000000080404723c */ /* 0x008fe20000001818 */
[----:B------:R-:W2:Y:S01]  /*3eab0*/  LDL.LU.64 R24, [R1+0x3398] ;  /* 0x0033980001187983 */ /* 0x000ea20000300a00 */
[----:B------:R-:W2:Y:S02]  /*3eac0*/  LDL.LU.64 R10, [R1+0x3390] ;  /* 0x00339000010a7983 */ /* 0x000ea40000300a00 */
[----:B------:R-:W2:Y:S11]  /*3ead0*/  LDL.LU.64 R8, [R1+0x3388] ;  /* 0x0033880001087983 */ /* 0x000eb60000300a00 */
[----:B------:R-:W-:Y:S08]  /*3eae0*/  @!UPT UIADD3 URZ, URZ, URZ, URZ ;  /* 0x0000003f3f3ff290 */ /* 0x000ff0000fffe03f */
[----:B------:R-:W-:Y:S01]  /*3eaf0*/  STL.64 [R1+0x210], R4 ;  /* 0x0002100401007387 */ /* 0x000fe20000100a00 */
[----:B------:R-:W-:Y:S02]  /*3eb00*/  STL.64 [R1+0x218], R6 ;  /* 0x0002180601007387 */ /* 0x000fe40000100a00 */
[----:B------:R-:W0:Y:S02]  /*3eb10*/  LDSM.16.MT88.4 R4, [R2+0x8080] ;  /* 0x008080000204783b */ /* 0x000e240000004200 */
[----:B0-----:R-:W-:Y:S02]  /*3eb20*/  STL.64 [R1+0x3190], R6 ;  /* 0x0031900601007387 */ /* 0x001fe40000100a00 */
[----:B------:R0:W-:Y:S02]  /*3eb30*/  STL.64 [R1+0x3188], R4 ;  /* 0x0031880401007387 */ /* 0x0001e40000100a00 */
[----:B0-----:R-:W3:Y:S01]  /*3eb40*/  LDL.64 R4, [R1+0x80] ;  /* 0x0000800001047983 */ /* 0x001ee20000100a00 */
[----:B--2---:R-:W-:Y:S03]  /*3eb50*/  HMMA.16816.F32 R24, R8, R24, R12 ;  /* 0x000000180818723c */ /* 0x004fe6000000180c */
[----:B---3--:R-:W-:Y:S01]  /*3eb60*/  STL.64 [R1+0x3320], R4 ;  /* 0x0033200401007387 */ /* 0x008fe20000100a00 */
[----:B------:R-:W2:Y:S02]  /*3eb70*/  LDL.LU.64 R14, [R1+0x3380] ;  /* 0x00338000010e7983 */ /* 0x000ea40000300a00 */
[----:B------:R-:W2:Y:S11]  /*3eb80*/  LDL.LU.64 R12, [R1+0x3378] ;  /* 0x00337800010c7983 */ /* 0x000eb60000300a00 */
[----:B------:R-:W-:Y:S06]  /*3eb90*/  @!UPT UIADD3 URZ, URZ, URZ, URZ ;  /* 0x0000003f3f3ff290 */ /* 0x000fec000fffe03f */
[----:B------:R-:W-:Y:S01]  /*3eba0*/  STL.64 [R1+0x200], R24 ;  /* 0x0002001801007387 */ /* 0x000fe20000100a00 */
[----:B------:R0:W-:Y:S04]  /*3ebb0*/  STL.64 [R1+0x208], R26 ;  /* 0x0002081a01007387 */ /* 0x0001e80000100a00 */
[----:B0-----:R-:W3:Y:S01]  /*3ebc0*/  LDL.LU.64 R26, [R1+0x3370] ;  /* 0x00337000011a7983 */ /* 0x001ee20000300a00 */
[----:B------:R-:W3:Y:S02]  /*3ebd0*/  LDL.LU.64 R24, [R1+0x3368] ;  /* 0x0033680001187983 */ /* 0x000ee40000300a00 */
[----:B------:R-:W-:Y:S02]  /*3ebe0*/  IMAD.MOV.U32 R4, RZ, RZ, R29 ;  /* 0x000000ffff047224 */ /* 0x000fe400078e001d */
[----:B------:R-:W-:-:S07]  /*3ebf0*/  IMAD.MOV.U32 R5, RZ, RZ, R28 ;  /* 0x000000ffff057224 */ /* 0x000fce00078e001c */
[C---:B---3--:R-:W-:Y:S01]  /*3ec00*/  HMMA.16816.F32 R4, R8.reuse, R4, R24 ;  /* 0x000000040804723c */ /* 0x048fe20000001818 */
[----:B------:R-:W2:Y:S07]  /*3ec10*/  LDL.LU.64 R24, [R1+0x3360] ;  /* 0x0033600001187983 */ /* 0x000eae0000300a00 */
[C---:B----4-:R-:W-:Y:S11]  /*3ec20*/  HMMA.16816.F32 R20, R8.reuse, R16, R20 ;  /* 0x000000100814723c */ /* 0x050ff60000001814 */
[----:B------:R-:W-:Y:S05]  /*3ec30*/  @!UPT UIADD3 URZ, URZ, URZ, URZ ;  /* 0x0000003f3f3ff290 */ /* 0x000fea000fffe03f */
[----:B------:R-:W-:Y:S02]  /*3ec40*/  IMAD.MOV.U32 R28, RZ, RZ, R7 ;  /* 0x000000ffff1c7224 */ /* 0x000fe400078e0007 */
[----:B------:R-:W-:Y:S01]  /*3ec50*/  IMAD.MOV.U32 R29, RZ, RZ, R6 ;  /* 0x000000ffff1d7224 */ /* 0x000fe200078e0006 */
[----:B------:R-:W-:Y:S02]  /*3ec60*/  STL.64 [R1+0x1f0], R4 ;  /* 0x0001f00401007387 */ /* 0x000fe40000100a00 */
[----:B------:R-:W-:Y:S02]  /*3ec70*/  STL [R1+0x308c], R28 ;  /* 0x00308c1c01007387 */ /* 0x000fe40000100800 */
[----:B------:R-:W-:Y:S01]  /*3ec80*/  STL [R1+0x3088], R29 ;  /* 0x0030881d01007387 */ /* 0x000fe20000100800 */
[----:B--2---:R-:W-:Y:S01]  /*3ec90*/  HMMA.16816.F32 R12, R8, R24, R12 ;  /* 0x00000018080c723c */ /* 0x004fe2000000180c */
[----:B------:R-:W-:Y:S02]  /*3eca0*/  IMAD.MOV.U32 R6, RZ, RZ, R24 ;  /* 0x000000ffff067224 */ /* 0x000fe400078e0018 */
[----:B------:R-:W-:-:S02]  /*3ecb0*/  IMAD.MOV.U32 R0, RZ, RZ, R25 ;  /* 0x000000ffff007224 */ /* 0x000fc400078e0019 */
[----:B------:R-:W2:Y:S11]  /*3ecc0*/  LDL.LU.64 R24, [R1+0x3358] ;  /* 0x0033580001187983 */ /* 0x000eb60000300a00 */
[----:B------:R-:W-:Y:S07]  /*3ecd0*/  @!UPT UIADD3 URZ, URZ, URZ, URZ ;  /* 0x0000003f3f3ff290 */ /* 0x000fee000fffe03f */
[----:B------:R-:W-:Y:S01]  /*3ece0*/  STL [R1+0x1e0], R12 ;  /* 0x0001e00c01007387 */ /* 0x000fe20000100800 */
[----:B------:R0:W-:Y:S02]  /*3ecf0*/  STL [R1+0x1ec], R15 ;  /* 0x0001ec0f01007387 */ /* 0x0001e40000100800 */
[----:B------:R-:W-:Y:S02]  /*3ed00*/  IMAD.MOV.U32 R27, RZ, RZ, R14 ;  /* 0x000000ffff1b7224 */ /* 0x000fe400078e000e */
[----:B------:R-:W-:Y:S01]  /*3ed10*/  IMAD.MOV.U32 R26, RZ, RZ, R13 ;  /* 0x000000ffff1a7224 */ /* 0x000fe200078e000d */
[----:B0-----:R-:W3:Y:S01]  /*3ed20*/  LDL.LU.64 R14, [R1+0x3350] ;  /* 0x00335000010e7983 */ /* 0x001ee20000300a00 */
[----:B------:R-:W3:Y:S02]  /*3ed30*/  LDL.LU.64 R12, [R1+0x3348] ;  /* 0x00334800010c7983 */ /* 0x000ee40000300a00 */
[----:B------:R-:W4:Y:S02]  /*3ed40*/  LDL.LU R16, [R1+0x230] ;  /* 0x0002300001107983 */ /* 0x000f240000300800 */
[----:B------:R-:W-:Y:S01]  /*3ed50*/  STL.64 [R1+0x1d0], R20 ;  /* 0x0001d01401007387 */ /* 0x000fe20000100a00 */
[----:B------:R-:W-:Y:S01]  /*3ed60*/  STL.64 [R1+0x1d8], R22 ;  /* 0x0001d81601007387 */ /* 0x000fe20000100a00 */
[----:B------:R-:W4:Y:S02]  /*3ed70*/  LDL.LU R17, [R1+0x234] ;  /* 0x0002340001117983 */ /* 0x000f240000300800 */
[----:B------:R-:W2:Y:S02]  /*3ed80*/  LDL.LU R18, [R1+0x238] ;  /* 0x0002380001127983 */ /* 0x000ea40000300800 */
[----:B------:R-:W2:Y:S02]  /*3ed90*/  LDL.LU R19, [R1+0x23c] ;  /* 0x00023c0001137983 */ /* 0x000ea40000300800 */
[----:B--2---:R-:W-:Y:S01]  /*3eda0*/  STL.64 [R1+0x32b0], R18 ;  /* 0x0032b01201007387 */ /* 0x004fe20000100a00 */
[----:B----4-:R0:W-:Y:S03]  /*3edb0*/  STL.64 [R1+0x32a8], R16 ;  /* 0x0032a81001007387 */ /* 0x0101e60000100a00 */
[----:B0-----:R-:W3:Y:S01]  /*3edc0*/  LDL.64 R16, [R1+0x20] ;  /* 0x0000200001107983 */ /* 0x001ee20000100a00 */
[----:B------:R-:W2:Y:S01]  /*3edd0*/  LDL.LU R20, [R1+0xe0] ;  /* 0x0000e00001147983 */ /* 0x000ea20000300800 */
[----:B---3--:R-:W-:Y:S11]  /*3ede0*/  HMMA.16816.F32 R12, R8, R16, R12 ;  /* 0x00000010080c723c */ /* 0x008ff6000000180c */
[----:B------:R-:W-:Y:S11]  /*3edf0*/  @!UPT UIADD3 URZ, URZ, URZ, URZ ;  /* 0x0000003f3f3ff290 */ /* 0x000ff6000fffe03f */
[----:B------:R-:W-:Y:S01]  /*3ee00*/  @!UPT UIADD3 URZ, URZ, URZ, URZ ;  /* 0x0000003f3f3ff290 */ /* 0x000fe2000fffe03f */
[----:B------:R0:W-:Y:S01]  /*3ee10*/  STL.64 [R1+0x1c0], R12 ;  /* 0x0001c00c01007387 */ /* 0x0001e20000100a00 */
[----:B------:R1:W-:Y:S02]  /*3ee20*/  STL.64 [R1+0x1c8], R14 ;  /* 0x0001c80e01007387 */ /* 0x0003e40000100a00 */
[----:B------:R-:W2:Y:S02]  /*3ee30*/  LDL.LU R21, [R1+0xe4] ;  /* 0x0000e40001157983 */ /* 0x000ea40000300800 */
[----:B------:R-:W3:Y:S01]  /*3ee40*/  LDL.LU R22, [R1+0xe8] ;  /* 0x0000e80001167983 */ /* 0x000ee20000300800 */
[----:B------:R-:W3:Y:S04]  /*3ee50*/  LDL.LU R23, [R1+0xec] ;  /* 0x0000ec0001177983 */ /* 0x000ee80000300800 */
[----:B0-----:R-:W4:Y:S01]  /*3ee60*/  LDL.LU R12, [R1+0x100] ;  /* 0x00010000010c7983 */ /* 0x001f220000300800 */
[----:B------:R-:W4:Y:S02]  /*3ee70*/  LDL.LU R13, [R1+0x104] ;  /* 0x00010400010d7983 */ /* 0x000f240000300800 */
[----:B-1----:R-:W2:Y:S02]  /*3ee80*/  LDL.LU R14, [R1+0x108] ;  /* 0x00010800010e7983 */ /* 0x002ea40000300800 */
        /* <DEDUP_REMOVED lines=11> */
[----:B------:R-:W2:Y:S02]  /*3ef40*/  LDL.LU R14, [R1+0x1b8] ;  /* 0x0001b800010e7983 */ /* 0x000ea40000300800 */
[----:B------:R-:W2:Y:S01]  /*3ef50*/  LDL.LU R15, [R1+0x1bc] ;  /* 0x0001bc00010f7983 */ /* 0x000ea20000300800 */
[----:B------:R-:W4:Y:S01]  /*3ef60*/  LDL.64 R4, [R1+0x70] ;  /* 0x0000700001047983 */ /* 0x000f220000100a00 */
[----:B---3--:R-:W-:Y:S02]  /*3ef70*/  STL.64 [R1+0x3300], R22 ;  /* 0x0033001601007387 */ /* 0x008fe40000100a00 */
[----:B------:R0:W-:Y:S02]  /*3ef80*/  STL.64 [R1+0x32f8], R20 ;  /* 0x0032f81401007387 */ /* 0x0001e40000100a00 */
[----:B0-----:R-:W3:Y:S01]  /*3ef90*/  LDL.64 R20, [R1+0x40] ;  /* 0x0000400001147983 */ /* 0x001ee20000100a00 */
[----:B------:R0:W-:Y:S03]  /*3efa0*/  STL.64 [R1+0x32c8], R16 ;  /* 0x0032c81001007387 */ /* 0x0001e60000100a00 */
        /* <DEDUP_REMOVED lines=10> */
[----:B------:R-:W-:Y:S03]  /*3f050*/  HMMA.16816.F32 R12, R8, R24, R12 ;  /* 0x00000018080c723c */ /* 0x000fe6000000180c */
[----:B--2---:R0:W-:Y:S04]  /*3f060*/  STL.64 [R1+0x3308], R16 ;  /* 0x0033081001007387 */ /* 0x0041e80000100a00 */
[----:B0-----:R-:W2:Y:S01]  /*3f070*/  LDL.LU R16, [R1+0xf0] ;  /* 0x0000f00001107983 */ /* 0x001ea20000300800 */
[----:B------:R-:W2:Y:S02]  /*3f080*/  LDL.LU R17, [R1+0xf4] ;  /* 0x0000f40001117983 */ /* 0x000ea40000300800 */
[----:B------:R-:W2:Y:S02]  /*3f090*/  LDL.LU R18, [R1+0xf8] ;  /* 0x0000f80001127983 */ /* 0x000ea40000300800 */
[----:B------:R-:W2:Y:S11]  /*3f0a0*/  LDL.LU R19, [R1+0xfc] ;  /* 0x0000fc0001137983 */ /* 0x000eb60000300800 */
[----:B------:R-:W-:Y:S01]  /*3f0b0*/  STL.64 [R1+0x1b0], R12 ;  /* 0x0001b00c01007387 */ /* 0x000fe20000100a00 */
[----:B------:R0:W-:Y:S03]  /*3f0c0*/  STL.64 [R1+0x1b8], R14 ;  /* 0x0001b80e01007387 */ /* 0x0001e60000100a00 */
[----:B0-----:R-:W2:Y:S01]  /*3f0d0*/  LDL.LU.64 R14, [R1+0x3340] ;  /* 0x00334000010e7983 */ /* 0x001ea20000300a00 */
[----:B------:R-:W2:Y:S02]  /*3f0e0*/  LDL.LU.64 R12, [R1+0x3338] ;  /* 0x00333800010c7983 */ /* 0x000ea40000300a00 */
[----:B------:R-:W-:Y:S02]  /*3f0f0*/  STL.64 [R1+0x32c0], R26 ;  /* 0x0032c01a01007387 */ /* 0x000fe40000100a00 */
[----:B------:R0:W-:Y:S02]  /*3f100*/  STL.64 [R1+0x32b8], R24 ;  /* 0x0032b81801007387 */ /* 0x0001e40000100a00 */
[----:B0-----:R-:W3:Y:S01]  /*3f110*/  LDL.LU R24, [R1+0x180] ;  /* 0x0001800001187983 */ /* 0x001ee20000300800 */
[----:B------:R-:W3:Y:S02]  /*3f120*/  LDL.LU R25, [R1+0x184] ;  /* 0x0001840001197983 */ /* 0x000ee40000300800 */
[----:B------:R-:W3:Y:S02]  /*3f130*/  LDL.LU R26, [R1+0x188] ;  /* 0x00018800011a7983 */ /* 0x000ee40000300800 */
[----:B------:R-:W3:Y:S02]  /*3f140*/  LDL.LU R27, [R1+0x18c] ;  /* 0x00018c00011b7983 */ /* 0x000ee40000300800 */
[----:B----4-:R-:W-:-:S02]  /*3f150*/  IMAD.MOV.U32 R28, RZ, RZ, R4 ;  /* 0x000000ffff1c7224 */ /* 0x010fc400078e0004 */
[----:B------:R-:W-:Y:S01]  /*3f160*/  IMAD.MOV.U32 R7, RZ, RZ, R5 ;  /* 0x000000ffff077224 */ /* 0x000fe200078e0005 */
        /* <DEDUP_REMOVED lines=13> */
[----:B---3--:R-:W-:Y:S01]  /*3f240*/  HMMA.16816.F32 R8, R8, R4, R12 ;  /* 0x000000040808723c */ /* 0x008fe2000000180c */
[----:B------:R-:W3:Y:S01]  /*3f250*/  LDL.LU.64 R14, [R1+0x3318] ;  /* 0x00331800010e7983 */ /* 0x000ee20000300a00 */
[----:B------:R-:W3:Y:S11]  /*3f260*/  LDL.LU.64 R12, [R1+0x3310] ;  /* 0x00331000010c7983 */ /* 0x000ef60000300a00 */
[----:B------:R-:W-:Y:S10]  /*3f270*/  @!UPT UIADD3 URZ, URZ, URZ, URZ ;  /* 0x0000003f3f3ff290 */ /* 0x000ff4000fffe03f */
[----:B------:R0:W-:Y:S01]  /*3f280*/  STL.64 [R1+0x100], R8 ;  /* 0x0001000801007387 */ /* 0x0001e20000100a00 */
[----:B------:R1:W-:Y:S03]  /*3f290*/  STL.64 [R1+0x108], R10 ;  /* 0x0001080a01007387 */ /* 0x0003e60000100a00 */
[----:B0-----:R-:W4:Y:S01]  /*3f2a0*/  LDL.64 R8, [R1] ;  /* 0x0000000001087983 */ /* 0x001f220000100a00 */
[----:B-1----:R-:W-:Y:S02]  /*3f2b0*/  IMAD.MOV.U32 R11, RZ, RZ, R20 ;  /* 0x000000ffff0b7224 */ /* 0x002fe400078e0014 */
[----:B------:R-:W-:Y:S01]  /*3f2c0*/  IMAD.MOV.U32 R10, RZ, RZ, R21 ;  /* 0x000000ffff0a7224 */ /* 0x000fe200078e0015 */
[C---:B---3--:R-:W-:Y:S11]  /*3f2d0*/  HMMA.16816.F32 R16, R12.reuse, R20, R16 ;  /* 0x000000140c10723c */ /* 0x048ff60000001810 */
[----:B------:R-:W-:Y:S11]  /*3f2e0*/  @!UPT UIADD3 URZ, URZ, URZ, URZ ;  /* 0x0000003f3f3ff290 */ /* 0x000ff6000fffe03f */
[----:B------:R-:W-:Y:S01]  /*3f2f0*/  @!UPT UIADD3 URZ, URZ, URZ, URZ ;  /* 0x0000003f3f3ff290 */ /* 0x000fe2000fffe03f */
[----:B------:R0:W-:Y:S01]  /*3f300*/  STL.64 [R1+0xf0], R16 ;  /* 0x0000f01001007387 */ /* 0x0001e20000100a00 */
[----:B------:R-:W-:Y:S03]  /*3f310*/  STL.64 [R1+0xf8], R18 ;  /* 0x0000f81201007387 */ /* 0x000fe60000100a00 */
[----:B0-----:R-:W3:Y:S01]  /*3f320*/  LDL.LU.64 R16, [R1+0x3308] ;  /* 0x0033080001107983 */ /* 0x001ee20000300a00 */
[----:B------:R-:W3:Y:S02]  /*3f330*/  LDL.LU.64 R22, [R1+0x3300] ;  /* 0x0033000001167983 */ /* 0x000ee40000300a00 */
        /* <DEDUP_REMOVED lines=28> */
[----:B---3--:R0:W-:Y:S11]  /*3f500*/  STL.64 [R1+0x3258], R8 ;  /* 0x0032580801007387 */ /* 0x0081f60000100a00 */
[----:B------:R-:W-:Y:S08]  /*3f510*/  @!UPT UIADD3 URZ, URZ, URZ, URZ ;  /* 0x0000003f3f3ff290 */ /* 0x000ff0000fffe03f */
[----:B------:R-:W-:Y:S01]  /*3f520*/  STL.64 [R1+0x180], R24 ;  /* 0x0001801801007387 */ /* 0x000fe20000100a00 */
[----:B------:R1:W-:Y:S02]  /*3f530*/  STL.64 [R1+0x188], R26 ;  /* 0x0001881a01007387 */ /* 0x0003e40000100a00 */
[----:B0-----:R-:W-:Y:S02]  /*3f540*/  IMAD.MOV.U32 R8, RZ, RZ, R21 ;  /* 0x000000ffff087224 */ /* 0x001fe400078e0015 */
[----:B------:R-:W-:Y:S01]  /*3f550*/  IMAD.MOV.U32 R9, RZ, RZ, R20 ;  /* 0x000000ffff097224 */ /* 0x000fe200078e0014 */
[----:B-1----:R-:W2:Y:S01]  /*3f560*/  LDL.LU.64 R26, [R1+0x32c0] ;  /* 0x0032c000011a7983 */ /* 0x002ea20000300a00 */
[----:B------:R-:W3:Y:S02]  /*3f570*/  LDL.LU.64 R24, [R1+0x32b8] ;  /* 0x0032b80001187983 */ /* 0x000ee40000300a00 */
[----:B------:R-:W3:Y:S02]  /*3f580*/  LDL.LU.64 R18, [R1+0x32b0] ;  /* 0x0032b00001127983 */ /* 0x000ee40000300a00 */
[----:B------:R-:W3:Y:S01]  /*3f590*/  LDL.LU.64 R16, [R1+0x32a8] ;  /* 0x0032a80001107983 */ /* 0x000ee20000300a00 */
[----:B------:R-:W-:Y:S01]  /*3f5a0*/  STL [R1+0x32a0], R6 ;  /* 0x0032a00601007387 */ /* 0x000fe20000100800 */
[----:B------:R-:W-:Y:S02]  /*3f5b0*/  STL.64 [R1+0x3298], R4 ;  /* 0x0032980401007387 */ /* 0x000fe40000100a00 */
[----:B------:R-:W-:Y:S02]  /*3f5c0*/  STL.64 [R1+0x3270], R8 ;  /* 0x0032700801007387 */ /* 0x000fe40000100a00 */
[----:B------:R-:W4:Y:S01]  /*3f5d0*/  LDL.LU R20, [R1+0x380] ;  /* 0x0003800001147983 */ /* 0x000f220000300800 */
[----:B------:R-:W4:Y:S01]  /*3f5e0*/  LDL.LU R21, [R1+0x384] ;  /* 0x0003840001157983 */ /* 0x000f220000300800 */
[----:B------:R-:W2:Y:S02]  /*3f5f0*/  LDL.LU R22, [R1+0x388] ;  /* 0x0003880001167983 */ /* 0x000ea40000300800 */
[----:B------:R-:W2:Y:S02]  /*3f600*/  LDL.LU R23, [R1+0x38c] ;  /* 0x00038c0001177983 */ /* 0x000ea40000300800 */
[----:B--2---:R-:W-:Y:S01]  /*3f610*/  STL.64 [R1+0x3208], R22 ;  /* 0x0032081601007387 */ /* 0x004fe20000100a00 */
[----:B----4-:R0:W-:Y:S02]  /*3f620*/  STL.64 [R1+0x3200], R20 ;  /* 0x0032001401007387 */ /* 0x0101e40000100a00 */
[----:B0-----:R-:W-:-:S02]  /*3f630*/  IMAD.MOV.U32 R21, RZ, RZ, R7 ;  /* 0x000000ffff157224 */ /* 0x001fc400078e0007 */
[----:B---3--:R-:W-:Y:S01]  /*3f640*/  HMMA.16816.F32 R4, R12, R24, R16 ;  /* 0x000000180c04723c */ /* 0x008fe20000001810 */
[----:B------:R-:W2:Y:S11]  /*3f650*/  LDL.LU R16, [R1+0x570] ;  /* 0x0005700001107983 */ /* 0x000eb60000300800 */
[----:B------:R-:W-:Y:S11]  /*3f660*/  @!UPT UIADD3 URZ, URZ, URZ, URZ ;  /* 0x0000003f3f3ff290 */ /* 0x000ff6000fffe03f */
[----:B------:R0:W-:Y:S01]  /*3f670*/  STL.64 [R1+0x230], R4 ;  /* 0x0002300401007387 */ /* 0x0001e20000100a00 */
[----:B------:R1:W-:Y:S02]  /*3f680*/  STL.64 [R1+0x238], R6 ;  /* 0x0002380601007387 */ /* 0x0003e40000100a00 */
[----:B------:R-:W2:Y:S02]  /*3f690*/  LDL.LU R17, [R1+0x574] ;  /* 0x0005740001117983 */ /* 0x000ea40000300800 */
[----:B------:R-:W2:Y:S01]  /*3f6a0*/  LDL.LU R18, [R1+0x578] ;  /* 0x0005780001127983 */ /* 0x000ea20000300800 */
[----:B------:R-:W2:Y:S04]  /*3f6b0*/  LDL.LU R19, [R1+0x57c] ;  /* 0x00057c0001137983 */ /* 0x000ea80000300800 */
[----:B0-----:R-:W3:Y:S01]  /*3f6c0*/  LDL.LU R4, [R1+0x580] ;  /* 0x0005800001047983 */ /* 0x001ee20000300800 */
[----:B------:R-:W3:Y:S02]  /*3f6d0*/  LDL.LU R5, [R1+0x584] ;  /* 0x0005840001057983 */ /* 0x000ee40000300800 */
[----:B-1----:R-:W3:Y:S02]  /*3f6e0*/  LDL.LU R6, [R1+0x588] ;  /* 0x0005880001067983 */ /* 0x002ee40000300800 */
[----:B------:R-:W3:Y:S01]  /*3f6f0*/  LDL.LU R7, [R1+0x58c] ;  /* 0x00058c0001077983 */ /* 0x000ee20000300800 */
[----:B------:R-:W-:Y:S01]  /*3f700*/  STL.64 [R1+0x3228], R26 ;  /* 0x0032281a01007387 */ /* 0x000fe20000100a00 */
[----:B------:R0:W-:Y:S03]  /*3f710*/  STL.64 [R1+0x3220], R24 ;  /* 0x0032201801007387 */ /* 0x0001e60000100a00 */
        /* <DEDUP_REMOVED lines=15> */
[----:B------:R-:W4:Y:S02]  /*3f810*/  LDL.LU R27, [R1+0x54c] ;  /* 0x00054c00011b7983 */ /* 0x000f240000300800 */
[----:B------:R-:W-:-:S07]  /*3f820*/  IMAD.MOV.U32 R20, RZ, RZ, R28 ;  /* 0x000000ffff147224 */ /* 0x000fce00078e001c */
[----:B---3--:R-:W-:Y:S01]  /*3f830*/  HMMA.16816.F32 R4, R12, R20, R4 ;  /* 0x000000140c04723c */ /* 0x008fe20000001804 */
        /* <DEDUP_REMOVED lines=12> */
[----:B------:R-:W-:Y:S01]  /*3f900*/  STL.64 [R1+0x370], R4 ;  /* 0x0003700401007387 */ /* 0x000fe20000100a00 */
[----:B------:R0:W-:Y:S03]  /*3f910*/  STL.64 [R1+0x378], R6 ;  /* 0x0003780601007387 */ /* 0x0001e60000100a00 */
[----:B0-----:R-:W3:Y:S01]  /*3f920*/  LDL.LU R6, [R1+0x32a0] ;  /* 0x0032a00001067983 */ /* 0x001ee20000300800 */
[----:B------:R-:W4:Y:S02]  /*3f930*/  LDL.LU.64 R4, [R1+0x3298] ;  /* 0x0032980001047983 */ /* 0x000f240000300a00 */
[----:B------:R-:W-:-:S02]  /*3f940*/  IMAD.MOV.U32 R8, RZ, RZ, R11 ;  /* 0x000000ffff087224 */ /* 0x000fc400078e000b */
[----:B------:R-:W-:Y:S01]  /*3f950*/  IMAD.MOV.U32 R9, RZ, RZ, R10 ;  /* 0x000000ffff097224 */ /* 0x000fe200078e000a */
[----:B----4-:R-:W-:Y:S01]  /*3f960*/  HMMA.16816.F32 R12, R12, R4, R16 ;  /* 0x000000040c0c723c */ /* 0x010fe20000001810 */
[----:B------:R-:W2:Y:S01]  /*3f970*/  LDL.LU.64 R18, [R1+0x3290] ;  /* 0x0032900001127983 */ /* 0x000ea20000300a00 */
[----:B------:R-:W2:Y:S11]  /*3f980*/  LDL.LU.64 R16, [R1+0x3288] ;  /* 0x0032880001107983 */ /* 0x000eb60000300a00 */
[----:B------:R-:W-:Y:S10]  /*3f990*/  @!UPT UIADD3 URZ, URZ, URZ, URZ ;  /* 0x0000003f3f3ff290 */ /* 0x000ff4000fffe03f */
        /* <DEDUP_REMOVED lines=15> */
[----:B0-----:R-:W2:Y:S02]  /*3fa90*/  LDL.LU.64 R8, [R1+0x3258] ;  /* 0x0032580001087983 */ /* 0x001ea40000300a00 */
[----:B--2---:R-:W-:Y:S01]  /*3faa0*/  HMMA.16816.F32 R24, R16, R8, R24 ;  /* 0x000000081018723c */ /* 0x004fe20000001818 */
        /* <DEDUP_REMOVED lines=9> */
[----:B------:R0:W-:Y:S01]  /*3fb40*/  STL.64 [R1+0x3210], R4 ;  /* 0x0032100401007387 */ /* 0x0001e20000100a00 */
[----:B---3--:R-:W-:-:S03]  /*3fb50*/  IMAD.MOV.U32 R12, RZ, RZ, R6 ;  /* 0x000000ffff0c7224 */ /* 0x008fc600078e0006 */
        /* <DEDUP_REMOVED lines=12> */
[----:B------:R0:W-:Y:S02]  /*3fc20*/  STL.64 [R1+0x31e8], R8 ;  /* 0x0031e80801007387 */ /* 0x0001e40000100a00 */
[----:B0-----:R-:W4:Y:S01]  /*3fc30*/  LDL.LU R8, [R1+0x510] ;  /* 0x0005100001087983 */ /* 0x001f220000300800 */
[----:B------:R-:W4:Y:S02]  /*3fc40*/  LDL.LU R9, [R1+0x514] ;  /* 0x0005140001097983 */ /* 0x000f240000300800 */
[----:B------:R-:W4:Y:S02]  /*3fc50*/  LDL.LU R10, [R1+0x518] ;  /* 0x00051800010a7983 */ /* 0x000f240000300800 */
[----:B------:R-:W4:Y:S01]  /*3fc60*/  LDL.LU R11, [R1+0x51c] ;  /* 0x00051c00010b7983 */ /* 0x000f220000300800 */
        /* <DEDUP_REMOVED lines=8> */
[----:B0-----:R-:W2:Y:S01]  /*3fcf0*/  LDL.64 R12, [R1+0x40] ;  /* 0x00004000010c7983 */ /* 0x001ea20000100a00 */
[C---:B----4-:R-:W-:Y:S11]  /*3fd00*/  HMMA.16816.F32 R8, R16.reuse, R24, R8 ;  /* 0x000000181008723c */ /* 0x050ff60000001808 */
[----:B------:R-:W-:Y:S11]  /*3fd10*/  @!UPT UIADD3 URZ, URZ, URZ, URZ ;  /* 0x0000003f3f3ff290 */ /* 0x000ff6000fffe03f */
[----:B------:R-:W-:Y:S01]  /*3fd20*/  @!UPT UIADD3 URZ, URZ, URZ, URZ ;  /* 0x0000003f3f3ff290 */ /* 0x000fe2000fffe03f */
[----:B------:R0:W-:Y:S01]  /*3fd30*/  STL.64 [R1+0x400], R8 ;  /* 0x0004000801007387 */ /* 0x0001e20000100a00 */
[----:B------:R1:W-:Y:S03]  /*3fd40*/  STL.64 [R1+0x408], R10 ;  /* 0x0004080a01007387 */ /* 0x0003e60000100a00 */
[----:B0-----:R-:W4:Y:S01]  /*3fd50*/  LDL.LU R8, [R1+0x4e0] ;  /* 0x0004e00001087983 */ /* 0x001f220000300800 */
[----:B------:R-:W4:Y:S02]  /*3fd60*/  LDL.LU R9, [R1+0x4e4] ;  /* 0x0004e40001097983 */ /* 0x000f240000300800 */
[----:B-1----:R-:W4:Y:S02]  /*3fd70*/  LDL.LU R10, [R1+0x4e8] ;  /* 0x0004e800010a7983 */ /* 0x002f240000300800 */
[----:B------:R-:W4:Y:S01]  /*3fd80*/  LDL.LU R11, [R1+0x4ec] ;  /* 0x0004ec00010b7983 */ /* 0x000f220000300800 */
        /* <DEDUP_REMOVED lines=9> */
[----:B0-----:R-:W4:Y:S01]  /*3fe20*/  LDL.64 R24, [R1+0x30] ;  /* 0x0000300001187983 */ /* 0x001f220000100a00 */
[----:B------:R-:W2:Y:S02]  /*3fe30*/  LDL.LU R7, [R1+0x3218] ;  /* 0x0032180001077983 */ /* 0x000ea40000300800 */
[----:B------:R-:W3:Y:S11]  /*3fe40*/  LDL.LU.64 R4, [R1+0x3210] ;  /* 0x0032100001047983 */ /* 0x000ef60000300a00 */
[----:B------:R-:W-:Y:S04]  /*3fe50*/  @!UPT UIADD3 URZ, URZ, URZ, URZ ;  /* 0x0000003f3f3ff290 */ /* 0x000fe8000fffe03f */
[----:B------:R-:W-:Y:S01]  /*3fe60*/  STL.64 [R1+0x3f0], R20 ;  /* 0x0003f01401007387 */ /* 0x000fe20000100a00 */
[----:B------:R0:W-:Y:S04]  /*3fe70*/  STL.64 [R1+0x3f8], R22 ;  /* 0x0003f81601007387 */ /* 0x0001e80000100a00 */
[----:B0-----:R-:W3:Y:S01]  /*3fe80*/  LDL.LU.64 R22, [R1+0x3208] ;  /* 0x0032080001167983 */ /* 0x001ee20000300a00 */
[----:B------:R-:W3:Y:S02]  /*3fe90*/  LDL.LU.64 R20, [R1+0x3200] ;  /* 0x0032000001147983 */ /* 0x000ee40000300a00 */
[----:B---3--:R-:W-:Y:S01]  /*3fea0*/  HMMA.16816.F32 R16, R16, R4, R20 ;  /* 0x000000041010723c */ /* 0x008fe20000001814 */
[----:B------:R-:W3:Y:S01]  /*3feb0*/  LDL.LU.64 R22, [R1+0x31f8] ;  /* 0x0031f80001167983 */ /* 0x000ee20000300a00 */
[----:B------:R-:W3:Y:S11]  /*3fec0*/  LDL.LU.64 R20, [R1+0x31f0] ;  /* 0x0031f00001147983 */ /* 0x000ef60000300a00 */
[----:B------:R-:W-:Y:S10]  /*3fed0*/  @!UPT UIADD3 URZ, URZ, URZ, URZ ;  /* 0x0000003f3f3ff290 */ /* 0x000ff4000fffe03f */
[----:B------:R0:W-:Y:S01]  /*3fee0*/  STL.64 [R1+0x350], R16 ;  /* 0x0003501001007387 */ /* 0x0001e20000100a00 */
[----:B------:R1:W-:Y:S03]  /*3fef0*/  STL.64 [R1+0x358], R18 ;  /* 0x0003581201007387 */ /* 0x0003e60000100a00 */
[----:B0-----:R-:W3:Y:S01]  /*3ff00*/  LDL.LU R16, [R1+0x4f0] ;  /* 0x0004f00001107983 */ /* 0x001ee20000300800 */
[----:B------:R-:W3:Y:S02]  /*3ff10*/  LDL.LU R17, [R1+0x4f4] ;  /* 0x0004f40001117983 */ /* 0x000ee40000300800 */
[----:B-1----:R-:W3:Y:S02]  /*3ff20*/  LDL.LU R18, [R1+0x4f8] ;  /* 0x0004f80001127983 */ /* 0x002ee40000300800 */
[----:B------:R-:W3:Y:S01]  /*3ff30*/  LDL.LU R19, [R1+0x4fc] ;  /* 0x0004fc0001137983 */ /* 0x000ee20000300800 */
        /* <DEDUP_REMOVED lines=8> */
[----:B-1----:R-:W2:Y:S02]  /*3ffc0*/  LDL.LU R18, [R1+0x258] ;  /* 0x0002580001127983 */ /* 0x002ea40000300800 */
[----:B------:R-:W2:Y:S01]  /*3ffd0*/  LDL.LU R19, [R1+0x25c] ;  /* 0x00025c0001137983 */ /* 0x000ea20000300800 */
[----:B----4-:R-:W-:Y:S01]  /*3ffe0*/  HMMA.16816.F32 R8, R20, R24, R8 ;  /* 0x000000181408723c */ /* 0x010fe20000001808 */
[----:B--2---:R-:W-:Y:S01]  /*3fff0*/  STL.64 [R1+0x3138], R18 ;  /* 0x0031381201007387 */ /* 0x004fe20000100a00 */
[----:B---3--:R0:W-:Y:S03]  /*40000*/  STL.64 [R1+0x3130], R16 ;  /* 0x0031301001007387 */ /* 0x0081e60000100a00 */
[----:B0-----:R-:W2:Y:S01]  /*40010*/  LDL.LU R16, [R1+0x260] ;  /* 0x0002600001107983 */ /* 0x001ea20000300800 */
[----:B------:R-:W2:Y:S02]  /*40020*/  LDL.LU R17, [R1+0x264] ;  /* 0x0002640001117983 */ /* 0x000ea40000300800 */
[----:B------:R-:W3:Y:S02]  /*40030*/  LDL.LU R18, [R1+0x268] ;  /* 0x0002680001127983 */ /* 0x000ee40000300800 */
[----:B------:R-:W3:Y:S02]  /*40040*/  LDL.LU R19, [R1+0x26c] ;  /* 0x00026c0001137983 */ /* 0x000ee40000300800 */
[----:B------:R-:W-:-:S02]  /*40050*/  IMAD.MOV.U32 R6, RZ, RZ, R12 ;  /* 0x000000ffff067224 */ /* 0x000fc400078e000c */
[----:B------:R-:W-:Y:S01]  /*40060*/  IMAD.MOV.U32 R0, RZ, RZ, R13 ;  /* 0x000000ffff007224 */ /* 0x000fe200078e000d */
[----:B------:R-:W4:Y:S01]  /*40070*/  LDL.LU R12, [R1+0x4c0] ;  /* 0x0004c000010c7983 */ /* 0x000f220000300800 */
[----:B------:R-:W4:Y:S02]  /*40080*/  LDL.LU R13, [R1+0x4c4] ;  /* 0x0004c400010d7983 */ /* 0x000f240000300800 */
[----:B------:R-:W4:Y:S02]  /*40090*/  LDL.LU R14, [R1+0x4c8] ;  /* 0x0004c800010e7983 */ /* 0x000f240000300800 */
[----:B------:R-:W4:Y:S01]  /*400a0*/  LDL.LU R15, [R1+0x4cc] ;  /* 0x0004cc00010f7983 */ /* 0x000f220000300800 */
[----:B---3--:R-:W-:Y:S01]  /*400b0*/  STL.64 [R1+0x3148], R18 ;  /* 0x0031481201007387 */ /* 0x008fe20000100a00 */
[----:B--2---:R0:W-:Y:S02]  /*400c0*/  STL.64 [R1+0x3140], R16 ;  /* 0x0031401001007387 */ /* 0x0041e40000100a00 */
[----:B------:R1:W-:Y:S02]  /*400d0*/  STL.64 [R1+0x3d0], R8 ;  /* 0x0003d00801007387 */ /* 0x0003e40000100a00 */
[----:B------:R2:W-:Y:S02]  /*400e0*/  STL.64 [R1+0x3d8], R10 ;  /* 0x0003d80a01007387 */ /* 0x0005e40000100a00 */
[----:B0-----:R-:W-:Y:S01]  /*400f0*/  IMAD.MOV.U32 R17, RZ, RZ, R7 ;  /* 0x000000ffff117224 */ /* 0x001fe200078e0007 */
[----:B-1----:R-:W4:Y:S01]  /*40100*/  LDL.LU.64 R8, [R1+0x31e8] ;  /* 0x0031e80001087983 */ /* 0x002f220000300a00 */
[----:B--2---:R-:W-:-:S02]  /*40110*/  IMAD.MOV.U32 R10, RZ, RZ, R24 ;  /* 0x000000ffff0a7224 */ /* 0x004fc400078e0018 */
[----:B------:R-:W-:Y:S02]  /*40120*/  IMAD.MOV.U32 R7, RZ, RZ, R25 ;  /* 0x000000ffff077224 */ /* 0x000fe400078e0019 */
[----:B------:R-:W2:Y:S01]  /*40130*/  LDL.LU.64 R26, [R1+0x31e0] ;  /* 0x0031e000011a7983 */ /* 0x000ea20000300a00 */
[----:B------:R-:W2:Y:S01]  /*40140*/  LDL.LU.64 R24, [R1+0x31d8] ;  /* 0x0031d80001187983 */ /* 0x000ea20000300a00 */
[----:B------:R-:W3:Y:S02]  /*40150*/  LDL.64 R4, [R1+0x70] ;  /* 0x0000700001047983 */ /* 0x000ee40000100a00 */
[----:B------:R-:W-:-:S07]  /*40160*/  IMAD.MOV.U32 R16, RZ, RZ, R28 ;  /* 0x000000ffff107224 */ /* 0x000fce00078e001c */
[----:B--2---:R-:W-:Y:S01]  /*40170*/  HMMA.16816.F32 R24, R20, R16, R24 ;  /* 0x000000101418723c */ /* 0x004fe20000001818 */
[----:B---3--:R-:W-:Y:S11]  /*40180*/  STL.64 [R1+0x31b8], R4 ;  /* 0x0031b80401007387 */ /* 0x008ff60000100a00 */
[----:B------:R-:W-:Y:S11]  /*40190*/  @!UPT UIADD3 URZ, URZ, URZ, URZ ;  /* 0x0000003f3f3ff290 */ /* 0x000ff6000fffe03f */
[----:B------:R-:W-:Y:S01]  /*401a0*/  STL.64 [R1+0x3c0], R24 ;  /* 0x0003c01801007387 */ /* 0x000fe20000100a00 */
[----:B------:R-:W-:Y:S02]  /*401b0*/  STL.64 [R1+0x3c8], R26 ;  /* 0x0003c81a01007387 */ /* 0x000fe40000100a00 */
[----:B------:R0:W-:Y:S02]  /*401c0*/  STL.64 [R1+0x3158], R16 ;  /* 0x0031581001007387 */ /* 0x0001e40000100a00 */
[----:B0-----:R-:W-:Y:S02]  /*401d0*/  IMAD.MOV.U32 R16, RZ, RZ, R10 ;  /* 0x000000ffff107224 */ /* 0x001fe400078e000a */
[----:B------:R-:W-:-:S05]  /*401e0*/  IMAD.MOV.U32 R17, RZ, RZ, R7 ;  /* 0x000000ffff117224 */ /* 0x000fca00078e0007 */
[----:B------:R0:W-:Y:S01]  /*401f0*/  STL.64 [R1+0x3170], R16 ;  /* 0x0031701001007387 */ /* 0x0001e20000100a00 */
[----:B------:R-:W2:Y:S02]  /*40200*/  LDL.LU R24, [R1+0x4b0] ;  /* 0x0004b00001187983 */ /* 0x000ea40000300800 */
[----:B------:R-:W2:Y:S02]  /*40210*/  LDL.LU R25, [R1+0x4b4] ;  /* 0x0004b40001197983 */ /* 0x000ea40000300800 */
[----:B------:R-:W2:Y:S01]  /*40220*/  LDL.LU R26, [R1+0x4b8] ;  /* 0x0004b800011a7983 */ /* 0x000ea20000300800 */
[----:B------:R-:W2:Y:S01]  /*40230*/  LDL.LU R27, [R1+0x4bc] ;  /* 0x0004bc00011b7983 */ /* 0x000ea20000300800 */
[----:B------:R-:W3:Y:S02]  /*40240*/  LDL.LU R4, [R1+0x4a0] ;  /* 0x0004a00001047983 */ /* 0x000ee40000300800 */
[----:B------:R-:W3:Y:S02]  /*40250*/  LDL.LU R5, [R1+0x4a4] ;  /* 0x0004a40001057983 */ /* 0x000ee40000300800 */
[----:B0-----:R-:W-:-:S02]  /*40260*/  IMAD.MOV.U32 R16, RZ, RZ, R6 ;  /* 0x000000ffff107224 */ /* 0x001fc400078e0006 */
[----:B------:R-:W-:Y:S01]  /*40270*/  IMAD.MOV.U32 R17, RZ, RZ, R0 ;  /* 0x000000ffff117224 */ /* 0x000fe200078e0000 */
[----:B------:R-:W3:Y:S01]  /*40280*/  LDL.LU R6, [R1+0x4a8] ;  /* 0x0004a80001067983 */ /* 0x000ee20000300800 */
[----:B------:R-:W3:Y:S03]  /*40290*/  LDL.LU R7, [R1+0x4ac] ;  /* 0x0004ac0001077983 */ /* 0x000ee60000300800 */
[----:B------:R0:W-:Y:S04]  /*402a0*/  STL.64 [R1+0x3198], R16 ;  /* 0x0031981001007387 */ /* 0x0001e80000100a00 */
        /* <DEDUP_REMOVED lines=14> */
[----:B0-----:R-:W4:Y:S01]  /*40390*/  LDL.LU.64 R12, [R1+0x31d0] ;  /* 0x0031d000010c7983 */ /* 0x001f220000300a00 */
        /* <DEDUP_REMOVED lines=22> */
[----:B------:R-:W3:Y:S02]  /*40500*/  LDL.LU.64 R24, [R1+0x31c0] ;  /* 0x0031c00001187983 */ /* 0x000ee40000300a00 */
[C---:B---3--:R-:W-:Y:S11]  /*40510*/  HMMA.16816.F32 R4, R20.reuse, R24, R4 ;  /* 0x000000181404723c */ /* 0x048ff60000001804 */
[----:B------:R-:W-:Y:S11]  /*40520*/  @!UPT UIADD3 URZ, URZ, URZ, URZ ;  /* 0x0000003f3f3ff290 */ /* 0x000ff6000fffe03f */
[----:B------:R-:W-:Y:S01]  /*40530*/  @!UPT UIADD3 URZ, URZ, URZ, URZ ;  /* 0x0000003f3f3ff290 */ /* 0x000fe2000fffe03f */
[----:B------:R0:W-:Y:S01]  /*40540*/  STL.64 [R1+0x390], R4 ;  /* 0x0003900401007387 */ /* 0x0001e20000100a00 */
[----:B------:R-:W-:Y:S03]  /*40550*/  STL.64 [R1+0x398], R6 ;  /* 0x0003980601007387 */ /* 0x000fe60000100a00 */
[----:B0-----:R-:W3:Y:S02]  /*40560*/  LDL.LU.64 R4, [R1+0x31b8] ;  /* 0x0031b80001047983 */ /* 0x001ee40000300a00 */
[C---:B---3--:R-:W-:Y:S01]  /*40570*/  HMMA.16816.F32 R16, R20.reuse, R4, R16 ;  /* 0x000000041410723c */ /* 0x048fe20000001810 */
[----:B------:R-:W-:Y:S02]  /*40580*/  IMAD.MOV.U32 R15, RZ, RZ, R4 ;  /* 0x000000ffff0f7224 */ /* 0x000fe400078e0004 */
[----:B------:R-:W-:Y:S11]  /*40590*/  IMAD.MOV.U32 R14, RZ, RZ, R5 ;  /* 0x000000ffff0e7224 */ /* 0x000ff600078e0005 */
[----:B------:R-:W-:Y:S09]  /*405a0*/  @!UPT UIADD3 URZ, URZ, URZ, URZ ;  /* 0x0000003f3f3ff290 */ /* 0x000ff2000fffe03f */
[----:B------:R-:W-:Y:S01]  /*405b0*/  STL.64 [R1+0x380], R16 ;  /* 0x0003801001007387 */ /* 0x000fe20000100a00 */
[----:B------:R0:W-:Y:S03]  /*405c0*/  STL.64 [R1+0x388], R18 ;  /* 0x0003881201007387 */ /* 0x0001e60000100a00 */
[----:B0-----:R-:W3:Y:S01]  /*405d0*/  LDL.LU.64 R18, [R1+0x31b0] ;  /* 0x0031b00001127983 */ /* 0x001ee20000300a00 */
[----:B------:R-:W3:Y:S02]  /*405e0*/  LDL.LU.64 R16, [R1+0x31a8] ;  /* 0x0031a80001107983 */ /* 0x000ee40000300a00 */
[----:B------:R-:W3:Y:S02]  /*405f0*/  LDL.LU.64 R4, [R1+0x31a0] ;  /* 0x0031a00001047983 */ /* 0x000ee40000300a00 */
[----:B---3--:R-:W-:Y:S01]  /*40600*/  HMMA.16816.F32 R20, R20, R4, R16 ;  /* 0x000000041414723c */ /* 0x008fe20000001810 */
[----:B------:R-:W2:Y:S01]  /*40610*/  LDL.LU.64 R16, [R1+0x3198] ;  /* 0x0031980001107983 */ /* 0x000ea20000300a00 */
[----:B------:R-:W-:-:S02]  /*40620*/  IMAD.MOV.U32 R28, RZ, RZ, R4 ;  /* 0x000000ffff1c7224 */ /* 0x000fc400078e0004 */
[----:B------:R-:W-:Y:S11]  /*40630*/  IMAD.MOV.U32 R0, RZ, RZ, R5 ;  /* 0x000000ffff007224 */ /* 0x000ff600078e0005 */
[----:B------:R-:W-:Y:S08]  /*40640*/  @!UPT UIADD3 URZ, URZ, URZ, URZ ;  /* 0x0000003f3f3ff290 */ /* 0x000ff0000fffe03f */
[----:B------:R0:W-:Y:S01]  /*40650*/  STL.64 [R1+0x2b0], R20 ;  /* 0x0002b01401007387 */ /* 0x0001e20000100a00 */
[----:B------:R1:W-:Y:S02]  /*40660*/  STL.64 [R1+0x2b8], R22 ;  /* 0x0002b81601007387 */ /* 0x0003e40000100a00 */
[----:B------:R-:W2:Y:S02]  /*40670*/  LDL.LU.64 R6, [R1+0x3190] ;  /* 0x0031900001067983 */ /* 0x000ea40000300a00 */
[----:B------:R-:W2:Y:S01]  /*40680*/  LDL.LU.64 R4, [R1+0x3188] ;  /* 0x0031880001047983 */ /* 0x000ea20000300a00 */
[----:B0-----:R-:W3:Y:S01]  /*40690*/  LDL.LU R20, [R1+0x270] ;  /* 0x0002700001147983 */ /* 0x001ee20000300800 */
[----:B------:R-:W3:Y:S02]  /*406a0*/  LDL.LU R21, [R1+0x274] ;  /* 0x0002740001157983 */ /* 0x000ee40000300800 */
[----:B-1----:R-:W3:Y:S02]  /*406b0*/  LDL.LU R22, [R1+0x278] ;  /* 0x0002780001167983 */ /* 0x002ee40000300800 */
[----:B------:R-:W3:Y:S01]  /*406c0*/  LDL.LU R23, [R1+0x27c] ;  /* 0x00027c0001177983 */ /* 0x000ee20000300800 */
[C---:B--2---:R-:W-:Y:S01]  /*406d0*/  HMMA.16816.F32 R16, R4.reuse, R16, R8 ;  /* 0x000000100410723c */ /* 0x044fe20000001808 */
[----:B------:R-:W2:Y:S01]  /*406e0*/  LDL.LU.64 R10, [R1+0x3180] ;  /* 0x00318000010a7983 */ /* 0x000ea20000300a00 */
[----:B------:R-:W2:Y:S11]  /*406f0*/  LDL.LU.64 R8, [R1+0x3178] ;  /* 0x0031780001087983 */ /* 0x000eb60000300a00 */
[----:B------:R-:W-:Y:S10]  /*40700*/  @!UPT UIADD3 URZ, URZ, URZ, URZ ;  /* 0x0000003f3f3ff290 */ /* 0x000ff4000fffe03f */
        /* <DEDUP_REMOVED lines=11> */
[----:B------:R-:W3:Y:S11]  /*407c0*/  LDL.LU.64 R8, [R1+0x3150] ;  /* 0x0031500001087983 */ /* 0x000ef60000300a00 */
[----:B------:R-:W-:Y:S10]  /*407d0*/  @!UPT UIADD3 URZ, URZ, URZ, URZ ;  /* 0x0000003f3f3ff290 */ /* 0x000ff4000fffe03f */
[----:B------:R-:W-:Y:S01]  /*407e0*/  STL.64 [R1+0x280], R16 ;  /* 0x0002801001007387 */ /* 0x000fe20000100a00 */
[----:B------:R0:W-:Y:S03]  /*407f0*/  STL.64 [R1+0x288], R18 ;  /* 0x0002881201007387 */ /* 0x0001e60000100a00 */
[----:B0-----:R-:W2:Y:S01]  /*40800*/  LDL.LU.64 R18, [R1+0x3148] ;  /* 0x0031480001127983 */ /* 0x001ea20000300a00 */
[----:B------:R-:W2:Y:S01]  /*40810*/  LDL.LU.64 R16, [R1+0x3140] ;  /* 0x0031400001107983 */ /* 0x000ea20000300a00 */
[----:B---3--:R-:W-:Y:S11]  /*40820*/  HMMA.16816.F32 R20, R4, R8, R20 ;  /* 0x000000080414723c */ /* 0x008ff60000001814 */
[----:B------:R-:W-:Y:S11]  /*40830*/  @!UPT UIADD3 URZ, URZ, URZ, URZ ;  /* 0x0000003f3f3ff290 */ /* 0x000ff6000fffe03f */
[----:B------:R-:W-:Y:S01]  /*40840*/  @!UPT UIADD3 URZ, URZ, URZ, URZ ;  /* 0x0000003f3f3ff290 */ /* 0x000fe2000fffe03f */
[----:B------:R0:W-:Y:S02]  /*40850*/  STL.64 [R1+0x270], R20 ;  /* 0x0002701401007387 */ /* 0x0001e40000100a00 */
[----:B0-----:R-:W-:Y:S02]  /*40860*/  IMAD.MOV.U32 R21, RZ, RZ, R8 ;  /* 0x000000ffff157224 */ /* 0x001fe400078e0008 */
[----:B------:R-:W-:Y:S02]  /*40870*/  IMAD.MOV.U32 R20, RZ, RZ, R9 ;  /* 0x000000ffff147224 */ /* 0x000fe400078e0009 */
[----:B------:R-:W0:Y:S04]  /*40880*/  LDSM.16.MT88.4 R8, [R2+0x8100] ;  /* 0x008100000208783b */ /* 0x000e280000004200 */
[----:B------:R-:W-:Y:S04]  /*40890*/  STL.64 [R1+0x278], R22 ;  /* 0x0002781601007387 */ /* 0x000fe80000100a00 */
[----:B0-----:R-:W-:Y:S01]  /*408a0*/  STL.64 [R1+0x3118], R10 ;  /* 0x0031180a01007387 */ /* 0x001fe20000100a00 */
[----:B------:R0:W-:Y:S02]  /*408b0*/  STL.64 [R1+0x3110], R8 ;  /* 0x0031100801007387 */ /* 0x0001e40000100a00 */
[----:B0-----:R-:W-:-:S02]  /*408c0*/  IMAD.MOV.U32 R8, RZ, RZ, R15 ;  /* 0x000000ffff087224 */ /* 0x001fc400078e000f */
[----:B------:R-:W-:Y:S02]  /*408d0*/  IMAD.MOV.U32 R9, RZ, RZ, R14 ;  /* 0x000000ffff097224 */ /* 0x000fe400078e000e */
[C---:B--2---:R-:W-:Y:S01]  /*408e0*/  HMMA.16816.F32 R12, R4.reuse, R12, R16 ;  /* 0x0000000c040c723c */ /* 0x044fe20000001810 */
[----:B------:R-:W2:Y:S01]  /*408f0*/  LDL.LU.64 R18, [R1+0x3138] ;  /* 0x0031380001127983 */ /* 0x000ea20000300a00 */
[----:B------:R-:W2:Y:S11]  /*40900*/  LDL.LU.64 R16, [R1+0x3130] ;  /* 0x0031300001107983 */ /* 0x000eb60000300a00 */
[----:B------:R-:W-:Y:S10]  /*40910*/  @!UPT UIADD3 URZ, URZ, URZ, URZ ;  /* 0x0000003f3f3ff290 */ /* 0x000ff4000fffe03f */
[----:B------:R-:W-:Y:S01]  /*40920*/  STL.64 [R1+0x260], R12 ;  /* 0x0002600c01007387 */ /* 0x000fe20000100a00 */
[----:B------:R-:W-:Y:S02]  /*40930*/  STL.64 [R1+0x268], R14 ;  /* 0x0002680e01007387 */ /* 0x000fe40000100a00 */
[----:B------:R0:W1:Y:S02]  /*40940*/  LDSM.16.MT88.4 R12, [R2+0x8180] ;  /* 0x00818000020c783b */ /* 0x0000640000004200 */
[----:B0-----:R-:W3:Y:S04]  /*40950*/  LDL.LU R2, [R1+0x3128] ;  /* 0x0031280001027983 */ /* 0x001ee80000300800 */
[----:B-1----:R0:W-:Y:S01]  /*40960*/  STL [R1+0x309c], R12 ;  /* 0x00309c0c01007387 */ /* 0x0021e20000100800 */
[----:B------:R1:W-:Y:S02]  /*40970*/  STL [R1+0x3098], R13 ;  /* 0x0030980d01007387 */ /* 0x0003e40000100800 */
[----:B------:R4:W-:Y:S02]  /*40980*/  STL [R1+0x3094], R14 ;  /* 0x0030940e01007387 */ /* 0x0009e40000100800 */
[----:B------:R4:W-:Y:S01]  /*40990*/  STL [R1+0x3090], R15 ;  /* 0x0030900f01007387 */ /* 0x0009e20000100800 */
[----:B0-----:R-:W3:Y:S01]  /*409a0*/  LDL.LU R12, [R1+0x240] ;  /* 0x00024000010c7983 */ /* 0x001ee20000300800 */
[----:B-1----:R-:W3:Y:S02]  /*409b0*/  LDL.LU R13, [R1+0x244] ;  /* 0x00024400010d7983 */ /* 0x002ee40000300800 */
[----:B----4-:R-:W3:Y:S02]  /*409c0*/  LDL.LU R14, [R1+0x248] ;  /* 0x00024800010e7983 */ /* 0x010ee40000300800 */
[----:B------:R-:W3:Y:S01]  /*409d0*/  LDL.LU R15, [R1+0x24c] ;  /* 0x00024c00010f7983 */ /* 0x000ee20000300800 */
[----:B------:R-:W-:Y:S01]  /*409e0*/  STL.64 [R1+0x30b0], R26 ;  /* 0x0030b01a01007387 */ /* 0x000fe20000100a00 */
[----:B------:R0:W-:Y:S01]  /*409f0*/  STL.64 [R1+0x30a8], R24 ;  /* 0x0030a81801007387 */ /* 0x0001e20000100a00 */
[C---:B--2---:R-:W-:Y:S11]  /*40a00*/  HMMA.16816.F32 R16, R4.reuse, R24, R16 ;  /* 0x000000180410723c */ /* 0x044ff60000001810 */
[----:B------:R-:W-:Y:S11]  /*40a10*/  @!UPT UIADD3 URZ, URZ, URZ, URZ ;  /* 0x0000003f3f3ff290 */ /* 0x000ff6000fffe03f */
[----:B------:R-:W-:Y:S01]  /*40a20*/  @!UPT UIADD3 URZ, URZ, URZ, URZ ;  /* 0x0000003f3f3ff290 */ /* 0x000fe2000fffe03f */
[----:B------:R-:W-:Y:S01]  /*40a30*/  STL.64 [R1+0x250], R16 ;  /* 0x0002501001007387 */ /* 0x000fe20000100a00 */
[----:B------:R-:W-:Y:S02]  /*40a40*/  STL.64 [R1+0x258], R18 ;  /* 0x0002581201007387 */ /* 0x000fe40000100a00 */
[----:B0-----:R-:W2:Y:S02]  /*40a50*/  LDL.LU.64 R24, [R1+0x20] ;  /* 0x0000200001187983 */ /* 0x001ea40000300a00 */
[----:B------:R-:W0:Y:S01]  /*40a60*/  LDSM.16.MT88.4 R16, [R3+0xa000] ;  /* 0x00a000000310783b */ /* 0x000e220000004200 */
[----:B---3--:R-:W-:Y:S01]  /*40a70*/  HMMA.16816.F32 R8, R4, R8, R12 ;  /* 0x000000080408723c */ /* 0x008fe2000000180c */
[----:B--2---:R1:W-:Y:S02]  /*40a80*/  STL.64 [R1+0x30c8], R24 ;  /* 0x0030c81801007387 */ /* 0x0043e40000100a00 */
[----:B-1----:R-:W-:Y:S02]  /*40a90*/  IMAD.MOV.U32 R24, RZ, RZ, R21 ;  /* 0x000000ffff187224 */ /* 0x002fe400078e0015 */
[----:B------:R-:W-:-:S02]  /*40aa0*/  IMAD.MOV.U32 R25, RZ, RZ, R20 ;  /* 0x000000ffff197224 */ /* 0x000fc400078e0014 */
[----:B------:R-:W1:Y:S04]  /*40ab0*/  LDSM.16.MT88.4 R20, [R3+0xa080] ;  /* 0x00a080000314783b */ /* 0x000e680000004200 */
[----:B0-----:R-:W-:Y:S01]  /*40ac0*/  STL.64 [R1+0x2fe8], R18 ;  /* 0x002fe81201007387 */ /* 0x001fe20000100a00 */
[----:B------:R-:W-:Y:S11]  /*40ad0*/  STL.64 [R1+0x2fe0], R16 ;  /* 0x002fe01001007387 */ /* 0x000ff60000100a00 */
[----:B------:R-:W-:Y:S02]  /*40ae0*/  STL.64 [R1+0x240], R8 ;  /* 0x0002400801007387 */ /* 0x000fe40000100a00 */
[----:B------:R-:W-:Y:S01]  /*40af0*/  STL.64 [R1+0x248], R10 ;  /* 0x0002480a01007387 */ /* 0x000fe20000100a00 */
[----:B------:R-:W-:Y:S04]  /*40b00*/  STL.64 [R1+0x30e0], R24 ;  /* 0x0030e01801007387 */ /* 0x000fe80000100a00 */
[----:B-1----:R-:W-:Y:S01]  /*40b10*/  STL.64 [R1+0x2f70], R22 ;  /* 0x002f701601007387 */ /* 0x002fe20000100a00 */
[----:B------:R0:W-:Y:S03]  /*40b20*/  STL.64 [R1+0x2f68], R20 ;  /* 0x002f681401007387 */ /* 0x0001e60000100a00 */
[----:B0-----:R-:W2:Y:S01]  /*40b30*/  LDL.LU R20, [R1+0x120] ;  /* 0x0001200001147983 */ /* 0x001ea20000300800 */
[----:B------:R-:W2:Y:S02]  /*40b40*/  LDL.LU R21, [R1+0x124] ;  /* 0x0001240001157983 */ /* 0x000ea40000300800 */
[----:B------:R-:W3:Y:S02]  /*40b50*/  LDL.LU R22, [R1+0x128] ;  /* 0x0001280001167983 */ /* 0x000ee40000300800 */
[----:B------:R-:W3:Y:S01]  /*40b60*/  LDL.LU R23, [R1+0x12c] ;  /* 0x00012c0001177983 */ /* 0x000ee20000300800 */
[----:B------:R-:W4:Y:S04]  /*40b70*/  LDL.LU.64 R16, [R1+0x40] ;  /* 0x0000400001107983 */ /* 0x000f280000300a00 */
[----:B----4-:R0:W-:Y:S04]  /*40b80*/  STL.64 [R1+0x3120], R16 ;  /* 0x0031201001007387 */ /* 0x0101e80000100a00 */
[----:B0-----:R-:W4:Y:S01]  /*40b90*/  LDL.LU R16, [R1+0x190] ;  /* 0x0001900001107983 */ /* 0x001f220000300800 */
[----:B------:R-:W4:Y:S02]  /*40ba0*/  LDL.LU R17, [R1+0x194] ;  /* 0x0001940001117983 */ /* 0x000f240000300800 */
[----:B------:R-:W4:Y:S02]  /*40bb0*/  LDL.LU R18, [R1+0x198] ;  /* 0x0001980001127983 */ /* 0x000f240000300800 */
[----:B------:R-:W4:Y:S01]  /*40bc0*/  LDL.LU R19, [R1+0x19c] ;  /* 0x00019c0001137983 */ /* 0x000f220000300800 */
        /* <DEDUP_REMOVED lines=10> */
[----:B------:R-:W2:Y:S04]  /*40c70*/  LDL.LU.64 R24, [R1+0x10] ;  /* 0x0000100001187983 */ /* 0x000ea80000300a00 */
[----:B--2---:R0:W-:Y:S04]  /*40c80*/  STL.64 [R1+0x30f8], R24 ;  /* 0x0030f81801007387 */ /* 0x0041e80000100a00 */
[----:B0-----:R-:W2:Y:S01]  /*40c90*/  LDL.LU.64 R24, [R1+0x30] ;  /* 0x0000300001187983 */ /* 0x001ea20000300a00 */
        /* <DEDUP_REMOVED lines=11> */
[----:B------:R-:W3:Y:S02]  /*40d50*/  LDL.LU R23, [R1+0x14c] ;  /* 0x00014c0001177983 */ /* 0x000ee40000300800 */
[----:B------:R-:W-:-:S02]  /*40d60*/  IMAD.MOV.U32 R8, RZ, RZ, R28 ;  /* 0x000000ffff087224 */ /* 0x000fc400078e001c */
[----:B------:R-:W-:-:S07]  /*40d70*/  IMAD.MOV.U32 R9, RZ, RZ, R0 ;  /* 0x000000ffff097224 */ /* 0x000fce00078e0000 */
        /* <DEDUP_REMOVED lines=8> */
[----:B------:R-:W3:Y:S02]  /*40e00*/  LDL.LU.64 R10, [R1+0x3118] ;  /* 0x00311800010a7983 */ /* 0x000ee40000300a00 */
[----:B------:R-:W3:Y:S09]  /*40e10*/  LDL.LU.64 R8, [R1+0x3110] ;  /* 0x0031100001087983 */ /* 0x000ef20000300a00 */
[----:B------:R-:W-:Y:S01]  /*40e20*/  STL.64 [R1+0x190], R4 ;  /* 0x0001900401007387 */ /* 0x000fe20000100a00 */
[----:B------:R-:W-:Y:S02]  /*40e30*/  STL.64 [R1+0x198], R6 ;  /* 0x0001980601007387 */ /* 0x000fe40000100a00 */
[----:B------:R-:W0:Y:S02]  /*40e40*/  LDSM.16.MT88.4 R4, [R3+0xa100] ;  /* 0x00a100000304783b */ /* 0x000e240000004200 */
[----:B0-----:R-:W-:Y:S02]  /*40e50*/  STL.64 [R1+0x2f00], R6 ;  /* 0x002f000601007387 */ /* 0x001fe40000100a00 */
[----:B------:R0:W-:Y:S02]  /*40e60*/  STL.64 [R1+0x2ef8], R4 ;  /* 0x002ef80401007387 */ /* 0x0001e40000100a00 */
[----:B0-----:R-:W4:Y:S01]  /*40e70*/  LDL.LU.64 R4, [R1+0x80] ;  /* 0x0000800001047983 */ /* 0x001f220000300a00 */
[----:B------:R-:W2:Y:S01]  /*40e80*/  LDL.64 R6, [R1+0x88] ;  /* 0x0000880001067983 */ /* 0x000ea20000100a00 */
[C---:B---3--:R-:W-:Y:S11]  /*40e90*/  HMMA.16816.F32 R12, R8.reuse, R16, R12 ;  /* 0x00000010080c723c */ /* 0x048ff6000000180c */
        /* <DEDUP_REMOVED lines=8> */
[----:B------:R-:W4:Y:S01]  /*40f20*/  LDL.LU R16, [R1+0xb0] ;  /* 0x0000b00001107983 */ /* 0x000f220000300800 */
[----:B------:R-:W4:Y:S02]  /*40f30*/  LDL.LU R17, [R1+0xb4] ;  /* 0x0000b40001117983 */ /* 0x000f240000300800 */
[----:B------:R-:W4:Y:S02]  /*40f40*/  LDL.LU R18, [R1+0xb8] ;  /* 0x0000b80001127983 */ /* 0x000f240000300800 */
[----:B------:R-:W4:Y:S01]  /*40f50*/  LDL.LU R19, [R1+0xbc] ;  /* 0x0000bc0001137983 */ /* 0x000f220000300800 */
[----:B------:R-:W-:Y:S01]  /*40f60*/  STL [R1+0x30a4], R3 ;  /* 0x0030a40301007387 */ /* 0x000fe20000100800 */
[----:B------:R-:W-:Y:S01]  /*40f70*/  STL [R1+0x30a0], R0 ;  /* 0x0030a00001007387 */ /* 0x000fe20000100800 */
[C---:B---3--:R-:W-:Y:S11]  /*40f80*/  HMMA.16816.F32 R12, R8.reuse, R24, R12 ;  /* 0x00000018080c723c */ /* 0x048ff6000000180c */
[----:B------:R-:W-:Y:S11]  /*40f90*/  @!UPT UIADD3 URZ, URZ, URZ, URZ ;  /* 0x0000003f3f3ff290 */ /* 0x000ff6000fffe03f */
[----:B------:R-:W-:Y:S01]  /*40fa0*/  @!UPT UIADD3 URZ, URZ, URZ, URZ ;  /* 0x0000003f3f3ff290 */ /* 0x000fe2000fffe03f */
[----:B------:R-:W-:Y:S01]  /*40fb0*/  STL.64 [R1+0x160], R12 ;  /* 0x0001600c01007387 */ /* 0x000fe20000100a00 */
[----:B------:R0:W-:Y:S02]  /*40fc0*/  STL.64 [R1+0x168], R14 ;  /* 0x0001680e01007387 */ /* 0x0001e40000100a00 */
[----:B0-----:R-:W-:Y:S02]  /*40fd0*/  IMAD.MOV.U32 R14, RZ, RZ, R24 ;  /* 0x000000ffff0e7224 */ /* 0x001fe400078e0018 */
[----:B------:R-:W-:Y:S02]  /*40fe0*/  IMAD.MOV.U32 R15, RZ, RZ, R25 ;  /* 0x000000ffff0f7224 */ /* 0x000fe400078e0019 */
        /* <DEDUP_REMOVED lines=25> */
[----:B------:R-:W3:Y:S02]  /*41180*/  LDL.LU.64 R26, [R1+0x30b0] ;  /* 0x0030b000011a7983 */ /* 0x000ee40000300a00 */
[----:B------:R-:W2:Y:S02]  /*41190*/  LDL.LU.64 R24, [R1+0x30a8] ;  /* 0x0030a80001187983 */ /* 0x000ea40000300a00 */
[----:B--2---:R-:W-:Y:S01]  /*411a0*/  HMMA.16816.F32 R20, R8, R24, R20 ;  /* 0x000000180814723c */ /* 0x004fe20000001814 */
[----:B---3--:R-:W-:Y:S01]  /*411b0*/  STL.64 [R1+0x3020], R26 ;  /* 0x0030201a01007387 */ /* 0x008fe20000100a00 */
[----:B------:R0:W-:Y:S11]  /*411c0*/  STL.64 [R1+0x3018], R24 ;  /* 0x0030181801007387 */ /* 0x0001f60000100a00 */
[----:B------:R-:W-:Y:S10]  /*411d0*/  @!UPT UIADD3 URZ, URZ, URZ, URZ ;  /* 0x0000003f3f3ff290 */ /* 0x000ff4000fffe03f */
[----:B------:R1:W-:Y:S01]  /*411e0*/  STL.64 [R1+0x120], R20 ;  /* 0x0001201401007387 */ /* 0x0003e20000100a00 */
[----:B------:R2:W-:Y:S02]  /*411f0*/  STL.64 [R1+0x128], R22 ;  /* 0x0001281601007387 */ /* 0x0005e40000100a00 */
[----:B0-----:R-:W3:Y:S02]  /*41200*/  LDL.LU R24, [R1+0x110] ;  /* 0x0001100001187983 */ /* 0x001ee40000300800 */
[----:B------:R-:W3:Y:S01]  /*41210*/  LDL.LU R25, [R1+0x114] ;  /* 0x0001140001197983 */ /* 0x000ee20000300800 */
[----:B------:R-:W3:Y:S01]  /*41220*/  LDL.LU R26, [R1+0x118] ;  /* 0x00011800011a7983 */ /* 0x000ee20000300800 */
[----:B------:R-:W3:Y:S03]  /*41230*/  LDL.LU R27, [R1+0x11c] ;  /* 0x00011c00011b7983 */ /* 0x000ee60000300800 */
[----:B-1----:R-:W3:Y:S01]  /*41240*/  LDL.LU R20, [R1+0x2e0] ;  /* 0x0002e00001147983 */ /* 0x002ee20000300800 */
[----:B------:R-:W3:Y:S02]  /*41250*/  LDL.LU R21, [R1+0x2e4] ;  /* 0x0002e40001157983 */ /* 0x000ee40000300800 */
[----:B--2---:R-:W2:Y:S02]  /*41260*/  LDL.LU R22, [R1+0x2e8] ;  /* 0x0002e80001167983 */ /* 0x004ea40000300800 */
[----:B------:R-:W-:-:S05]  /*41270*/  IMAD.MOV.U32 R23, RZ, RZ, R2 ;  /* 0x000000ffff177224 */ /* 0x000fca00078e0002 */
[----:B--2---:R-:W-:Y:S01]  /*41280*/  STL.64 [R1+0x2fa8], R22 ;  /* 0x002fa81601007387 */ /* 0x004fe20000100a00 */
[----:B---3--:R0:W-:Y:S03]  /*41290*/  STL.64 [R1+0x2fa0], R20 ;  /* 0x002fa01401007387 */ /* 0x0081e60000100a00 */
[----:B0-----:R-:W2:Y:S01]  /*412a0*/  LDL.LU.64 R20, [R1] ;  /* 0x0000000001147983 */ /* 0x001ea20000300a00 */
[----:B------:R-:W3:Y:S03]  /*412b0*/  LDL.64 R22, [R1+0x8] ;  /* 0x0000080001167983 */ /* 0x000ee60000100a00 */
[----:B---3--:R-:W-:Y:S01]  /*412c0*/  STL.64 [R1+0x3048], R22 ;  /* 0x0030481601007387 */ /* 0x008fe20000100a00 */
[----:B--2---:R0:W-:Y:S03]  /*412d0*/  STL.64 [R1+0x3040], R20 ;  /* 0x0030401401007387 */ /* 0x0041e60000100a00 */
[----:B0-----:R-:W2:Y:S02]  /*412e0*/  LDL.LU.64 R20, [R1+0x70] ;  /* 0x0000700001147983 */ /* 0x001ea40000300a00 */
[C---:B--2---:R-:W-:Y:S08]  /*412f0*/  HMMA.16816.F32 R24, R8.reuse, R20, R24 ;  /* 0x000000140818723c */ /* 0x044ff00000001818 */
[----:B----4-:R-:W-:Y:S01]  /*41300*/  HMMA.16816.F32 R8, R8, R4, R16 ;  /* 0x000000040808723c */ /* 0x010fe20000001810 */
[----:B------:R-:W-:-:S02]  /*41310*/  IMAD.MOV.U32 R28, RZ, RZ, R20 ;  /* 0x000000ffff1c7224 */ /* 0x000fc400078e0014 */
[----:B------:R-:W-:Y:S02]  /*41320*/  IMAD.MOV.U32 R29, RZ, RZ, R21 ;  /* 0x000000ffff1d7224 */ /* 0x000fe400078e0015 */
[----:B------:R-:W-:-:S11]  /*41330*/  IMAD.MOV.U32 R20, RZ, RZ, R12 ;  /* 0x000000ffff147224 */ /* 0x000fd600078e000c */
[----:B------:R-:W-:Y:S01]  /*41340*/  IMAD.MOV.U32 R2, RZ, RZ, R27 ;  /* 0x000000ffff027224 */ /* 0x000fe200078e001b */
[----:B------:R0:W-:Y:S01]  /*41350*/  STL.64 [R1+0x110], R24 ;  /* 0x0001101801007387 */ /* 0x0001e20000100a00 */
[----:B------:R-:W-:Y:S03]  /*41360*/  STL [R1+0x118], R26 ;  /* 0x0001181a01007387 */ /* 0x000fe60000100800 */
[----:B------:R-:W-:Y:S01]  /*41370*/  STL [R1+0x2e28], R2 ;  /* 0x002e280201007387 */ /* 0x000fe20000100800 */
[----:B------:R-:W-:Y:S02]  /*41380*/  STL.64 [R1+0x2ff8], R6 ;  /* 0x002ff80601007387 */ /* 0x000fe40000100a00 */
[----:B------:R-:W-:Y:S02]  /*41390*/  STL.64 [R1+0x2ff0], R4 ;  /* 0x002ff00401007387 */ /* 0x000fe40000100a00 */
[----:B------:R1:W-:Y:S01]  /*413a0*/  STL.64 [R1+0xb0], R8 ;  /* 0x0000b00801007387 */ /* 0x0003e20000100a00 */
[----:B------:R2:W-:Y:S01]  /*413b0*/  STL.64 [R1+0xb8], R10 ;  /* 0x0000b80a01007387 */ /* 0x0005e20000100a00 */
[----:B------:R-:W-:-:S02]  /*413c0*/  IMAD.MOV.U32 R21, RZ, RZ, R13 ;  /* 0x000000ffff157224 */ /* 0x000fc400078e000d */
[----:B0-----:R-:W-:Y:S01]  /*413d0*/  IMAD.MOV.U32 R24, RZ, RZ, R3 ;  /* 0x000000ffff187224 */ /* 0x001fe200078e0003 */
[----:B-1----:R-:W3:Y:S01]  /*413e0*/  LDL.LU R8, [R1+0x310] ;  /* 0x0003100001087983 */ /* 0x002ee20000300800 */
[----:B------:R-:W3:Y:S02]  /*413f0*/  LDL.LU R9, [R1+0x314] ;  /* 0x0003140001097983 */ /* 0x000ee40000300800 */
[----:B--2---:R-:W2:Y:S02]  /*41400*/  LDL.LU R10, [R1+0x318] ;  /* 0x00031800010a7983 */ /* 0x004ea40000300800 */
[----:B------:R-:W2:Y:S01]  /*41410*/  LDL.LU R11, [R1+0x31c] ;  /* 0x00031c00010b7983 */ /* 0x000ea20000300800 */
[----:B------:R-:W4:Y:S01]  /*41420*/  LDL.LU R16, [R1+0x330] ;  /* 0x0003300001107983 */ /* 0x000f220000300800 */
[----:B------:R-:W4:Y:S02]  /*41430*/  LDL.LU R17, [R1+0x334] ;  /* 0x0003340001117983 */ /* 0x000f240000300800 */
[----:B------:R-:W2:Y:S02]  /*41440*/  LDL.LU R18, [R1+0x338] ;  /* 0x0003380001127983 */ /* 0x000ea40000300800 */
[----:B------:R-:W2:Y:S01]  /*41450*/  LDL.LU R19, [R1+0x33c] ;  /* 0x00033c0001137983 */ /* 0x000ea20000300800 */
[----:B------:R-:W2:Y:S01]  /*41460*/  LDL.LU R3, [R1+0x30a4] ;  /* 0x0030a40001037983 */ /* 0x000ea20000300800 */
[----:B------:R-:W-:-:S02]  /*41470*/  IMAD.MOV.U32 R25, RZ, RZ, R0 ;  /* 0x000000ffff197224 */ /* 0x000fc400078e0000 */
[----:B------:R-:W2:Y:S02]  /*41480*/  LDL.LU R0, [R1+0x30a0] ;  /* 0x0030a00001007983 */ /* 0x000ea40000300800 */
[----:B------:R-:W2:Y:S01]  /*41490*/  LDL.LU R12, [R1+0x309c] ;  /* 0x00309c00010c7983 */ /* 0x000ea20000300800 */
[----:B------:R-:W2:Y:S01]  /*414a0*/  LDL.LU R13, [R1+0x3098] ;  /* 0x00309800010d7983 */ /* 0x000ea20000300800 */
[----:B------:R-:W-:Y:S02]  /*414b0*/  STL.64 [R1+0x3060], R20 ;  /* 0x0030601401007387 */ /* 0x000fe40000100a00 */
[----:B------:R0:W-:Y:S02]  /*414c0*/  STL.64 [R1+0x3038], R24 ;  /* 0x0030381801007387 */ /* 0x0001e40000100a00 */
        /* <DEDUP_REMOVED lines=27> */
[----:B------:R-:W-:Y:S01]  /*41680*/  STL.64 [R1+0x3008], R18 ;  /* 0x0030081201007387 */ /* 0x000fe20000100a00 */
[----:B----4-:R-:W-:Y:S02]  /*41690*/  STL.64 [R1+0x3000], R16 ;  /* 0x0030001001007387 */ /* 0x010fe40000100a00 */
[----:B------:R-:W4:Y:S02]  /*416a0*/  LDL.LU R28, [R1+0x308c] ;  /* 0x00308c00011c7983 */ /* 0x000f240000300800 */
[----:B------:R-:W2:Y:S01]  /*416b0*/  LDL.LU R29, [R1+0x3088] ;  /* 0x00308800011d7983 */ /* 0x000ea20000300800 */
[----:B------:R0:W-:Y:S04]  /*416c0*/  STL.64 [R1+0x3010], R4 ;  /* 0x0030100401007387 */ /* 0x0001e80000100a00 */
        /* <DEDUP_REMOVED lines=14> */
[----:B------:R-:W-:Y:S01]  /*417b0*/  STL.64 [R1+0x2fd0], R10 ;  /* 0x002fd00a01007387 */ /* 0x000fe20000100a00 */
[----:B---3--:R0:W-:Y:S02]  /*417c0*/  STL.64 [R1+0x2fc8], R8 ;  /* 0x002fc80801007387 */ /* 0x0081e40000100a00 */
[----:B0-----:R-:W-:-:S02]  /*417d0*/  IMAD.MOV.U32 R8, RZ, RZ, R0 ;  /* 0x000000ffff087224 */ /* 0x001fc400078e0000 */
[----:B------:R-:W-:Y:S01]  /*417e0*/  IMAD.MOV.U32 R9, RZ, RZ, R3 ;  /* 0x000000ffff097224 */ /* 0x000fe200078e0003 */
[----:B------:R-:W3:Y:S01]  /*417f0*/  LDL.LU R0, [R1+0x3084] ;  /* 0x0030840001007983 */ /* 0x000ee20000300800 */
        /* <DEDUP_REMOVED lines=46> */
[----:B------:R-:W3:Y:S01]  /*41ae0*/  LDL R2, [R1+0x1fe8] ;  /* 0x001fe80001027983 */ /* 0x000ee20000100800 */
[----:B--2---:R-:W-:Y:S11]  /*41af0*/  HMMA.16816.F32 R4, R12, R24, R4 ;  /* 0x000000180c04723c */ /* 0x004ff60000001804 */
[----:B------:R-:W-:Y:S11]  /*41b00*/  @!UPT UIADD3 URZ, URZ, URZ, URZ ;  /* 0x0000003f3f3ff290 */ /* 0x000ff6000fffe03f */
[----:B------:R-:W-:Y:S01]  /*41b10*/  @!UPT UIADD3 URZ, URZ, URZ, URZ ;  /* 0x0000003f3f3ff290 */ /* 0x000fe2000fffe03f */
[----:B------:R0:W-:Y:S04]  /*41b20*/  STL.64 [R1+0x340], R4 ;  /* 0x0003400401007387 */ /* 0x0001e80000100a00 */
[----:B0-----:R-:W2:Y:S01]  /*41b30*/  LDL.LU.64 R4, [R1+0x3010] ;  /* 0x0030100001047983 */ /* 0x001ea20000300a00 */
[----:B------:R-:W-:Y:S02]  /*41b40*/  IMAD.MOV.U32 R23, RZ, RZ, R3 ;  /* 0x000000ffff177224 */ /* 0x000fe400078e0003 */
[----:B------:R-:W-:Y:S02]  /*41b50*/  IMAD.MOV.U32 R25, RZ, RZ, R6 ;  /* 0x000000ffff197224 */ /* 0x000fe400078e0006 */
[----:B------:R-:W-:-:S03]  /*41b60*/  IMAD.MOV.U32 R3, RZ, RZ, R7 ;  /* 0x000000ffff037224 */ /* 0x000fc600078e0007 */
[----:B------:R0:W-:Y:S01]  /*41b70*/  STL [R1+0x2e2c], R25 ;  /* 0x002e2c1901007387 */ /* 0x0001e20000100800 */
[----:B------:R1:W-:Y:S02]  /*41b80*/  STL.64 [R1+0x2fb0], R26 ;  /* 0x002fb01a01007387 */ /* 0x0003e40000100a00 */
[----:B------:R-:W3:Y:S01]  /*41b90*/  LDL.LU R24, [R1+0x2f0] ;  /* 0x0002f00001187983 */ /* 0x000ee20000300800 */
[----:B0-----:R-:W3:Y:S01]  /*41ba0*/  LDL.LU R25, [R1+0x2f4] ;  /* 0x0002f40001197983 */ /* 0x001ee20000300800 */
[----:B-1----:R-:W3:Y:S01]  /*41bb0*/  LDL.LU R26, [R1+0x2f8] ;  /* 0x0002f800011a7983 */ /* 0x002ee20000300800 */
        /* <DEDUP_REMOVED lines=8> */
[----:B--2---:R-:W-:Y:S01]  /*41c40*/  HMMA.16816.F32 R12, R12, R4, R16 ;  /* 0x000000040c0c723c */ /* 0x004fe20000001810 */
[----:B------:R-:W2:Y:S01]  /*41c50*/  LDL.LU.64 R18, [R1+0x2fe8] ;  /* 0x002fe80001127983 */ /* 0x000ea20000300a00 */
[----:B------:R-:W2:Y:S02]  /*41c60*/  LDL.LU.64 R16, [R1+0x2fe0] ;  /* 0x002fe00001107983 */ /* 0x000ea40000300a00 */
[----:B---3--:R-:W-:Y:S11]  /*41c70*/  IMAD.MOV.U32 R27, RZ, RZ, R0 ;  /* 0x000000ffff1b7224 */ /* 0x008ff600078e0000 */
[----:B------:R-:W-:Y:S08]  /*41c80*/  @!UPT UIADD3 URZ, URZ, URZ, URZ ;  /* 0x0000003f3f3ff290 */ /* 0x000ff0000fffe03f */
[----:B------:R-:W-:Y:S01]  /*41c90*/  STL.64 [R1+0x330], R12 ;  /* 0x0003300c01007387 */ /* 0x000fe20000100a00 */
[----:B------:R-:W-:Y:S02]  /*41ca0*/  STL [R1+0x338], R14 ;  /* 0x0003380e01007387 */ /* 0x000fe40000100800 */
[----:B------:R0:W-:Y:S02]  /*41cb0*/  STL.64 [R1+0x2f78], R6 ;  /* 0x002f780601007387 */ /* 0x0001e40000100a00 */
[----:B------:R-:W3:Y:S01]  /*41cc0*/  LDL.LU R4, [R1+0x300] ;  /* 0x0003000001047983 */ /* 0x000ee20000300800 */
[----:B------:R-:W3:Y:S01]  /*41cd0*/  LDL.LU R5, [R1+0x304] ;  /* 0x0003040001057983 */ /* 0x000ee20000300800 */
[----:B------:R-:W-:-:S03]  /*41ce0*/  IMAD.MOV.U32 R0, RZ, RZ, R15 ;  /* 0x000000ffff007224 */ /* 0x000fc600078e000f */
[----:B0-----:R-:W3:Y:S01]  /*41cf0*/  LDL.LU R6, [R1+0x308] ;  /* 0x0003080001067983 */ /* 0x001ee20000300800 */
[----:B------:R-:W3:Y:S02]  /*41d00*/  LDL.LU R7, [R1+0x30c] ;  /* 0x00030c0001077983 */ /* 0x000ee40000300800 */
[----:B------:R-:W3:Y:S02]  /*41d10*/  LDL R14, [R1+0x28] ;  /* 0x00002800010e7983 */ /* 0x000ee40000100800 */
[----:B------:R-:W3:Y:S01]  /*41d20*/  LDL R15, [R1+0x2c] ;  /* 0x00002c00010f7983 */ /* 0x000ee20000100800 */
[C---:B--2---:R-:W-:Y:S01]  /*41d30*/  HMMA.16816.F32 R8, R16.reuse, R10, R20 ;  /* 0x0000000a1008723c */ /* 0x044fe20000001814 */
[----:B------:R-:W2:Y:S11]  /*41d40*/  LDL.LU.64 R22, [R1+0x2fd8] ;  /* 0x002fd80001167983 */ /* 0x000eb60000300a00 */
[----:B------:R-:W-:Y:S11]  /*41d50*/  @!UPT UIADD3 URZ, URZ, URZ, URZ ;  /* 0x0000003f3f3ff290 */ /* 0x000ff6000fffe03f */
        /* <DEDUP_REMOVED lines=8> */
[----:B------:R0:W-:Y:S02]  /*41de0*/  STL.64 [R1+0x318], R10 ;  /* 0x0003180a01007387 */ /* 0x0001e40000100a00 */
[----:B0-----:R-:W-:Y:S02]  /*41df0*/  IMAD.MOV.U32 R11, RZ, RZ, R22 ;  /* 0x000000ffff0b7224 */ /* 0x001fe400078e0016 */
[----:B------:R-:W-:Y:S02]  /*41e00*/  IMAD.MOV.U32 R10, RZ, RZ, R23 ;  /* 0x000000ffff0a7224 */ /* 0x000fe400078e0017 */
        /* <DEDUP_REMOVED lines=16> */
[----:B------:R-:W3:Y:S02]  /*41f10*/  LDL.LU.64 R22, [R1+0x2fa8] ;  /* 0x002fa80001167983 */ /* 0x000ee40000300a00 */
[----:B------:R-:W3:Y:S02]  /*41f20*/  LDL.LU.64 R20, [R1+0x2fa0] ;  /* 0x002fa00001147983 */ /* 0x000ee40000300a00 */
[----:B---3--:R-:W-:Y:S11]  /*41f30*/  HMMA.16816.F32 R20, R16, R14, R20 ;  /* 0x0000000e1014723c */ /* 0x008ff60000001814 */
[----:B------:R-:W-:Y:S11]  /*41f40*/  @!UPT UIADD3 URZ, URZ, URZ, URZ ;  /* 0x0000003f3f3ff290 */ /* 0x000ff6000fffe03f */
[----:B------:R-:W-:Y:S01]  /*41f50*/  @!UPT UIADD3 URZ, URZ, URZ, URZ ;  /* 0x0000003f3f3ff290 */ /* 0x000fe2000fffe03f */
[----:B------:R-:W-:Y:S01]  /*41f60*/  STL.64 [R1+0x470], R20 ;  /* 0x0004701401007387 */ /* 0x000fe20000100a00 */
[----:B------:R-:W-:Y:S02]  /*41f70*/  STL [R1+0x478], R22 ;  /* 0x0004781601007387 */ /* 0x000fe40000100800 */
[----:B------:R0:W-:Y:S02]  /*41f80*/  STL.64 [R1+0x2f38], R14 ;  /* 0x002f380e01007387 */ /* 0x0001e40000100a00 */
[----:B------:R-:W3:Y:S01]  /*41f90*/  LDL R6, [R1+0x78] ;  /* 0x0000780001067983 */ /* 0x000ee20000100800 */
[----:B------:R-:W3:Y:S01]  /*41fa0*/  LDL R7, [R1+0x7c] ;  /* 0x00007c0001077983 */ /* 0x000ee20000100800 */
[----:B------:R-:W-:Y:S02]  /*41fb0*/  IMAD.MOV.U32 R24, RZ, RZ, R23 ;  /* 0x000000ffff187224 */ /* 0x000fe400078e0017 */
[----:B0-----:R-:W-:Y:S02]  /*41fc0*/  IMAD.MOV.U32 R15, RZ, RZ, R4 ;  /* 0x000000ffff0f7224 */ /* 0x001fe400078e0004 */
[----:B------:R-:W-:Y:S01]  /*41fd0*/  IMAD.MOV.U32 R14, RZ, RZ, R5 ;  /* 0x000000ffff0e7224 */ /* 0x000fe200078e0005 */
[----:B---3--:R0:W-:Y:S01]  /*41fe0*/  STL.64 [R1+0x2f90], R6 ;  /* 0x002f900601007387 */ /* 0x0081e20000100a00 */
[----:B------:R-:W3:Y:S02]  /*41ff0*/  LDL.LU R4, [R1+0x2d0] ;  /* 0x0002d00001047983 */ /* 0x000ee40000300800 */
[----:B------:R-:W3:Y:S01]  /*42000*/  LDL.LU R5, [R1+0x2d4] ;  /* 0x0002d40001057983 */ /* 0x000ee20000300800 */
[----:B0-----:R-:W3:Y:S01]  /*42010*/  LDL.LU R6, [R1+0x2d8] ;  /* 0x0002d80001067983 */ /* 0x001ee20000300800 */
[----:B------:R-:W3:Y:S02]  /*42020*/  LDL.LU R7, [R1+0x2dc] ;  /* 0x0002dc0001077983 */ /* 0x000ee40000300800 */
[----:B------:R-:W2:Y:S02]  /*42030*/  LDL.LU R20, [R1+0x210] ;  /* 0x0002100001147983 */ /* 0x000ea40000300800 */
[----:B------:R-:W2:Y:S01]  /*42040*/  LDL.LU R21, [R1+0x214] ;  /* 0x0002140001157983 */ /* 0x000ea20000300800 */
[----:B------:R-:W2:Y:S01]  /*42050*/  LDL.LU R22, [R1+0x218] ;  /* 0x0002180001167983 */ /* 0x000ea20000300800 */
[----:B------:R-:W2:Y:S03]  /*42060*/  LDL.LU R23, [R1+0x21c] ;  /* 0x00021c0001177983 */ /* 0x000ea60000300800 */
[----:B--2---:R-:W-:Y:S01]  /*42070*/  STL.64 [R1+0x2f88], R22 ;  /* 0x002f881601007387 */ /* 0x004fe20000100a00 */
[----:B------:R0:W-:Y:S03]  /*42080*/  STL.64 [R1+0x2f80], R20 ;  /* 0x002f801401007387 */ /* 0x0001e60000100a00 */
[----:B0-----:R-:W2:Y:S01]  /*42090*/  LDL.LU R20, [R1+0x2c0] ;  /* 0x0002c00001147983 */ /* 0x001ea20000300800 */
[----:B------:R-:W2:Y:S02]  /*420a0*/  LDL.LU R21, [R1+0x2c4] ;  /* 0x0002c40001157983 */ /* 0x000ea40000300800 */
[----:B------:R-:W2:Y:S02]  /*420b0*/  LDL.LU R22, [R1+0x2c8] ;  /* 0x0002c80001167983 */ /* 0x000ea40000300800 */
[----:B------:R-:W2:Y:S01]  /*420c0*/  LDL.LU R23, [R1+0x2cc] ;  /* 0x0002cc0001177983 */ /* 0x000ea20000300800 */
[----:B------:R0:W-:Y:S02]  /*420d0*/  STL.64 [R1+0x2f48], R14 ;  /* 0x002f480e01007387 */ /* 0x0001e40000100a00 */
[----:B0-----:R-:W-:-:S02]  /*420e0*/  IMAD.MOV.U32 R14, RZ, RZ, R11 ;  /* 0x000000ffff0e7224 */ /* 0x001fc400078e000b */
[----:B------:R-:W-:-:S05]  /*420f0*/  IMAD.MOV.U32 R15, RZ, RZ, R10 ;  /* 0x000000ffff0f7224 */ /* 0x000fca00078e000a */
[----:B------:R0:W-:Y:S01]  /*42100*/  STL.64 [R1+0x2f60], R14 ;  /* 0x002f600e01007387 */ /* 0x0001e20000100a00 */
[----:B------:R-:W2:Y:S02]  /*42110*/  LDL R11, [R1+0x5d4] ;  /* 0x0005d400010b7983 */ /* 0x000ea40000100800 */
[----:B------:R-:W-:Y:S02]  /*42120*/  IMAD.MOV.U32 R10, RZ, RZ, R9 ;  /* 0x000000ffff0a7224 */ /* 0x000fe400078e0009 */
[----:B------:R-:W-:Y:S01]  /*42130*/  IMAD.MOV.U32 R9, RZ, RZ, R26 ;  /* 0x000000ffff097224 */ /* 0x000fe200078e001a */
[----:B0-----:R-:W3:Y:S04]  /*42140*/  LDL.64 R14, [R1+0x48] ;  /* 0x00004800010e7983 */ /* 0x001ee80000100a00 */
[----:B--2---:R0:W-:Y:S02]  /*42150*/  STL [R1+0x2eb0], R11 ;  /* 0x002eb00b01007387 */ /* 0x0041e40000100800 */
[----:B0-----:R-:W-:-:S05]  /*42160*/  IMAD.MOV.U32 R11, RZ, RZ, R8 ;  /* 0x000000ffff0b7224 */ /* 0x001fca00078e0008 */
[----:B------:R0:W-:Y:S01]  /*42170*/  STL.64 [R1+0x2f40], R10 ;  /* 0x002f400a01007387 */ /* 0x0001e20000100a00 */
[----:B------:R-:W2:Y:S02]  /*42180*/  LDL.LU R8, [R1+0x1e0] ;  /* 0x0001e00001087983 */ /* 0x000ea40000300800 */
[----:B------:R-:W3:Y:S02]  /*42190*/  LDL.LU R26, [R1+0x2f9c] ;  /* 0x002f9c00011a7983 */ /* 0x000ee40000300800 */
[----:B0-----:R-:W-:Y:S02]  /*421a0*/  IMAD.MOV.U32 R10, RZ, RZ, R27 ;  /* 0x000000ffff0a7224 */ /* 0x001fe400078e001b */
[----:B------:R-:W3:Y:S01]  /*421b0*/  LDL.LU R27, [R1+0x2f98] ;  /* 0x002f9800011b7983 */ /* 0x000ee20000300800 */
[----:B------:R-:W2:Y:S01]  /*421c0*/  LDL.LU R11, [R1+0x1ec] ;  /* 0x0001ec00010b7983 */ /* 0x000ea20000300800 */
[C---:B---3--:R-:W-:Y:S02]  /*421d0*/  HMMA.16816.F32 R4, R16.reuse, R26, R4 ;  /* 0x0000001a1004723c */ /* 0x048fe40000001804 */
[----:B--2---:R0:W-:Y:S01]  /*421e0*/  STL.64 [R1+0x2f58], R10 ;  /* 0x002f580a01007387 */ /* 0x0041e20000100a00 */
[----:B------:R1:W-:Y:S02]  /*421f0*/  STL.64 [R1+0x2f50], R8 ;  /* 0x002f500801007387 */ /* 0x0003e40000100a00 */
[----:B0-----:R-:W-:Y:S01]  /*42200*/  IMAD.MOV.U32 R10, RZ, RZ, R29 ;  /* 0x000000ffff0a7224 */ /* 0x001fe200078e001d */
[----:B-1----:R-:W2:Y:S01]  /*42210*/  LDL.LU R8, [R1+0x1f0] ;  /* 0x0001f00001087983 */ /* 0x002ea20000300800 */
[----:B------:R-:W2:Y:S02]  /*42220*/  LDL.LU R9, [R1+0x1f4] ;  /* 0x0001f40001097983 */ /* 0x000ea40000300800 */
[----:B----4-:R-:W-:Y:S11]  /*42230*/  IMAD.MOV.U32 R11, RZ, RZ, R28 ;  /* 0x000000ffff0b7224 */ /* 0x010ff600078e001c */
[----:B------:R-:W-:Y:S03]  /*42240*/  @!UPT UIADD3 URZ, URZ, URZ, URZ ;  /* 0x0000003f3f3ff290 */ /* 0x000fe6000fffe03f */
[----:B------:R-:W-:Y:S01]  /*42250*/  STL.64 [R1+0x4b0], R4 ;  /* 0x0004b00401007387 */ /* 0x000fe20000100a00 */
[----:B------:R-:W-:Y:S02]  /*42260*/  IMAD.MOV.U32 R29, RZ, RZ, R6 ;  /* 0x000000ffff1d7224 */ /* 0x000fe400078e0006 */
[----:B------:R-:W-:Y:S02]  /*42270*/  IMAD.MOV.U32 R28, RZ, RZ, R7 ;  /* 0x000000ffff1c7224 */ /* 0x000fe400078e0007 */
[----:B------:R-:W3:Y:S01]  /*42280*/  LDL.LU.64 R6, [R1+0x2f90] ;  /* 0x002f900001067983 */ /* 0x000ee20000300a00 */
[----:B------:R-:W-:Y:S02]  /*42290*/  STL.64 [R1+0x2f30], R26 ;  /* 0x002f301a01007387 */ /* 0x000fe40000100a00 */
[----:B------:R0:W-:Y:S02]  /*422a0*/  STL [R1+0x2f28], R24 ;  /* 0x002f281801007387 */ /* 0x0001e40000100800 */
[----:B0-----:R-:W4:Y:S01]  /*422b0*/  LDL.LU R24, [R1+0x1c0] ;  /* 0x0001c00001187983 */ /* 0x001f220000300800 */
[----:B------:R-:W4:Y:S02]  /*422c0*/  LDL.LU R25, [R1+0x1c4] ;  /* 0x0001c40001197983 */ /* 0x000f240000300800 */
[----:B------:R-:W4:Y:S02]  /*422d0*/  LDL.LU R26, [R1+0x1c8] ;  /* 0x0001c800011a7983 */ /* 0x000f240000300800 */
[----:B------:R-:W4:Y:S01]  /*422e0*/  LDL.LU R27, [R1+0x1cc] ;  /* 0x0001cc00011b7983 */ /* 0x000f220000300800 */
[C---:B---3--:R-:W-:Y:S01]  /*422f0*/  HMMA.16816.F32 R4, R16.reuse, R6, R20 ;  /* 0x000000061004723c */ /* 0x048fe20000001814 */
[----:B------:R-:W3:Y:S01]  /*42300*/  LDL.LU.64 R22, [R1+0x2f88] ;  /* 0x002f880001167983 */ /* 0x000ee20000300a00 */
[----:B------:R-:W3:Y:S11]  /*42310*/  LDL.LU.64 R20, [R1+0x2f80] ;  /* 0x002f800001147983 */ /* 0x000ef60000300a00 */
[----:B------:R-:W-:Y:S10]  /*42320*/  @!UPT UIADD3 URZ, URZ, URZ, URZ ;  /* 0x0000003f3f3ff290 */ /* 0x000ff4000fffe03f */
[----:B------:R-:W-:Y:S01]  /*42330*/  STL.64 [R1+0x540], R4 ;  /* 0x0005400401007387 */ /* 0x000fe20000100a00 */
[----:B------:R0:W-:Y:S03]  /*42340*/  STL.64 [R1+0x548], R6 ;  /* 0x0005480601007387 */ /* 0x0001e60000100a00 */
[----:B0-----:R-:W3:Y:S02]  /*42350*/  LDL.LU.64 R6, [R1+0x2f78] ;  /* 0x002f780001067983 */ /* 0x001ee40000300a00 */
[----:B---3--:R-:W-:Y:S02]  /*42360*/  HMMA.16816.F32 R16, R16, R6, R20 ;  /* 0x000000061010723c */ /* 0x008fe40000001814 */
[----:B------:R-:W3:Y:S01]  /*42370*/  LDL.LU.64 R22, [R1+0x2f70] ;  /* 0x002f700001167983 */ /* 0x000ee20000300a00 */
[----:B------:R-:W3:Y:S11]  /*42380*/  LDL.LU.64 R20, [R1+0x2f68] ;  /* 0x002f680001147983 */ /* 0x000ef60000300a00 */
[----:B------:R-:W-:Y:S09]  /*42390*/  @!UPT UIADD3 URZ, URZ, URZ, URZ ;  /* 0x0000003f3f3ff290 */ /* 0x000ff2000fffe03f */
[----:B------:R0:W-:Y:S01]  /*423a0*/  STL.64 [R1+0x210], R16 ;  /* 0x0002101001007387 */ /* 0x0001e20000100a00 */
[----:B------:R1:W-:Y:S03]  /*423b0*/  STL.64 [R1+0x218], R18 ;  /* 0x0002181201007387 */ /* 0x0003e60000100a00 */
[----:B0-----:R-:W2:Y:S01]  /*423c0*/  LDL.LU R16, [R1+0x1d0] ;  /* 0x0001d00001107983 */ /* 0x001ea20000300800 */
[----:B------:R-:W2:Y:S02]  /*423d0*/  LDL.LU R17, [R1+0x1d4] ;  /* 0x0001d40001117983 */ /* 0x000ea40000300800 */
[----:B-1----:R-:W2:Y:S02]  /*423e0*/  LDL.LU R18, [R1+0x1d8] ;  /* 0x0001d80001127983 */ /* 0x002ea40000300800 */
[----:B------:R-:W2:Y:S01]  /*423f0*/  LDL.LU R19, [R1+0x1dc] ;  /* 0x0001dc0001137983 */ /* 0x000ea20000300800 */
[----:B------:R0:W-:Y:S01]  /*42400*/  STL.64 [R1+0x2f10], R6 ;  /* 0x002f100601007387 */ /* 0x0001e20000100a00 */
[----:B------:R-:W3:Y:S02]  /*42410*/  LDL.LU R4, [R1+0x200] ;  /* 0x0002000001047983 */ /* 0x000ee40000300800 */
[----:B------:R-:W3:Y:S01]  /*42420*/  LDL.LU R5, [R1+0x204] ;  /* 0x0002040001057983 */ /* 0x000ee20000300800 */
[----:B0-----:R-:W3:Y:S01]  /*42430*/  LDL.LU R6, [R1+0x208] ;  /* 0x0002080001067983 */ /* 0x001ee20000300800 */
[----:B------:R-:W3:Y:S02]  /*42440*/  LDL.LU R7, [R1+0x20c] ;  /* 0x00020c0001077983 */ /* 0x000ee40000300800 */
        /* <DEDUP_REMOVED lines=20> */
[----:B0-----:R-:W4:Y:S01]  /*42590*/  LDL.LU.64 R14, [R1+0x2f38] ;  /* 0x002f3800010e7983 */ /* 0x001f220000300a00 */
[C---:B--2---:R-:W-:Y:S03]  /*425a0*/  HMMA.16816.F32 R16, R20.reuse, R10, R16 ;  /* 0x0000000a1410723c */ /* 0x044fe60000001810 */
[----:B------:R0:W-:Y:S04]  /*425b0*/  STL.64 [R1+0x2ec0], R10 ;  /* 0x002ec00a01007387 */ /* 0x0001e80000100a00 */
[----:B0-----:R-:W2:Y:S11]  /*425c0*/  LDL.64 R10, [R1+0x18] ;  /* 0x00001800010a7983 */ /* 0x001eb60000100a00 */
[----:B------:R-:W-:Y:S05]  /*425d0*/  @!UPT UIADD3 URZ, URZ, URZ, URZ ;  /* 0x0000003f3f3ff290 */ /* 0x000fea000fffe03f */
[----:B------:R-:W-:Y:S01]  /*425e0*/  STL.64 [R1+0x590], R16 ;  /* 0x0005901001007387 */ /* 0x000fe20000100a00 */
[----:B------:R-:W-:Y:S03]  /*425f0*/  STL.64 [R1+0x598], R18 ;  /* 0x0005981201007387 */ /* 0x000fe60000100a00 */
[----:B--2---:R0:W-:Y:S04]  /*42600*/  STL.64 [R1+0x2ed8], R10 ;  /* 0x002ed80a01007387 */ /* 0x0041e80000100a00 */
[----:B0-----:R-:W2:Y:S01]  /*42610*/  LDL.64 R10, [R1+0x38] ;  /* 0x00003800010a7983 */ /* 0x001ea20000100a00 */
[----:B----4-:R-:W-:Y:S03]  /*42620*/  HMMA.16816.F32 R24, R20, R14, R24 ;  /* 0x0000000e1418723c */ /* 0x010fe60000001818 */
[----:B--2---:R0:W-:Y:S01]  /*42630*/  STL.64 [R1+0x2ee0], R10 ;  /* 0x002ee00a01007387 */ /* 0x0041e20000100a00 */
[----:B------:R-:W2:Y:S02]  /*42640*/  LDL.LU R16, [R1+0x1a0] ;  /* 0x0001a00001107983 */ /* 0x000ea40000300800 */
[----:B------:R-:W2:Y:S02]  /*42650*/  LDL.LU R17, [R1+0x1a4] ;  /* 0x0001a40001117983 */ /* 0x000ea40000300800 */
[----:B------:R-:W3:Y:S01]  /*42660*/  LDL.LU R18, [R1+0x1a8] ;  /* 0x0001a80001127983 */ /* 0x000ee20000300800 */
[----:B------:R-:W3:Y:S01]  /*42670*/  LDL.LU R19, [R1+0x1ac] ;  /* 0x0001ac0001137983 */ /* 0x000ee20000300800 */
[----:B0-----:R-:W-:-:S02]  /*42680*/  IMAD.MOV.U32 R10, RZ, RZ, R5 ;  /* 0x000000ffff0a7224 */ /* 0x001fc400078e0005 */
[----:B------:R-:W-:Y:S01]  /*42690*/  IMAD.MOV.U32 R11, RZ, RZ, R4 ;  /* 0x000000ffff0b7224 */ /* 0x000fe200078e0004 */
[----:B---3--:R-:W-:Y:S01]  /*426a0*/  STL.64 [R1+0x2f20], R18 ;  /* 0x002f201201007387 */ /* 0x008fe20000100a00 */
[----:B--2---:R0:W-:Y:S03]  /*426b0*/  STL.64 [R1+0x2f18], R16 ;  /* 0x002f181001007387 */ /* 0x0041e60000100a00 */
[----:B0-----:R-:W2:Y:S01]  /*426c0*/  LDL.LU R16, [R1+0x1b0] ;  /* 0x0001b00001107983 */ /* 0x001ea20000300800 */
[----:B------:R-:W2:Y:S02]  /*426d0*/  LDL.LU R17, [R1+0x1b4] ;  /* 0x0001b40001117983 */ /* 0x000ea40000300800 */
[----:B------:R-:W2:Y:S02]  /*426e0*/  LDL.LU R18, [R1+0x1b8] ;  /* 0x0001b80001127983 */ /* 0x000ea40000300800 */
[----:B------:R-:W2:Y:S01]  /*426f0*/  LDL.LU R19, [R1+0x1bc] ;  /* 0x0001bc0001137983 */ /* 0x000ea20000300800 */
[----:B------:R-:W3:Y:S01]  /*42700*/  LDL.64 R6, [R1+0x78] ;  /* 0x0000780001067983 */ /* 0x000ee20000100a00 */
[----:B------:R0:W-:Y:S02]  /*42710*/  STL.64 [R1+0x2f08], R10 ;  /* 0x002f080a01007387 */ /* 0x0001e40000100a00 */
[----:B------:R-:W4:Y:S02]  /*42720*/  LDL.LU R8, [R1+0x100] ;  /* 0x0001000001087983 */ /* 0x000f240000300800 */
[----:B------:R-:W4:Y:S01]  /*42730*/  LDL.LU R9, [R1+0x104] ;  /* 0x0001040001097983 */ /* 0x000f220000300800 */
[----:B0-----:R-:W4:Y:S01]  /*42740*/  LDL.LU R10, [R1+0x108] ;  /* 0x00010800010a7983 */ /* 0x001f220000300800 */
[----:B------:R-:W4:Y:S02]  /*42750*/  LDL.LU R11, [R1+0x10c] ;  /* 0x00010c00010b7983 */ /* 0x000f240000300800 */
[----:B------:R-:W-:Y:S02]  /*42760*/  STL.64 [R1+0x200], R24 ;  /* 0x0002001801007387 */ /* 0x000fe40000100a00 */
[----:B------:R0:W-:Y:S02]  /*42770*/  STL.64 [R1+0x208], R26 ;  /* 0x0002081a01007387 */ /* 0x0001e40000100a00 */
[----:B0-----:R-:W2:Y:S01]  /*42780*/  LDL.LU.64 R26, [R1+0x2f30] ;  /* 0x002f3000011a7983 */ /* 0x001ea20000300a00 */
[----:B------:R-:W2:Y:S02]  /*42790*/  LDL.LU R24, [R1+0x2f28] ;  /* 0x002f280001187983 */ /* 0x000ea40000300800 */
        /* <DEDUP_REMOVED lines=23> */
[----:B------:R-:W-:Y:S02]  /*42910*/  STL.64 [R1+0x2ea8], R26 ;  /* 0x002ea81a01007387 */ /* 0x000fe40000100a00 */
[----:B------:R0:W-:Y:S02]  /*42920*/  STL [R1+0x2ea0], R24 ;  /* 0x002ea01801007387 */ /* 0x0001e40000100800 */
[----:B0-----:R-:W2:Y:S01]  /*42930*/  LDL.LU R24, [R1+0x180] ;  /* 0x0001800001187983 */ /* 0x001ea20000300800 */
[----:B------:R-:W2:Y:S02]  /*42940*/  LDL.LU R25, [R1+0x184] ;  /* 0x0001840001197983 */ /* 0x000ea40000300800 */
[----:B------:R-:W2:Y:S02]  /*42950*/  LDL.LU R26, [R1+0x188] ;  /* 0x00018800011a7983 */ /* 0x000ea40000300800 */
[----:B------:R-:W2:Y:S01]  /*42960*/  LDL.LU R27, [R1+0x18c] ;  /* 0x00018c00011b7983 */ /* 0x000ea20000300800 */
[C---:B---3--:R-:W-:Y:S11]  /*42970*/  HMMA.16816.F32 R16, R20.reuse, R6, R16 ;  /* 0x000000061410723c */ /* 0x048ff60000001810 */
[----:B------:R-:W-:Y:S11]  /*42980*/  @!UPT UIADD3 URZ, URZ, URZ, URZ ;  /* 0x0000003f3f3ff290 */ /* 0x000ff6000fffe03f */
[----:B------:R-:W-:Y:S01]  /*42990*/  @!UPT UIADD3 URZ, URZ, URZ, URZ ;  /* 0x0000003f3f3ff290 */ /* 0x000fe2000fffe03f */
[----:B------:R0:W-:Y:S01]  /*429a0*/  STL.64 [R1+0x1e0], R16 ;  /* 0x0001e01001007387 */ /* 0x0001e20000100a00 */
[----:B------:R1:W-:Y:S02]  /*429b0*/  STL.64 [R1+0x1e8], R18 ;  /* 0x0001e81201007387 */ /* 0x0003e40000100a00 */
[----:B0-----:R-:W-:Y:S02]  /*429c0*/  IMAD.MOV.U32 R17, RZ, RZ, R6 ;  /* 0x000000ffff117224 */ /* 0x001fe400078e0006 */
[----:B------:R-:W-:Y:S02]  /*429d0*/  IMAD.MOV.U32 R16, RZ, RZ, R7 ;  /* 0x000000ffff107224 */ /* 0x000fe400078e0007 */
[----:B------:R-:W4:Y:S02]  /*429e0*/  LDL.LU.64 R6, [R1+0x2f10] ;  /* 0x002f100001067983 */ /* 0x000f240000300a00 */
[----:B----4-:R-:W-:Y:S02]  /*429f0*/  HMMA.16816.F32 R20, R20, R6, R8 ;  /* 0x000000061414723c */ /* 0x010fe40000001808 */
[----:B------:R-:W2:Y:S01]  /*42a00*/  LDL.LU.64 R10, [R1+0x2f08] ;  /* 0x002f0800010a7983 */ /* 0x000ea20000300a00 */
[----:B-1----:R-:W-:-:S02]  /*42a10*/  IMAD.MOV.U32 R19, RZ, RZ, R6 ;  /* 0x000000ffff137224 */ /* 0x002fc400078e0006 */
[----:B------:R-:W-:Y:S11]  /*42a20*/  IMAD.MOV.U32 R18, RZ, RZ, R7 ;  /* 0x000000ffff127224 */ /* 0x000ff600078e0007 */
[----:B------:R-:W-:Y:S07]  /*42a30*/  @!UPT UIADD3 URZ, URZ, URZ, URZ ;  /* 0x0000003f3f3ff290 */ /* 0x000fee000fffe03f */
        /* <DEDUP_REMOVED lines=19> */
[----:B------:R1:W-:Y:S02]  /*42b70*/  STL.64 [R1+0x508], R22 ;  /* 0x0005081601007387 */ /* 0x0003e40000100a00 */
[----:B0-----:R-:W-:Y:S02]  /*42b80*/  IMAD.MOV.U32 R21, RZ, RZ, R10 ;  /* 0x000000ffff157224 */ /* 0x001fe400078e000a */
[----:B------:R-:W-:Y:S02]  /*42b90*/  IMAD.MOV.U32 R20, RZ, RZ, R11 ;  /* 0x000000ffff147224 */ /* 0x000fe400078e000b */
[----:B------:R-:W2:Y:S02]  /*42ba0*/  LDL.LU.64 R10, [R1+0x2ed8] ;  /* 0x002ed800010a7983 */ /* 0x000ea40000300a00 */
[----:B--2---:R-:W-:Y:S01]  /*42bb0*/  HMMA.16816.F32 R12, R4, R10, R12 ;  /* 0x0000000a040c723c */ /* 0x004fe2000000180c */
[----:B-1----:R-:W-:-:S02]  /*42bc0*/  IMAD.MOV.U32 R23, RZ, RZ, R10 ;  /* 0x000000ffff177224 */ /* 0x002fc400078e000a */
        /* <DEDUP_REMOVED lines=8> */
[----:B------:R-:W2:Y:S11]  /*42c50*/  LDL.LU.64 R14, [R1+0x2eb8] ;  /* 0x002eb800010e7983 */ /* 0x000eb60000300a00 */
[----:B------:R-:W-:Y:S11]  /*42c60*/  @!UPT UIADD3 URZ, URZ, URZ, URZ ;  /* 0x0000003f3f3ff290 */ /* 0x000ff6000fffe03f */
[----:B------:R-:W-:Y:S01]  /*42c70*/  STL.64 [R1+0x100], R8 ;  /* 0x0001000801007387 */ /* 0x000fe20000100a00 */
[----:B------:R0:W-:Y:S03]  /*42c80*/  STL.64 [R1+0x108], R10 ;  /* 0x0001080a01007387 */ /* 0x0001e60000100a00 */
[----:B0-----:R-:W3:Y:S01]  /*42c90*/  LDL.LU R11, [R1+0x2eb0] ;  /* 0x002eb000010b7983 */ /* 0x001ee20000300800 */
[C---:B--2---:R-:W-:Y:S03]  /*42ca0*/  HMMA.16816.F32 R12, R4.reuse, R14, R24 ;  /* 0x0000000e040c723c */ /* 0x044fe60000001818 */
[----:B---3--:R-:W0:Y:S04]  /*42cb0*/  LDSM.16.MT88.4 R8, [R11+0xa180] ;  /* 0x00a180000b08783b */ /* 0x008e280000004200 */
[----:B0-----:R-:W-:Y:S01]  /*42cc0*/  STL.64 [R1+0x2e80], R10 ;  /* 0x002e800a01007387 */ /* 0x001fe20000100a00 */
[----:B------:R0:W-:Y:S03]  /*42cd0*/  STL.64 [R1+0x2e78], R8 ;  /* 0x002e780801007387 */ /* 0x0001e60000100a00 */
[----:B0-----:R-:W2:Y:S01]  /*42ce0*/  LDL.LU R8, [R1+0x230] ;  /* 0x0002300001087983 */ /* 0x001ea20000300800 */
[----:B------:R-:W2:Y:S02]  /*42cf0*/  LDL.LU R9, [R1+0x234] ;  /* 0x0002340001097983 */ /* 0x000ea40000300800 */
[----:B------:R-:W2:Y:S02]  /*42d00*/  LDL.LU R10, [R1+0x238] ;  /* 0x00023800010a7983 */ /* 0x000ea40000300800 */
[----:B------:R-:W2:Y:S01]  /*42d10*/  LDL.LU R11, [R1+0x23c] ;  /* 0x00023c00010b7983 */ /* 0x000ea20000300800 */
[----:B------:R-:W2:Y:S01]  /*42d20*/  LDL.LU.64 R26, [R1+0x2ea8] ;  /* 0x002ea800011a7983 */ /* 0x000ea20000300a00 */
[----:B------:R-:W3:Y:S05]  /*42d30*/  LDL.LU R24, [R1+0x2ea0] ;  /* 0x002ea00001187983 */ /* 0x000eea0000300800 */
[----:B------:R-:W-:Y:S02]  /*42d40*/  STL.64 [R1+0x1c0], R12 ;  /* 0x0001c00c01007387 */ /* 0x000fe40000100a00 */
[----:B------:R-:W-:Y:S02]  /*42d50*/  STL.64 [R1+0x1c8], R14 ;  /* 0x0001c80e01007387 */ /* 0x000fe40000100a00 */
[----:B------:R-:W0:Y:S04]  /*42d60*/  LDSM.16.MT88.4 R12, [R2+0xa000] ;  /* 0x00a00000020c783b */ /* 0x000e280000004200 */
[----:B0-----:R0:W-:Y:S01]  /*42d70*/  STL.64 [R1+0x2df8], R14 ;  /* 0x002df80e01007387 */ /* 0x0011e20000100a00 */
[----:B------:R-:W-:Y:S03]  /*42d80*/  STL.64 [R1+0x2df0], R12 ;  /* 0x002df00c01007387 */ /* 0x000fe60000100a00 */
[----:B0-----:R-:W4:Y:S01]  /*42d90*/  LDL.64 R14, [R1+0x28] ;  /* 0x00002800010e7983 */ /* 0x001f220000100a00 */
[----:B--2---:R-:W-:Y:S03]  /*42da0*/  HMMA.16816.F32 R8, R4, R26, R8 ;  /* 0x0000001a0408723c */ /* 0x004fe60000001808 */
[----:B----4-:R0:W-:Y:S02]  /*42db0*/  STL.64 [R1+0x2e30], R14 ;  /* 0x002e300e01007387 */ /* 0x0101e40000100a00 */
[----:B0-----:R-:W-:-:S02]  /*42dc0*/  IMAD.MOV.U32 R14, RZ, RZ, R23 ;  /* 0x000000ffff0e7224 */ /* 0x001fc400078e0017 */
[----:B------:R-:W-:-:S05]  /*42dd0*/  IMAD.MOV.U32 R15, RZ, RZ, R22 ;  /* 0x000000ffff0f7224 */ /* 0x000fca00078e0016 */
[----:B------:R-:W-:Y:S01]  /*42de0*/  STL.64 [R1+0x2e48], R14 ;  /* 0x002e480e01007387 */ /* 0x000fe20000100a00 */
[----:B------:R-:W-:Y:S02]  /*42df0*/  STL.64 [R1+0x2e70], R26 ;  /* 0x002e701a01007387 */ /* 0x000fe40000100a00 */
[----:B---3--:R-:W-:Y:S08]  /*42e00*/  STL [R1+0x2e68], R24 ;  /* 0x002e681801007387 */ /* 0x008ff00000100800 */
[----:B------:R-:W-:Y:S01]  /*42e10*/  STL.64 [R1+0x4e0], R8 ;  /* 0x0004e00801007387 */ /* 0x000fe20000100a00 */
[----:B------:R0:W-:Y:S02]  /*42e20*/  STL.64 [R1+0x4e8], R10 ;  /* 0x0004e80a01007387 */ /* 0x0001e40000100a00 */
[----:B0-----:R-:W-:-:S02]  /*42e30*/  IMAD.MOV.U32 R10, RZ, RZ, R19 ;  /* 0x000000ffff0a7224 */ /* 0x001fc400078e0013 */
[----:B------:R-:W-:-:S05]  /*42e40*/  IMAD.MOV.U32 R11, RZ, RZ, R18 ;  /* 0x000000ffff0b7224 */ /* 0x000fca00078e0012 */
[----:B------:R0:W-:Y:S01]  /*42e50*/  STL.64 [R1+0x2e98], R10 ;  /* 0x002e980a01007387 */ /* 0x0001e20000100a00 */
[----:B------:R-:W2:Y:S02]  /*42e60*/  LDL.LU R8, [R1+0x370] ;  /* 0x0003700001087983 */ /* 0x000ea40000300800 */
[----:B------:R-:W2:Y:S01]  /*42e70*/  LDL.LU R9, [R1+0x374] ;  /* 0x0003740001097983 */ /* 0x000ea20000300800 */
[----:B0-----:R-:W2:Y:S01]  /*42e80*/  LDL.LU R10, [R1+0x378] ;  /* 0x00037800010a7983 */ /* 0x001ea20000300800 */
[----:B------:R-:W2:Y:S02]  /*42e90*/  LDL.LU R11, [R1+0x37c] ;  /* 0x00037c00010b7983 */ /* 0x000ea40000300800 */
[----:B------:R-:W3:Y:S02]  /*42ea0*/  LDL.LU R24, [R1+0x450] ;  /* 0x0004500001187983 */ /* 0x000ee40000300800 */
[----:B------:R-:W3:Y:S01]  /*42eb0*/  LDL.LU R25, [R1+0x454] ;  /* 0x0004540001197983 */ /* 0x000ee20000300800 */
[----:B------:R-:W4:Y:S01]  /*42ec0*/  LDL.LU R26, [R1+0x458] ;  /* 0x00045800011a7983 */ /* 0x000f220000300800 */
[----:B------:R-:W4:Y:S02]  /*42ed0*/  LDL.LU R27, [R1+0x45c] ;  /* 0x00045c00011b7983 */ /* 0x000f240000300800 */
[----:B------:R-:W-:-:S02]  /*42ee0*/  IMAD.MOV.U32 R22, RZ, RZ, R17 ;  /* 0x000000ffff167224 */ /* 0x000fc400078e0011 */
[----:B------:R-:W-:Y:S02]  /*42ef0*/  IMAD.MOV.U32 R23, RZ, RZ, R16 ;  /* 0x000000ffff177224 */ /* 0x000fe400078e0010 */
[----:B------:R-:W0:Y:S01]  /*42f00*/  LDSM.16.MT88.4 R16, [R2+0xa080] ;  /* 0x00a080000210783b */ /* 0x000e220000004200 */
[----:B------:R-:W-:Y:S02]  /*42f10*/  IMAD.MOV.U32 R14, RZ, RZ, R21 ;  /* 0x000000ffff0e7224 */ /* 0x000fe400078e0015 */
[----:B------:R-:W-:Y:S01]  /*42f20*/  IMAD.MOV.U32 R15, RZ, RZ, R20 ;  /* 0x000000ffff0f7224 */ /* 0x000fe200078e0014 */
[----:B----4-:R-:W-:Y:S01]  /*42f30*/  STL.64 [R1+0x2e90], R26 ;  /* 0x002e901a01007387 */ /* 0x010fe20000100a00 */
[----:B---3--:R1:W-:Y:S03]  /*42f40*/  STL.64 [R1+0x2e88], R24 ;  /* 0x002e881801007387 */ /* 0x0083e60000100a00 */
[----:B-1----:R-:W3:Y:S01]  /*42f50*/  LDL.LU R24, [R1+0x360] ;  /* 0x0003600001187983 */ /* 0x002ee20000300800 */
[----:B------:R-:W3:Y:S02]  /*42f60*/  LDL.LU R25, [R1+0x364] ;  /* 0x0003640001197983 */ /* 0x000ee40000300800 */
[----:B------:R-:W3:Y:S02]  /*42f70*/  LDL.LU R26, [R1+0x368] ;  /* 0x00036800011a7983 */ /* 0x000ee40000300800 */
[----:B------:R-:W3:Y:S01]  /*42f80*/  LDL.LU R27, [R1+0x36c] ;  /* 0x00036c00011b7983 */ /* 0x000ee20000300800 */
[----:B------:R1:W-:Y:S04]  /*42f90*/  STL.64 [R1+0x2e60], R14 ;  /* 0x002e600e01007387 */ /* 0x0003e80000100a00 */
[----:B-1----:R-:W4:Y:S01]  /*42fa0*/  LDL.64 R14, [R1+0x48] ;  /* 0x00004800010e7983 */ /* 0x002f220000100a00 */
[----:B0-----:R-:W-:Y:S02]  /*42fb0*/  STL.64 [R1+0x2d88], R18 ;  /* 0x002d881201007387 */ /* 0x001fe40000100a00 */
[----:B------:R0:W-:Y:S02]  /*42fc0*/  STL.64 [R1+0x2d80], R16 ;  /* 0x002d801001007387 */ /* 0x0001e40000100a00 */
        /* <DEDUP_REMOVED lines=16> */
[----:B------:R-:W2:Y:S01]  /*430d0*/  LDL.LU R19, [R1+0x44c] ;  /* 0x00044c0001137983 */ /* 0x000ea20000300800 */
[----:B------:R-:W3:Y:S11]  /*430e0*/  LDL.LU.64 R10, [R1+0x2e98] ;  /* 0x002e9800010a7983 */ /* 0x000ef60000300a00 */
[----:B------:R-:W-:Y:S01]  /*430f0*/  @!UPT UIADD3 URZ, URZ, URZ, URZ ;  /* 0x0000003f3f3ff290 */ /* 0x000fe2000fffe03f */
[----:B------:R-:W-:Y:S02]  /*43100*/  STL.64 [R1+0x4d0], R20 ;  /* 0x0004d01401007387 */ /* 0x000fe40000100a00 */
[----:B------:R-:W-:Y:S02]  /*43110*/  STL.64 [R1+0x4d8], R22 ;  /* 0x0004d81601007387 */ /* 0x000fe40000100a00 */
[----:B------:R-:W0:Y:S04]  /*43120*/  LDSM.16.MT88.4 R20, [R2+0xa100] ;  /* 0x00a100000214783b */ /* 0x000e280000004200 */
[----:B0-----:R0:W-:Y:S01]  /*43130*/  STL.64 [R1+0x2cf8], R22 ;  /* 0x002cf81601007387 */ /* 0x0011e20000100a00 */
[----:B------:R-:W-:Y:S03]  /*43140*/  STL.64 [R1+0x2cf0], R20 ;  /* 0x002cf01401007387 */ /* 0x000fe60000100a00 */
[----:B0-----:R-:W2:Y:S01]  /*43150*/  LDL.64 R22, [R1+0x8] ;  /* 0x0000080001167983 */ /* 0x001ea20000100a00 */
[----:B---3--:R-:W-:Y:S03]  /*43160*/  HMMA.16816.F32 R4, R4, R10, R24 ;  /* 0x0000000a0404723c */ /* 0x008fe60000001818 */
[----:B------:R-:W3:Y:S01]  /*43170*/  LDL.LU.64 R26, [R1+0x2e90] ;  /* 0x002e9000011a7983 */ /* 0x000ee20000300a00 */
[----:B------:R-:W3:Y:S02]  /*43180*/  LDL.LU.64 R24, [R1+0x2e88] ;  /* 0x002e880001187983 */ /* 0x000ee40000300a00 */
[----:B------:R-:W3:Y:S02]  /*43190*/  LDL.LU.64 R10, [R1+0x2e80] ;  /* 0x002e8000010a7983 */ /* 0x000ee40000300a00 */
[----:B------:R-:W3:Y:S11]  /*431a0*/  LDL.LU.64 R8, [R1+0x2e78] ;  /* 0x002e780001087983 */ /* 0x000ef60000300a00 */
[----:B------:R-:W-:Y:S04]  /*431b0*/  @!UPT UIADD3 URZ, URZ, URZ, URZ ;  /* 0x0000003f3f3ff290 */ /* 0x000fe8000fffe03f */
[----:B------:R-:W-:Y:S01]  /*431c0*/  STL.64 [R1+0x4a0], R4 ;  /* 0x0004a00401007387 */ /* 0x000fe20000100a00 */
[----:B------:R-:W-:Y:S02]  /*431d0*/  STL.64 [R1+0x4a8], R6 ;  /* 0x0004a80601007387 */ /* 0x000fe40000100a00 */
[----:B------:R-:W0:Y:S02]  /*431e0*/  LDSM.16.MT88.4 R4, [R2+0xa180] ;  /* 0x00a180000204783b */ /* 0x000e240000004200 */
[----:B0-----:R0:W-:Y:S02]  /*431f0*/  STL.64 [R1+0x2c70], R6 ;  /* 0x002c700601007387 */ /* 0x0011e40000100a00 */
[----:B------:R1:W-:Y:S02]  /*43200*/  STL.64 [R1+0x2c68], R4 ;  /* 0x002c680401007387 */ /* 0x0003e40000100a00 */
[----:B0-----:R-:W2:Y:S01]  /*43210*/  LDL.LU.64 R6, [R1+0x88] ;  /* 0x0000880001067983 */ /* 0x001ea20000300a00 */
[----:B----4-:R-:W-:Y:S01]  /*43220*/  IMAD.MOV.U32 R2, RZ, RZ, R15 ;  /* 0x000000ffff027224 */ /* 0x010fe200078e000f */
[C---:B---3--:R-:W-:Y:S02]  /*43230*/  HMMA.16816.F32 R24, R8.reuse, R14, R24 ;  /* 0x0000000e0818723c */ /* 0x048fe40000001818 */
[----:B--2---:R0:W-:Y:S01]  /*43240*/  STL.64 [R1+0x2e00], R6 ;  /* 0x002e000601007387 */ /* 0x0041e20000100a00 */
[----:B-1----:R-:W2:Y:S02]  /*43250*/  LDL.LU R4, [R1+0x420] ;  /* 0x0004200001047983 */ /* 0x002ea40000300800 */
[----:B------:R-:W2:Y:S01]  /*43260*/  LDL.LU R5, [R1+0x424] ;  /* 0x0004240001057983 */ /* 0x000ea20000300800 */
[----:B0-----:R-:W2:Y:S01]  /*43270*/  LDL.LU R6, [R1+0x428] ;  /* 0x0004280001067983 */ /* 0x001ea20000300800 */
[----:B------:R-:W2:Y:S11]  /*43280*/  LDL.LU R7, [R1+0x42c] ;  /* 0x00042c0001077983 */ /* 0x000eb60000300800 */
[----:B------:R-:W-:Y:S05]  /*43290*/  @!UPT UIADD3 URZ, URZ, URZ, URZ ;  /* 0x0000003f3f3ff290 */ /* 0x000fea000fffe03f */
[----:B------:R0:W-:Y:S02]  /*432a0*/  STL.64 [R1+0x450], R24 ;  /* 0x0004501801007387 */ /* 0x0001e40000100a00 */
[----:B------:R1:W-:Y:S02]  /*432b0*/  STL.64 [R1+0x458], R26 ;  /* 0x0004581a01007387 */ /* 0x0003e40000100a00 */
[----:B0-----:R-:W-:Y:S01]  /*432c0*/  IMAD.MOV.U32 R25, RZ, RZ, R14 ;  /* 0x000000ffff197224 */ /* 0x001fe200078e000e */
[----:B-1----:R-:W3:Y:S01]  /*432d0*/  LDL.LU.64 R26, [R1+0x2e70] ;  /* 0x002e7000011a7983 */ /* 0x002ee20000300a00 */
[----:B------:R-:W4:Y:S02]  /*432e0*/  LDL.LU R24, [R1+0x2e68] ;  /* 0x002e680001187983 */ /* 0x000f240000300800 */
[----:B------:R-:W2:Y:S02]  /*432f0*/  LDL.LU.64 R14, [R1+0x2e60] ;  /* 0x002e6000010e7983 */ /* 0x000ea40000300a00 */
        /* <DEDUP_REMOVED lines=14> */
[C---:B------:R-:W-:Y:S11]  /*433e0*/  HMMA.16816.F32 R4, R8.reuse, R22, R4 ;  /* 0x000000160804723c */ /* 0x040ff60000001804 */
[----:B------:R-:W-:Y:S11]  /*433f0*/  @!UPT UIADD3 URZ, URZ, URZ, URZ ;  /* 0x0000003f3f3ff290 */ /* 0x000ff6000fffe03f */
[----:B------:R-:W-:Y:S01]  /*43400*/  @!UPT UIADD3 URZ, URZ, URZ, URZ ;  /* 0x0000003f3f3ff290 */ /* 0x000fe2000fffe03f */
[----:B------:R-:W-:Y:S01]  /*43410*/  STL.64 [R1+0x420], R4 ;  /* 0x0004200401007387 */ /* 0x000fe20000100a00 */
[----:B------:R-:W-:Y:S01]  /*43420*/  STL.64 [R1+0x428], R6 ;  /* 0x0004280601007387 */ /* 0x000fe20000100a00 */
[----:B--2---:R-:W-:Y:S11]  /*43430*/  HMMA.16816.F32 R16, R8, R14, R16 ;  /* 0x0000000e0810723c */ /* 0x004ff60000001810 */
[----:B------:R-:W-:Y:S11]  /*43440*/  @!UPT UIADD3 URZ, URZ, URZ, URZ ;  /* 0x0000003f3f3ff290 */ /* 0x000ff6000fffe03f */
[----:B------:R-:W-:Y:S01]  /*43450*/  @!UPT UIADD3 URZ, URZ, URZ, URZ ;  /* 0x0000003f3f3ff290 */ /* 0x000fe2000fffe03f */
[----:B------:R0:W-:Y:S01]  /*43460*/  STL.64 [R1+0x410], R16 ;  /* 0x0004101001007387 */ /* 0x0001e20000100a00 */
[----:B------:R1:W-:Y:S03]  /*43470*/  STL.64 [R1+0x418], R18 ;  /* 0x0004181201007387 */ /* 0x0003e60000100a00 */
[----:B0-----:R-:W2:Y:S01]  /*43480*/  LDL.LU R16, [R1+0x3a0] ;  /* 0x0003a00001107983 */ /* 0x001ea20000300800 */
[----:B------:R-:W2:Y:S02]  /*43490*/  LDL.LU R17, [R1+0x3a4] ;  /* 0x0003a40001117983 */ /* 0x000ea40000300800 */
[----:B-1----:R-:W2:Y:S02]  /*434a0*/  LDL.LU R18, [R1+0x3a8] ;  /* 0x0003a80001127983 */ /* 0x002ea40000300800 */
[----:B------:R-:W2:Y:S02]  /*434b0*/  LDL.LU R19, [R1+0x3ac] ;  /* 0x0003ac0001137983 */ /* 0x000ea40000300800 */
[----:B------:R-:W-:-:S02]  /*434c0*/  IMAD.MOV.U32 R7, RZ, RZ, R22 ;  /* 0x000000ffff077224 */ /* 0x000fc400078e0016 */
[----:B------:R-:W-:Y:S02]  /*434d0*/  IMAD.MOV.U32 R6, RZ, RZ, R23 ;  /* 0x000000ffff067224 */ /* 0x000fe400078e0017 */
[----:B------:R-:W-:Y:S02]  /*434e0*/  IMAD.MOV.U32 R5, RZ, RZ, R14 ;  /* 0x000000ffff057224 */ /* 0x000fe400078e000e */
[----:B------:R-:W-:Y:S01]  /*434f0*/  IMAD.MOV.U32 R4, RZ, RZ, R15 ;  /* 0x000000ffff047224 */ /* 0x000fe200078e000f */
[----:B--2---:R0:W-:Y:S01]  /*43500*/  STL.64 [R1+0x2da8], R18 ;  /* 0x002da81201007387 */ /* 0x0041e20000100a00 */
[----:B------:R-:W-:Y:S02]  /*43510*/  STL.64 [R1+0x2da0], R16 ;  /* 0x002da01001007387 */ /* 0x000fe40000100a00 */
[----:B0-----:R-:W-:Y:S02]  /*43520*/  IMAD.MOV.U32 R18, RZ, RZ, R7 ;  /* 0x000000ffff127224 */ /* 0x001fe400078e0007 */
[----:B------:R-:W-:-:S05]  /*43530*/  IMAD.MOV.U32 R19, RZ, RZ, R6 ;  /* 0x000000ffff137224 */ /* 0x000fca00078e0006 */
[----:B------:R-:W-:Y:S01]  /*43540*/  STL.64 [R1+0x2db8], R18 ;  /* 0x002db81201007387 */ /* 0x000fe20000100a00 */
        /* <DEDUP_REMOVED lines=16> */
[----:B0-----:R-:W3:Y:S01]  /*43650*/  LDL.LU R12, [R1+0x400] ;  /* 0x00040000010c7983 */ /* 0x001ee20000300800 */
[----:B------:R-:W3:Y:S02]  /*43660*/  LDL.LU R13, [R1+0x404] ;  /* 0x00040400010d7983 */ /* 0x000ee40000300800 */
[----:B------:R-:W3:Y:S02]  /*43670*/  LDL.LU R14, [R1+0x408] ;  /* 0x00040800010e7983 */ /* 0x000ee40000300800 */
[----:B------:R-:W3:Y:S01]  /*43680*/  LDL.LU R15, [R1+0x40c] ;  /* 0x00040c00010f7983 */ /* 0x000ee20000300800 */
[----:B------:R-:W2:Y:S01]  /*43690*/  LDL.LU.64 R6, [R1+0x78] ;  /* 0x0000780001067983 */ /* 0x000ea20000300a00 */
[----:B------:R-:W2:Y:S03]  /*436a0*/  LDL.64 R18, [R1+0x18] ;  /* 0x0000180001127983 */ /* 0x000ea60000100a00 */
[----:B--2---:R0:W-:Y:S04]  /*436b0*/  STL.64 [R1+0x2dd0], R18 ;  /* 0x002dd01201007387 */ /* 0x0041e80000100a00 */
[----:B0-----:R-:W2:Y:S04]  /*436c0*/  LDL.64 R18, [R1+0x38] ;  /* 0x0000380001127983 */ /* 0x001ea80000100a00 */
[----:B--2---:R-:W-:Y:S01]  /*436d0*/  STL.64 [R1+0x2dd8], R18 ;  /* 0x002dd81201007387 */ /* 0x004fe20000100a00 */
        /* <DEDUP_REMOVED lines=8> */
[----:B------:R-:W4:Y:S01]  /*43760*/  LDL.LU R25, [R1+0x2e2c] ;  /* 0x002e2c0001197983 */ /* 0x000f220000300800 */
[----:B------:R-:W3:Y:S03]  /*43770*/  LDL.LU R2, [R1+0x2e28] ;  /* 0x002e280001027983 */ /* 0x000ee60000300800 */
[----:B--2---:R0:W-:Y:S01]  /*43780*/  STL.64 [R1+0x2d18], R22 ;  /* 0x002d181601007387 */ /* 0x0041e20000100a00 */
[----:B------:R1:W-:Y:S02]  /*43790*/  STL.64 [R1+0x2d10], R20 ;  /* 0x002d101401007387 */ /* 0x0003e40000100a00 */
[----:B0-----:R-:W-:Y:S02]  /*437a0*/  IMAD.MOV.U32 R22, RZ, RZ, R5 ;  /* 0x000000ffff167224 */ /* 0x001fe400078e0005 */
[----:B------:R-:W-:-:S05]  /*437b0*/  IMAD.MOV.U32 R23, RZ, RZ, R4 ;  /* 0x000000ffff177224 */ /* 0x000fca00078e0004 */
[----:B------:R0:W-:Y:S01]  /*437c0*/  STL.64 [R1+0x2db0], R22 ;  /* 0x002db01601007387 */ /* 0x0001e20000100a00 */
[----:B-1----:R-:W2:Y:S02]  /*437d0*/  LDL.LU R20, [R1+0x3b0] ;  /* 0x0003b00001147983 */ /* 0x002ea40000300800 */
[----:B------:R-:W2:Y:S01]  /*437e0*/  LDL.LU R21, [R1+0x3b4] ;  /* 0x0003b40001157983 */ /* 0x000ea20000300800 */
[----:B0-----:R-:W2:Y:S01]  /*437f0*/  LDL.LU R22, [R1+0x3b8] ;  /* 0x0003b80001167983 */ /* 0x001ea20000300800 */
[----:B------:R-:W2:Y:S01]  /*43800*/  LDL.LU R23, [R1+0x3bc] ;  /* 0x0003bc0001177983 */ /* 0x000ea20000300800 */
[----:B---3--:R-:W-:Y:S02]  /*43810*/  HMMA.16816.F32 R12, R8, R26, R12 ;  /* 0x0000001a080c723c */ /* 0x008fe4000000180c */
[----:B--2---:R-:W-:Y:S01]  /*43820*/  STL.64 [R1+0x2dc8], R22 ;  /* 0x002dc81601007387 */ /* 0x004fe20000100a00 */
[----:B------:R0:W-:Y:S03]  /*43830*/  STL.64 [R1+0x2dc0], R20 ;  /* 0x002dc01401007387 */ /* 0x0001e60000100a00 */
        /* <DEDUP_REMOVED lines=13> */
[----:B------:R-:W3:Y:S02]  /*43910*/  LDL.LU.64 R12, [R1+0x2e18] ;  /* 0x002e1800010c7983 */ /* 0x000ee40000300a00 */
[----:B------:R-:W-:-:S02]  /*43920*/  IMAD.MOV.U32 R17, RZ, RZ, R6 ;  /* 0x000000ffff117224 */ /* 0x000fc400078e0006 */
[----:B------:R-:W-:Y:S01]  /*43930*/  IMAD.MOV.U32 R16, RZ, RZ, R7 ;  /* 0x000000ffff107224 */ /* 0x000fe200078e0007 */
[C---:B---3--:R-:W-:Y:S11]  /*43940*/  HMMA.16816.F32 R12, R8.reuse, R6, R12 ;  /* 0x00000006080c723c */ /* 0x048ff6000000180c */
[----:B------:R-:W-:Y:S11]  /*43950*/  @!UPT UIADD3 URZ, URZ, URZ, URZ ;  /* 0x0000003f3f3ff290 */ /* 0x000ff6000fffe03f */
[----:B------:R-:W-:Y:S01]  /*43960*/  @!UPT UIADD3 URZ, URZ, URZ, URZ ;  /* 0x0000003f3f3ff290 */ /* 0x000fe2000fffe03f */
[----:B------:R-:W-:Y:S01]  /*43970*/  STL.64 [R1+0x370], R12 ;  /* 0x0003700c01007387 */ /* 0x000fe20000100a00 */
[----:B------:R0:W-:Y:S03]  /*43980*/  STL.64 [R1+0x378], R14 ;  /* 0x0003780e01007387 */ /* 0x0001e60000100a00 */
[----:B0-----:R-:W3:Y:S01]  /*43990*/  LDL.LU.64 R14, [R1+0x2e10] ;  /* 0x002e1000010e7983 */ /* 0x001ee20000300a00 */
[----:B------:R-:W3:Y:S02]  /*439a0*/  LDL.LU.64 R12, [R1+0x2e08] ;  /* 0x002e0800010c7983 */ /* 0x000ee40000300a00 */
[----:B------:R-:W3:Y:S02]  /*439b0*/  LDL.LU.64 R6, [R1+0x2e00] ;  /* 0x002e000001067983 */ /* 0x000ee40000300a00 */
[----:B---3--:R-:W-:Y:S01]  /*439c0*/  HMMA.16816.F32 R8, R8, R6, R12 ;  /* 0x000000060808723c */ /* 0x008fe2000000180c */
[----:B------:R-:W2:Y:S01]  /*439d0*/  LDL.LU.64 R14, [R1+0x2df8] ;  /* 0x002df800010e7983 */ /* 0x000ea20000300a00 */
[----:B------:R-:W2:Y:S02]  /*439e0*/  LDL.LU.64 R12, [R1+0x2df0] ;  /* 0x002df000010c7983 */ /* 0x000ea40000300a00 */
[----:B------:R0:W-:Y:S02]  /*439f0*/  STL.64 [R1+0x2d90], R6 ;  /* 0x002d900601007387 */ /* 0x0001e40000100a00 */
[----:B------:R-:W3:Y:S11]  /*43a00*/  LDL.LU R4, [R1+0x3d0] ;  /* 0x0003d00001047983 */ /* 0x000ef60000300800 */
[----:B------:R-:W-:Y:S06]  /*43a10*/  @!UPT UIADD3 URZ, URZ, URZ, URZ ;  /* 0x0000003f3f3ff290 */ /* 0x000fec000fffe03f */
[----:B------:R-:W-:Y:S01]  /*43a20*/  STL.64 [R1+0x1b0], R8 ;  /* 0x0001b00801007387 */ /* 0x000fe20000100a00 */
[----:B------:R1:W-:Y:S02]  /*43a30*/  STL.64 [R1+0x1b8], R10 ;  /* 0x0001b80a01007387 */ /* 0x0003e40000100a00 */
[----:B------:R-:W3:Y:S02]  /*43a40*/  LDL.LU R5, [R1+0x3d4] ;  /* 0x0003d40001057983 */ /* 0x000ee40000300800 */
[----:B0-----:R-:W3:Y:S01]  /*43a50*/  LDL.LU R6, [R1+0x3d8] ;  /* 0x0003d80001067983 */ /* 0x001ee20000300800 */
[----:B------:R-:W3:Y:S01]  /*43a60*/  LDL.LU R7, [R1+0x3dc] ;  /* 0x0003dc0001077983 */ /* 0x000ee20000300800 */
[----:B-1----:R-:W-:Y:S02]  /*43a70*/  IMAD.MOV.U32 R10, RZ, RZ, R17 ;  /* 0x000000ffff0a7224 */ /* 0x002fe400078e0011 */
[----:B------:R-:W-:-:S05]  /*43a80*/  IMAD.MOV.U32 R11, RZ, RZ, R16 ;  /* 0x000000ffff0b7224 */ /* 0x000fca00078e0010 */
[----:B------:R0:W-:Y:S01]  /*43a90*/  STL.64 [R1+0x2d98], R10 ;  /* 0x002d980a01007387 */ /* 0x0001e20000100a00 */
[----:B------:R-:W3:Y:S02]  /*43aa0*/  LDL.LU R8, [R1+0x390] ;  /* 0x0003900001087983 */ /* 0x000ee40000300800 */
[----:B------:R-:W3:Y:S01]  /*43ab0*/  LDL.LU R9, [R1+0x394] ;  /* 0x0003940001097983 */ /* 0x000ee20000300800 */
[----:B0-----:R-:W3:Y:S01]  /*43ac0*/  LDL.LU R10, [R1+0x398] ;  /* 0x00039800010a7983 */ /* 0x001ee20000300800 */
[----:B------:R-:W3:Y:S01]  /*43ad0*/  LDL.LU R11, [R1+0x39c] ;  /* 0x00039c00010b7983 */ /* 0x000ee20000300800 */
[C---:B--2---:R-:W-:Y:S02]  /*43ae0*/  HMMA.16816.F32 R16, R12.reuse, R18, R20 ;  /* 0x000000120c10723c */ /* 0x044fe40000001814 */
[----:B------:R-:W2:Y:S01]  /*43af0*/  LDL.LU.64 R22, [R1+0x2de8] ;  /* 0x002de80001167983 */ /* 0x000ea20000300a00 */
[----:B------:R-:W2:Y:S11]  /*43b00*/  LDL.LU.64 R20, [R1+0x2de0] ;  /* 0x002de00001147983 */ /* 0x000eb60000300a00 */
[----:B------:R-:W-:Y:S09]  /*43b10*/  @!UPT UIADD3 URZ, URZ, URZ, URZ ;  /* 0x0000003f3f3ff290 */ /* 0x000ff2000fffe03f */
        /* <DEDUP_REMOVED lines=25> */
[----:B0-----:R-:W3:Y:S01]  /*43cb0*/  LDL.LU.64 R18, [R1+0x2da8] ;  /* 0x002da80001127983 */ /* 0x001ee20000300a00 */
[----:B------:R-:W3:Y:S03]  /*43cc0*/  LDL.LU.64 R16, [R1+0x2da0] ;  /* 0x002da00001107983 */ /* 0x000ee60000300a00 */
[----:B--2---:R0:W-:Y:S01]  /*43cd0*/  STL.64 [R1+0x2d30], R22 ;  /* 0x002d301601007387 */ /* 0x0041e20000100a00 */
[C---:B---3--:R-:W-:Y:S03]  /*43ce0*/  HMMA.16816.F32 R16, R12.reuse, R22, R16 ;  /* 0x000000160c10723c */ /* 0x048fe60000001810 */
[----:B0-----:R-:W2:Y:S05]  /*43cf0*/  LDL.LU.64 R22, [R1+0x8] ;  /* 0x0000080001167983 */ /* 0x001eaa0000300a00 */
[----:B------:R-:W-:Y:S11]  /*43d00*/  HMMA.16816.F32 R8, R12, R26, R8 ;  /* 0x0000001a0c08723c */ /* 0x000ff60000001808 */
[----:B------:R-:W-:Y:S04]  /*43d10*/  @!UPT UIADD3 URZ, URZ, URZ, URZ ;  /* 0x0000003f3f3ff290 */ /* 0x000fe8000fffe03f */
[----:B------:R-:W-:Y:S01]  /*43d20*/  STL.64 [R1+0x2e0], R16 ;  /* 0x0002e01001007387 */ /* 0x000fe20000100a00 */
[----:B------:R-:W-:Y:S03]  /*43d30*/  STL.64 [R1+0x2e8], R18 ;  /* 0x0002e81201007387 */ /* 0x000fe60000100a00 */
[----:B--2---:R0:W-:Y:S02]  /*43d40*/  STL.64 [R1+0x2d48], R22 ;  /* 0x002d481601007387 */ /* 0x0041e40000100a00 */
[----:B0-----:R-:W-:Y:S02]  /*43d50*/  IMAD.MOV.U32 R22, RZ, RZ, R7 ;  /* 0x000000ffff167224 */ /* 0x001fe400078e0007 */
[----:B------:R-:W-:-:S05]  /*43d60*/  IMAD.MOV.U32 R23, RZ, RZ, R6 ;  /* 0x000000ffff177224 */ /* 0x000fca00078e0006 */
[----:B------:R0:W-:Y:S01]  /*43d70*/  STL.64 [R1+0x2d60], R22 ;  /* 0x002d601601007387 */ /* 0x0001e20000100a00 */
[----:B------:R-:W2:Y:S02]  /*43d80*/  LDL.LU R16, [R1+0x2b0] ;  /* 0x0002b00001107983 */ /* 0x000ea40000300800 */
[----:B------:R-:W2:Y:S02]  /*43d90*/  LDL.LU R17, [R1+0x2b4] ;  /* 0x0002b40001117983 */ /* 0x000ea40000300800 */
[----:B------:R-:W2:Y:S01]  /*43da0*/  LDL.LU R18, [R1+0x2b8] ;  /* 0x0002b80001127983 */ /* 0x000ea20000300800 */
[----:B------:R-:W2:Y:S01]  /*43db0*/  LDL.LU R19, [R1+0x2bc] ;  /* 0x0002bc0001137983 */ /* 0x000ea20000300800 */
[----:B0-----:R-:W-:Y:S02]  /*43dc0*/  IMAD.MOV.U32 R22, RZ, RZ, R5 ;  /* 0x000000ffff167224 */ /* 0x001fe400078e0005 */
[----:B------:R-:W-:Y:S02]  /*43dd0*/  IMAD.MOV.U32 R23, RZ, RZ, R4 ;  /* 0x000000ffff177224 */ /* 0x000fe400078e0004 */
[----:B------:R-:W3:Y:S01]  /*43de0*/  LDL.LU R4, [R1+0x380] ;  /* 0x0003800001047983 */ /* 0x000ee20000300800 */
[----:B------:R-:W3:Y:S02]  /*43df0*/  LDL.LU R5, [R1+0x384] ;  /* 0x0003840001057983 */ /* 0x000ee40000300800 */
[----:B------:R-:W3:Y:S02]  /*43e00*/  LDL.LU R6, [R1+0x388] ;  /* 0x0003880001067983 */ /* 0x000ee40000300800 */
[----:B------:R-:W3:Y:S01]  /*43e10*/  LDL.LU R7, [R1+0x38c] ;  /* 0x00038c0001077983 */ /* 0x000ee20000300800 */
[----:B------:R0:W-:Y:S01]  /*43e20*/  STL.64 [R1+0x2d78], R22 ;  /* 0x002d781601007387 */ /* 0x0001e20000100a00 */
[----:B------:R-:W2:Y:S02]  /*43e30*/  LDL.LU R20, [R1+0x2a0] ;  /* 0x0002a00001147983 */ /* 0x000ea40000300800 */
[----:B------:R-:W2:Y:S01]  /*43e40*/  LDL.LU R21, [R1+0x2a4] ;  /* 0x0002a40001157983 */ /* 0x000ea20000300800 */
[----:B0-----:R-:W2:Y:S01]  /*43e50*/  LDL.LU R22, [R1+0x2a8] ;  /* 0x0002a80001167983 */ /* 0x001ea20000300800 */
[----:B------:R-:W2:Y:S02]  /*43e60*/  LDL.LU R23, [R1+0x2ac] ;  /* 0x0002ac0001177983 */ /* 0x000ea40000300800 */
[----:B------:R-:W-:Y:S02]  /*43e70*/  STL.64 [R1+0x2d0], R8 ;  /* 0x0002d00801007387 */ /* 0x000fe40000100a00 */
[----:B------:R0:W-:Y:S02]  /*43e80*/  STL.64 [R1+0x2d8], R10 ;  /* 0x0002d80a01007387 */ /* 0x0001e40000100a00 */
[----:B0-----:R-:W3:Y:S01]  /*43e90*/  LDL.LU.64 R10, [R1+0x2d98] ;  /* 0x002d9800010a7983 */ /* 0x001ee20000300a00 */
[----:B------:R-:W-:Y:S02]  /*43ea0*/  STL.64 [R1+0x2d28], R26 ;  /* 0x002d281a01007387 */ /* 0x000fe40000100a00 */
[----:B----4-:R0:W-:Y:S02]  /*43eb0*/  STL.64 [R1+0x2d20], R24 ;  /* 0x002d201801007387 */ /* 0x0101e40000100a00 */
        /* <DEDUP_REMOVED lines=25> */
[----:B0-----:R-:W3:Y:S02]  /*44050*/  LDL.LU.64 R6, [R1+0x2d90] ;  /* 0x002d900001067983 */ /* 0x001ee40000300a00 */
[----:B---3--:R-:W-:Y:S02]  /*44060*/  HMMA.16816.F32 R12, R12, R6, R16 ;  /* 0x000000060c0c723c */ /* 0x008fe40000001810 */
[----:B------:R-:W3:Y:S01]  /*44070*/  LDL.LU.64 R18, [R1+0x2d88] ;  /* 0x002d880001127983 */ /* 0x000ee20000300a00 */
[----:B------:R-:W3:Y:S11]  /*44080*/  LDL.LU.64 R16, [R1+0x2d80] ;  /* 0x002d800001107983 */ /* 0x000ef60000300a00 */
[----:B------:R-:W-:Y:S09]  /*44090*/  @!UPT UIADD3 URZ, URZ, URZ, URZ ;  /* 0x0000003f3f3ff290 */ /* 0x000ff2000fffe03f */
[----:B------:R-:W-:Y:S01]  /*440a0*/  STL.64 [R1+0x1a0], R12 ;  /* 0x0001a00c01007387 */ /* 0x000fe20000100a00 */
[----:B------:R0:W-:Y:S03]  /*440b0*/  STL.64 [R1+0x1a8], R14 ;  /* 0x0001a80e01007387 */ /* 0x0001e60000100a00 */
[----:B0-----:R-:W4:Y:S04]  /*440c0*/  LDL R15, [R1+0x5d4] ;  /* 0x0005d400010f7983 */ /* 0x001f280000100800 */
[----:B----4-:R0:W-:Y:S04]  /*440d0*/  STL [R1+0x2cb0], R15 ;  /* 0x002cb00f01007387 */ /* 0x0101e80000100800 */
[----:B0-----:R-:W3:Y:S02]  /*440e0*/  LDL.LU.64 R14, [R1+0x48] ;  /* 0x00004800010e7983 */ /* 0x001ee40000300a00 */
[C---:B---3--:R-:W-:Y:S11]  /*440f0*/  HMMA.16816.F32 R20, R16.reuse, R14, R20 ;  /* 0x0000000e1014723c */ /* 0x048ff60000001814 */
        /* <DEDUP_REMOVED lines=43> */
[----:B------:R-:W-:Y:S02]  /*443b0*/  STL.64 [R1+0x2ca8], R26 ;  /* 0x002ca81a01007387 */ /* 0x000fe40000100a00 */
[----:B---3--:R0:W-:Y:S02]  /*443c0*/  STL.64 [R1+0x2ca0], R24 ;  /* 0x002ca01801007387 */ /* 0x0081e40000100a00 */
        /* <DEDUP_REMOVED lines=15> */
[----:B------:R-:W2:Y:S02]  /*444c0*/  LDL.LU R11, [R1+0x19c] ;  /* 0x00019c00010b7983 */ /* 0x000ea40000300800 */
[----:B--2---:R-:W-:Y:S11]  /*444d0*/  HMMA.16816.F32 R8, R16, R6, R8 ;  /* 0x000000061008723c */ /* 0x004ff60000001808 */
[----:B------:R-:W-:Y:S11]  /*444e0*/  @!UPT UIADD3 URZ, URZ, URZ, URZ ;  /* 0x0000003f3f3ff290 */ /* 0x000ff6000fffe03f */
[----:B------:R-:W-:Y:S01]  /*444f0*/  @!UPT UIADD3 URZ, URZ, URZ, URZ ;  /* 0x0000003f3f3ff290 */ /* 0x000fe2000fffe03f */
[----:B------:R-:W-:Y:S01]  /*44500*/  STL.64 [R1+0x190], R8 ;  /* 0x0001900801007387 */ /* 0x000fe20000100a00 */
[----:B------:R3:W-:Y:S02]  /*44510*/  STL.64 [R1+0x198], R10 ;  /* 0x0001980a01007387 */ /* 0x0007e40000100a00 */
[----:B---3--:R-:W-:Y:S01]  /*44520*/  HMMA.16816.F32 R8, R20, R14, R24 ;  /* 0x0000000e1408723c */ /* 0x008fe20000001818 */
[----:B------:R-:W-:Y:S02]  /*44530*/  IMAD.MOV.U32 R18, RZ, RZ, R5 ;  /* 0x000000ffff127224 */ /* 0x000fe400078e0005 */
[----:B------:R-:W-:-:S05]  /*44540*/  IMAD.MOV.U32 R19, RZ, RZ, R4 ;  /* 0x000000ffff137224 */ /* 0x000fca00078e0004 */
[----:B------:R0:W-:Y:S01]  /*44550*/  STL.64 [R1+0x2ce8], R18 ;  /* 0x002ce81201007387 */ /* 0x0001e20000100a00 */
[----:B------:R-:W-:Y:S02]  /*44560*/  IMAD.MOV.U32 R5, RZ, RZ, R14 ;  /* 0x000000ffff057224 */ /* 0x000fe400078e000e */
[----:B------:R-:W-:Y:S11]  /*44570*/  IMAD.MOV.U32 R4, RZ, RZ, R15 ;  /* 0x000000ffff047224 */ /* 0x000ff600078e000f */
[----:B------:R-:W-:Y:S01]  /*44580*/  @!UPT UIADD3 URZ, URZ, URZ, URZ ;  /* 0x0000003f3f3ff290 */ /* 0x000fe2000fffe03f */
[----:B------:R-:W-:Y:S01]  /*44590*/  STL.64 [R1+0x580], R8 ;  /* 0x0005800801007387 */ /* 0x000fe20000100a00 */
[----:B------:R-:W-:Y:S02]  /*445a0*/  STL.64 [R1+0x588], R10 ;  /* 0x0005880a01007387 */ /* 0x000fe40000100a00 */
[----:B------:R-:W2:Y:S02]  /*445b0*/  LDL.LU R16, [R1+0x160] ;  /* 0x0001600001107983 */ /* 0x000ea40000300800 */
[----:B------:R-:W2:Y:S01]  /*445c0*/  LDL.LU R17, [R1+0x164] ;  /* 0x0001640001117983 */ /* 0x000ea20000300800 */
[----:B0-----:R-:W2:Y:S01]  /*445d0*/  LDL.LU R18, [R1+0x168] ;  /* 0x0001680001127983 */ /* 0x001ea20000300800 */
[----:B------:R-:W2:Y:S02]  /*445e0*/  LDL.LU R19, [R1+0x16c] ;  /* 0x00016c0001137983 */ /* 0x000ea40000300800 */
[----:B------:R-:W3:Y:S02]  /*445f0*/  LDL.LU R12, [R1+0x130] ;  /* 0x00013000010c7983 */ /* 0x000ee40000300800 */
[----:B------:R-:W3:Y:S01]  /*44600*/  LDL.LU R13, [R1+0x134] ;  /* 0x00013400010d7983 */ /* 0x000ee20000300800 */
[----:B------:R-:W4:Y:S01]  /*44610*/  LDL.LU R14, [R1+0x138] ;  /* 0x00013800010e7983 */ /* 0x000f220000300800 */
[----:B------:R-:W4:Y:S03]  /*44620*/  LDL.LU R15, [R1+0x13c] ;  /* 0x00013c00010f7983 */ /* 0x000f260000300800 */
[----:B----4-:R-:W-:Y:S01]  /*44630*/  STL.64 [R1+0x2cc0], R14 ;  /* 0x002cc00e01007387 */ /* 0x010fe20000100a00 */
[----:B---3--:R0:W-:Y:S03]  /*44640*/  STL.64 [R1+0x2cb8], R12 ;  /* 0x002cb80c01007387 */ /* 0x0081e60000100a00 */
[----:B0-----:R-:W3:Y:S01]  /*44650*/  LDL.LU R12, [R1+0x140] ;  /* 0x00014000010c7983 */ /* 0x001ee20000300800 */
[----:B------:R-:W3:Y:S02]  /*44660*/  LDL.LU R13, [R1+0x144] ;  /* 0x00014400010d7983 */ /* 0x000ee40000300800 */
[----:B------:R-:W4:Y:S02]  /*44670*/  LDL.LU R14, [R1+0x148] ;  /* 0x00014800010e7983 */ /* 0x000f240000300800 */
[----:B------:R-:W4:Y:S02]  /*44680*/  LDL.LU R15, [R1+0x14c] ;  /* 0x00014c00010f7983 */ /* 0x000f240000300800 */
[----:B----4-:R0:W-:Y:S01]  /*44690*/  STL.64 [R1+0x2cd0], R14 ;  /* 0x002cd00e01007387 */ /* 0x0101e20000100a00 */
[----:B---3--:R-:W-:Y:S03]  /*446a0*/  STL.64 [R1+0x2cc8], R12 ;  /* 0x002cc80c01007387 */ /* 0x008fe60000100a00 */
[----:B0-----:R-:W3:Y:S04]  /*446b0*/  LDL.LU.64 R14, [R1+0x18] ;  /* 0x00001800010e7983 */ /* 0x001ee80000300a00 */
[----:B---3--:R0:W-:Y:S04]  /*446c0*/  STL.64 [R1+0x2ce0], R14 ;  /* 0x002ce00e01007387 */ /* 0x0081e80000100a00 */
[----:B0-----:R-:W2:Y:S01]  /*446d0*/  LDL.LU.64 R14, [R1+0x38] ;  /* 0x00003800010e7983 */ /* 0x001ea20000300a00 */
[----:B------:R-:W3:Y:S01]  /*446e0*/  LDL.LU.64 R26, [R1+0x28] ;  /* 0x00002800011a7983 */ /* 0x000ee20000300a00 */
[----:B--2---:R-:W-:Y:S02]  /*446f0*/  HMMA.16816.F32 R16, R20, R14, R16 ;  /* 0x0000000e1410723c */ /* 0x004fe40000001810 */
[----:B---3--:R0:W-:Y:S01]  /*44700*/  STL.64 [R1+0x2cd8], R26 ;  /* 0x002cd81a01007387 */ /* 0x0081e20000100a00 */
[----:B------:R-:W2:Y:S02]  /*44710*/  LDL.LU R24, [R1+0x150] ;  /* 0x0001500001187983 */ /* 0x000ea40000300800 */
[----:B------:R-:W2:Y:S01]  /*44720*/  LDL.LU R25, [R1+0x154] ;  /* 0x0001540001197983 */ /* 0x000ea20000300800 */
[----:B0-----:R-:W2:Y:S01]  /*44730*/  LDL.LU R26, [R1+0x158] ;  /* 0x00015800011a7983 */ /* 0x001ea20000300800 */
[----:B------:R-:W2:Y:S02]  /*44740*/  LDL.LU R27, [R1+0x15c] ;  /* 0x00015c00011b7983 */ /* 0x000ea40000300800 */
[----:B------:R-:W3:Y:S02]  /*44750*/  LDL.LU R8, [R1+0x120] ;  /* 0x0001200001087983 */ /* 0x000ee40000300800 */
[----:B------:R-:W3:Y:S01]  /*44760*/  LDL.LU R9, [R1+0x124] ;  /* 0x0001240001097983 */ /* 0x000ee20000300800 */
[----:B------:R-:W3:Y:S01]  /*44770*/  LDL.LU R10, [R1+0x128] ;  /* 0x00012800010a7983 */ /* 0x000ee20000300800 */
[----:B------:R-:W3:Y:S02]  /*44780*/  LDL.LU R11, [R1+0x12c] ;  /* 0x00012c00010b7983 */ /* 0x000ee40000300800 */
[----:B------:R-:W-:Y:S02]  /*44790*/  STL.64 [R1+0x2c90], R6 ;  /* 0x002c900601007387 */ /* 0x000fe40000100a00 */
[----:B------:R0:W-:Y:S02]  /*447a0*/  STL.64 [R1+0x2c88], R4 ;  /* 0x002c880401007387 */ /* 0x0001e40000100a00 */
[----:B0-----:R-:W4:Y:S01]  /*447b0*/  LDL.LU R4, [R1+0x110] ;  /* 0x0001100001047983 */ /* 0x001f220000300800 */
[----:B------:R-:W4:Y:S02]  /*447c0*/  LDL.LU R5, [R1+0x114] ;  /* 0x0001140001057983 */ /* 0x000f240000300800 */
[----:B------:R-:W4:Y:S02]  /*447d0*/  LDL.LU R6, [R1+0x118] ;  /* 0x0001180001067983 */ /* 0x000f240000300800 */
[----:B------:R0:W-:Y:S01]  /*447e0*/  STL.64 [R1+0x570], R16 ;  /* 0x0005701001007387 */ /* 0x0001e20000100a00 */
[----:B------:R1:W-:Y:S01]  /*447f0*/  STL.64 [R1+0x578], R18 ;  /* 0x0005781201007387 */ /* 0x0003e20000100a00 */
[----:B0-----:R-:W-:-:S03]  /*44800*/  IMAD.MOV.U32 R17, RZ, RZ, R14 ;  /* 0x000000ffff117224 */ /* 0x001fc600078e000e */
[----:B-1----:R-:W2:Y:S01]  /*44810*/  LDL.LU.64 R18, [R1+0x2ce8] ;  /* 0x002ce80001127983 */ /* 0x002ea20000300a00 */
[----:B------:R-:W-:Y:S02]  /*44820*/  IMAD.MOV.U32 R16, RZ, RZ, R15 ;  /* 0x000000ffff107224 */ /* 0x000fe400078e000f */
        /* <DEDUP_REMOVED lines=11> */
[----:B------:R-:W-:Y:S01]  /*448e0*/  IMAD.MOV.U32 R7, RZ, RZ, R2 ;  /* 0x000000ffff077224 */ /* 0x000fe200078e0002 */
[----:B--2---:R-:W-:Y:S11]  /*448f0*/  HMMA.16816.F32 R12, R20, R18, R12 ;  /* 0x00000012140c723c */ /* 0x004ff6000000180c */
[----:B------:R-:W-:Y:S11]  /*44900*/  @!UPT UIADD3 URZ, URZ, URZ, URZ ;  /* 0x0000003f3f3ff290 */ /* 0x000ff6000fffe03f */
[----:B------:R-:W-:Y:S01]  /*44910*/  @!UPT UIADD3 URZ, URZ, URZ, URZ ;  /* 0x0000003f3f3ff290 */ /* 0x000fe2000fffe03f */
[----:B------:R-:W-:Y:S01]  /*44920*/  STL.64 [R1+0x550], R12 ;  /* 0x0005500c01007387 */ /* 0x000fe20000100a00 */
[----:B------:R0:W-:Y:S02]  /*44930*/  STL [R1+0x558], R14 ;  /* 0x0005580e01007387 */ /* 0x0001e40000100800 */
[----:B------:R-:W-:Y:S02]  /*44940*/  IMAD.MOV.U32 R2, RZ, RZ, R15 ;  /* 0x000000ffff027224 */ /* 0x000fe400078e000f */
[----:B0-----:R-:W2:Y:S01]  /*44950*/  LDL.LU.64 R14, [R1+0x2cc0] ;  /* 0x002cc000010e7983 */ /* 0x001ea20000300a00 */
[----:B------:R-:W2:Y:S02]  /*44960*/  LDL.LU.64 R12, [R1+0x2cb8] ;  /* 0x002cb800010c7983 */ /* 0x000ea40000300a00 */
[----:B------:R0:W-:Y:S02]  /*44970*/  STL.64 [R1+0x2c30], R18 ;  /* 0x002c301201007387 */ /* 0x0001e40000100a00 */
[----:B0-----:R-:W-:-:S02]  /*44980*/  IMAD.MOV.U32 R18, RZ, RZ, R25 ;  /* 0x000000ffff127224 */ /* 0x001fc400078e0019 */
[----:B------:R-:W-:-:S05]  /*44990*/  IMAD.MOV.U32 R19, RZ, RZ, R24 ;  /* 0x000000ffff137224 */ /* 0x000fca00078e0018 */
[----:B------:R0:W-:Y:S02]  /*449a0*/  STL.64 [R1+0x2c48], R18 ;  /* 0x002c481201007387 */ /* 0x0001e40000100a00 */
[----:B0-----:R-:W-:Y:S02]  /*449b0*/  IMAD.MOV.U32 R18, RZ, RZ, R17 ;  /* 0x000000ffff127224 */ /* 0x001fe400078e0011 */
[----:B------:R-:W-:-:S05]  /*449c0*/  IMAD.MOV.U32 R19, RZ, RZ, R16 ;  /* 0x000000ffff137224 */ /* 0x000fca00078e0010 */
[----:B------:R0:W-:Y:S01]  /*449d0*/  STL.64 [R1+0x2c60], R18 ;  /* 0x002c601201007387 */ /* 0x0001e20000100a00 */
[----:B------:R-:W3:Y:S02]  /*449e0*/  LDL.LU R16, [R1+0xa0] ;  /* 0x0000a00001107983 */ /* 0x000ee40000300800 */
[----:B------:R-:W3:Y:S01]  /*449f0*/  LDL.LU R17, [R1+0xa4] ;  /* 0x0000a40001117983 */ /* 0x000ee20000300800 */
[----:B0-----:R-:W3:Y:S01]  /*44a00*/  LDL.LU R18, [R1+0xa8] ;  /* 0x0000a80001127983 */ /* 0x001ee20000300800 */
[----:B------:R-:W3:Y:S01]  /*44a10*/  LDL.LU R19, [R1+0xac] ;  /* 0x0000ac0001137983 */ /* 0x000ee20000300800 */
[----:B--2---:R-:W-:Y:S02]  /*44a20*/  HMMA.16816.F32 R12, R20, R26, R12 ;  /* 0x0000001a140c723c */ /* 0x004fe4000000180c */
[----:B---3--:R-:W-:Y:S01]  /*44a30*/  STL.64 [R1+0x2c80], R18 ;  /* 0x002c801201007387 */ /* 0x008fe20000100a00 */
[----:B------:R0:W-:Y:S03]  /*44a40*/  STL.64 [R1+0x2c78], R16 ;  /* 0x002c781001007387 */ /* 0x0001e60000100a00 */
[----:B0-----:R-:W2:Y:S01]  /*44a50*/  LDL.LU R16, [R1+0xb0] ;  /* 0x0000b00001107983 */ /* 0x001ea20000300800 */
[----:B------:R-:W2:Y:S02]  /*44a60*/  LDL.LU R17, [R1+0xb4] ;  /* 0x0000b40001117983 */ /* 0x000ea40000300800 */
[----:B------:R-:W2:Y:S02]  /*44a70*/  LDL.LU R18, [R1+0xb8] ;  /* 0x0000b80001127983 */ /* 0x000ea40000300800 */
[----:B------:R-:W2:Y:S01]  /*44a80*/  LDL.LU R19, [R1+0xbc] ;  /* 0x0000bc0001137983 */ /* 0x000ea20000300800 */
[----:B------:R-:W-:Y:S11]  /*44a90*/  STL [R1+0x28f8], R2 ;  /* 0x0028f80201007387 */ /* 0x000ff60000100800 */
[----:B------:R0:W-:Y:S02]  /*44aa0*/  STL.64 [R1+0x170], R12 ;  /* 0x0001700c01007387 */ /* 0x0001e40000100a00 */
[----:B------:R1:W-:Y:S02]  /*44ab0*/  STL.64 [R1+0x178], R14 ;  /* 0x0001780e01007387 */ /* 0x0003e40000100a00 */
[----:B0-----:R-:W-:Y:S01]  /*44ac0*/  IMAD.MOV.U32 R13, RZ, RZ, R27 ;  /* 0x000000ffff0d7224 */ /* 0x001fe200078e001b */
[----:B-1----:R-:W3:Y:S01]  /*44ad0*/  LDL.LU R15, [R1+0x2cb0] ;  /* 0x002cb000010f7983 */ /* 0x002ee20000300800 */
[----:B------:R-:W-:-:S02]  /*44ae0*/  IMAD.MOV.U32 R14, RZ, RZ, R26 ;  /* 0x000000ffff0e7224 */ /* 0x000fc400078e001a */
[----:B------:R-:W2:Y:S02]  /*44af0*/  LDL.LU.64 R26, [R1+0x2ca8] ;  /* 0x002ca800011a7983 */ /* 0x000ea40000300a00 */
[----:B------:R-:W3:Y:S01]  /*44b00*/  LDL.LU.64 R24, [R1+0x2ca0] ;  /* 0x002ca00001187983 */ /* 0x000ee20000300a00 */
[C---:B--2---:R-:W-:Y:S11]  /*44b10*/  HMMA.16816.F32 R8, R20.reuse, R26, R8 ;  /* 0x0000001a1408723c */ /* 0x044ff60000001808 */
[----:B------:R-:W-:Y:S11]  /*44b20*/  @!UPT UIADD3 URZ, URZ, URZ, URZ ;  /* 0x0000003f3f3ff290 */ /* 0x000ff6000fffe03f */
[----:B------:R-:W-:Y:S01]  /*44b30*/  @!UPT UIADD3 URZ, URZ, URZ, URZ ;  /* 0x0000003f3f3ff290 */ /* 0x000fe2000fffe03f */
[----:B------:R-:W-:Y:S01]  /*44b40*/  STL.64 [R1+0x160], R8 ;  /* 0x0001600801007387 */ /* 0x000fe20000100a00 */
[----:B------:R0:W-:Y:S03]  /*44b50*/  STL.64 [R1+0x168], R10 ;  /* 0x0001680a01007387 */ /* 0x0001e60000100a00 */
[----:B0-----:R-:W4:Y:S02]  /*44b60*/  LDL.LU.64 R10, [R1+0x2c98] ;  /* 0x002c9800010a7983 */ /* 0x001f240000300a00 */
[C---:B----4-:R-:W-:Y:S11]  /*44b70*/  HMMA.16816.F32 R4, R20.reuse, R10, R4 ;  /* 0x0000000a1404723c */ /* 0x050ff60000001804 */
[----:B------:R-:W-:Y:S11]  /*44b80*/  @!UPT UIADD3 URZ, URZ, URZ, URZ ;  /* 0x0000003f3f3ff290 */ /* 0x000ff6000fffe03f */
[----:B------:R-:W-:Y:S01]  /*44b90*/  @!UPT UIADD3 URZ, URZ, URZ, URZ ;  /* 0x0000003f3f3ff290 */ /* 0x000fe2000fffe03f */
[----:B------:R-:W-:Y:S01]  /*44ba0*/  STL.64 [R1+0x150], R4 ;  /* 0x0001500401007387 */ /* 0x000fe20000100a00 */
[----:B------:R0:W-:Y:S03]  /*44bb0*/  STL.64 [R1+0x158], R6 ;  /* 0x0001580601007387 */ /* 0x0001e60000100a00 */
[----:B0-----:R-:W2:Y:S01]  /*44bc0*/  LDL.LU.64 R6, [R1+0x2c90] ;  /* 0x002c900001067983 */ /* 0x001ea20000300a00 */
[----:B------:R-:W4:Y:S02]  /*44bd0*/  LDL.LU.64 R4, [R1+0x2c88] ;  /* 0x002c880001047983 */ /* 0x000f240000300a00 */
[----:B------:R4:W-:Y:S01]  /*44be0*/  STL.64 [R1+0x2c08], R10 ;  /* 0x002c080a01007387 */ /* 0x0009e20000100a00 */
[----:B--2---:R-:W-:Y:S01]  /*44bf0*/  HMMA.16816.F32 R20, R20, R6, R16 ;  /* 0x000000061414723c */ /* 0x004fe20000001810 */
[----:B------:R-:W2:Y:S01]  /*44c00*/  LDL.LU.64 R18, [R1+0x2c80] ;  /* 0x002c800001127983 */ /* 0x000ea20000300a00 */
[----:B------:R-:W2:Y:S02]  /*44c10*/  LDL.LU.64 R16, [R1+0x2c78] ;  /* 0x002c780001107983 */ /* 0x000ea40000300a00 */
[----:B------:R-:W-:-:S02]  /*44c20*/  IMAD.MOV.U32 R12, RZ, RZ, R6 ;  /* 0x000000ffff0c7224 */ /* 0x000fc400078e0006 */
[----:B------:R-:W-:Y:S02]  /*44c30*/  IMAD.MOV.U32 R2, RZ, RZ, R7 ;  /* 0x000000ffff027224 */ /* 0x000fe400078e0007 */
[----:B----4-:R-:W-:Y:S02]  /*44c40*/  IMAD.MOV.U32 R10, RZ, RZ, R5 ;  /* 0x000000ffff0a7224 */ /* 0x010fe400078e0005 */
[----:B------:R-:W-:Y:S11]  /*44c50*/  IMAD.MOV.U32 R11, RZ, RZ, R4 ;  /* 0x000000ffff0b7224 */ /* 0x000ff600078e0004 */
[----:B------:R-:W-:Y:S02]  /*44c60*/  @!UPT UIADD3 URZ, URZ, URZ, URZ ;  /* 0x0000003f3f3ff290 */ /* 0x000fe4000fffe03f */
[----:B------:R0:W-:Y:S01]  /*44c70*/  STL.64 [R1+0x4c0], R20 ;  /* 0x0004c01401007387 */ /* 0x0001e20000100a00 */
[----:B------:R1:W-:Y:S02]  /*44c80*/  STL.64 [R1+0x4c8], R22 ;  /* 0x0004c81601007387 */ /* 0x0003e40000100a00 */
[----:B------:R-:W2:Y:S02]  /*44c90*/  LDL.LU.64 R6, [R1+0x2c70] ;  /* 0x002c700001067983 */ /* 0x000ea40000300a00 */
[----:B------:R-:W2:Y:S01]  /*44ca0*/  LDL.LU.64 R4, [R1+0x2c68] ;  /* 0x002c680001047983 */ /* 0x000ea20000300a00 */
        /* <DEDUP_REMOVED lines=15> */
[----:B------:R-:W2:Y:S02]  /*44da0*/  LDL.LU R22, [R1+0x98] ;  /* 0x0000980001167983 */ /* 0x000ea40000300800 */
[----:B------:R-:W2:Y:S01]  /*44db0*/  LDL.LU R23, [R1+0x9c] ;  /* 0x00009c0001177983 */ /* 0x000ea20000300800 */
[----:B------:R-:W2:Y:S11]  /*44dc0*/  LDL.LU.64 R18, [R1+0x2c60] ;  /* 0x002c600001127983 */ /* 0x000eb60000300a00 */
[----:B------:R-:W-:Y:S01]  /*44dd0*/  @!UPT UIADD3 URZ, URZ, URZ, URZ ;  /* 0x0000003f3f3ff290 */ /* 0x000fe2000fffe03f */
[----:B------:R0:W-:Y:S02]  /*44de0*/  STL.64 [R1+0x490], R8 ;  /* 0x0004900801007387 */ /* 0x0001e40000100a00 */
[----:B------:R1:W-:Y:S01]  /*44df0*/  STL.64 [R1+0x498], R10 ;  /* 0x0004980a01007387 */ /* 0x0003e20000100a00 */
[----:B0-----:R-:W4:Y:S01]  /*44e00*/  LDL.LU R8, [R1+0x340] ;  /* 0x0003400001087983 */ /* 0x001f220000300800 */
[----:B------:R-:W4:Y:S02]  /*44e10*/  LDL.LU R9, [R1+0x344] ;  /* 0x0003440001097983 */ /* 0x000f240000300800 */
[----:B-1----:R-:W-:Y:S02]  /*44e20*/  IMAD.MOV.U32 R11, RZ, RZ, R3 ;  /* 0x000000ffff0b7224 */ /* 0x002fe400078e0003 */
[----:B------:R-:W0:Y:S01]  /*44e30*/  S2R R3, SR_TID.X ;  /* 0x0000000000037919 */ /* 0x000e220000002100 */
[----:B---3--:R-:W-:-:S05]  /*44e40*/  IMAD.MOV.U32 R10, RZ, RZ, R25 ;  /* 0x000000ffff0a7224 */ /* 0x008fca00078e0019 */
[----:B------:R-:W-:Y:S01]  /*44e50*/  STL.64 [R1+0x2c18], R10 ;  /* 0x002c180a01007387 */ /* 0x000fe20000100a00 */
[----:B0-----:R-:W-:Y:S01]  /*44e60*/  LOP3.LUT R25, R3, 0x7, RZ, 0xc0, !PT ;  /* 0x0000000703197812 */ /* 0x001fe200078ec0ff */
[C---:B--2---:R-:W-:Y:S02]  /*44e70*/  HMMA.16816.F32 R16, R4.reuse, R18, R20 ;  /* 0x000000120410723c */ /* 0x044fe40000001814 */
[----:B----4-:R-:W-:Y:S01]  /*44e80*/  STL.64 [R1+0x2c10], R8 ;  /* 0x002c100801007387 */ /* 0x010fe20000100a00 */
[----:B------:R-:W2:Y:S02]  /*44e90*/  LDL.LU.64 R22, [R1+0x2c58] ;  /* 0x002c580001167983 */ /* 0x000ea40000300a00 */
[----:B------:R-:W2:Y:S11]  /*44ea0*/  LDL.LU.64 R20, [R1+0x2c50] ;  /* 0x002c500001147983 */ /* 0x000eb60000300a00 */
[----:B------:R-:W-:Y:S07]  /*44eb0*/  @!UPT UIADD3 URZ, URZ, URZ, URZ ;  /* 0x0000003f3f3ff290 */ /* 0x000fee000fffe03f */
[----:B------:R-:W-:Y:S01]  /*44ec0*/  STL.64 [R1+0x480], R16 ;  /* 0x0004801001007387 */ /* 0x000fe20000100a00 */
[----:B------:R0:W-:Y:S02]  /*44ed0*/  STL [R1+0x488], R18 ;  /* 0x0004881201007387 */ /* 0x0001e40000100800 */
[----:B------:R-:W-:Y:S02]  /*44ee0*/  IMAD.MOV.U32 R3, RZ, RZ, R19 ;  /* 0x000000ffff037224 */ /* 0x000fe400078e0013 */
[----:B0-----:R-:W2:Y:S03]  /*44ef0*/  LDL.LU.64 R18, [R1+0x2c48] ;  /* 0x002c480001127983 */ /* 0x001ea60000300a00 */
[----:B------:R-:W-:Y:S01]  /*44f00*/  STL [R1+0x28a8], R3 ;  /* 0x0028a80301007387 */ /* 0x000fe20000100800 */
[C---:B--2---:R-:W-:Y:S01]  /*44f10*/  HMMA.16816.F32 R16, R4.reuse, R18, R20 ;  /* 0x000000120410723c */ /* 0x044fe20000001814 */
[----:B------:R-:W2:Y:S01]  /*44f20*/  LDL.LU.64 R22, [R1+0x2c40] ;  /* 0x002c400001167983 */ /* 0x000ea20000300a00 */
[----:B------:R-:W2:Y:S11]  /*44f30*/  LDL.LU.64 R20, [R1+0x2c38] ;  /* 0x002c380001147983 */ /* 0x000eb60000300a00 */
[----:B------:R-:W-:Y:S10]  /*44f40*/  @!UPT UIADD3 URZ, URZ, URZ, URZ ;  /* 0x0000003f3f3ff290 */ /* 0x000ff4000fffe03f */
[----:B------:R-:W-:Y:S01]  /*44f50*/  STL.64 [R1+0xc0], R16 ;  /* 0x0000c01001007387 */ /* 0x000fe20000100a00 */
[----:B------:R0:W-:Y:S03]  /*44f60*/  STL.64 [R1+0xc8], R18 ;  /* 0x0000c81201007387 */ /* 0x0001e60000100a00 */
[----:B0-----:R-:W2:Y:S02]  /*44f70*/  LDL.LU.64 R18, [R1+0x2c30] ;  /* 0x002c300001127983 */ /* 0x001ea40000300a00 */
[----:B--2---:R-:W-:Y:S02]  /*44f80*/  HMMA.16816.F32 R16, R4, R18, R20 ;  /* 0x000000120410723c */ /* 0x004fe40000001814 */
[----:B------:R-:W0:Y:S11]  /*44f90*/  LDSM.16.MT88.4 R20, [R15+0xc000] ;  /* 0x00c000000f14783b */ /* 0x000e360000004200 */
[----:B------:R-:W-:Y:S11]  /*44fa0*/  @!UPT UIADD3 URZ, URZ, URZ, URZ ;  /* 0x0000003f3f3ff290 */ /* 0x000ff6000fffe03f */
[----:B------:R-:W-:Y:S01]  /*44fb0*/  IMAD.MOV.U32 R3, RZ, RZ, R19 ;  /* 0x000000ffff037224 */ /* 0x000fe200078e0013 */
[----:B------:R-:W-:Y:S01]  /*44fc0*/  STL.64 [R1+0xb0], R16 ;  /* 0x0000b01001007387 */ /* 0x000fe20000100a00 */
[----:B------:R-:W-:Y:S03]  /*44fd0*/  STL [R1+0xb8], R18 ;  /* 0x0000b81201007387 */ /* 0x000fe60000100800 */
[----:B------:R-:W-:Y:S04]  /*44fe0*/  STL [R1+0x28ac], R3 ;  /* 0x0028ac0301007387 */ /* 0x000fe80000100800 */
[----:B0-----:R0:W-:Y:S01]  /*44ff0*/  STL.64 [R1+0x2bf8], R22 ;  /* 0x002bf81601007387 */ /* 0x0011e20000100a00 */
[----:B------:R1:W-:Y:S02]  /*45000*/  STL.64 [R1+0x2bf0], R20 ;  /* 0x002bf01401007387 */ /* 0x0003e40000100a00 */
[----:B0-----:R-:W-:-:S02]  /*45010*/  IMAD.MOV.U32 R22, RZ, RZ, R12 ;  /* 0x000000ffff167224 */ /* 0x001fc400078e000c */
[----:B------:R-:W-:-:S05]  /*45020*/  IMAD.MOV.U32 R23, RZ, RZ, R2 ;  /* 0x000000ffff177224 */ /* 0x000fca00078e0002 */
[----:B------:R0:W-:Y:S01]  /*45030*/  STL.64 [R1+0x2c00], R22 ;  /* 0x002c001601007387 */ /* 0x0001e20000100a00 */
[----:B-1----:R-:W2:Y:S02]  /*45040*/  LDL.LU R20, [R1+0x460] ;  /* 0x0004600001147983 */ /* 0x002ea40000300800 */
[----:B------:R-:W2:Y:S01]  /*45050*/  LDL.LU R21, [R1+0x464] ;  /* 0x0004640001157983 */ /* 0x000ea20000300800 */
[----:B0-----:R-:W3:Y:S01]  /*45060*/  LDL.LU R22, [R1+0x468] ;  /* 0x0004680001167983 */ /* 0x001ee20000300800 */
[----:B------:R-:W3:Y:S02]  /*45070*/  LDL.LU R23, [R1+0x46c] ;  /* 0x00046c0001177983 */ /* 0x000ee40000300800 */
[----:B------:R-:W-:Y:S02]  /*45080*/  IMAD.MOV.U32 R10, RZ, RZ, R14 ;  /* 0x000000ffff0a7224 */ /* 0x000fe400078e000e */
[----:B------:R-:W0:Y:S04]  /*45090*/  S2R R14, SR_TID.X ;  /* 0x00000000000e7919 */ /* 0x000e280000002100 */
[----:B---3--:R-:W-:Y:S01]  /*450a0*/  STL.64 [R1+0x2c28], R22 ;  /* 0x002c281601007387 */ /* 0x008fe20000100a00 */
[----:B--2---:R1:W-:Y:S03]  /*450b0*/  STL.64 [R1+0x2c20], R20 ;  /* 0x002c201401007387 */ /* 0x0043e60000100a00 */
[----:B-1----:R-:W2:Y:S01]  /*450c0*/  LDL.LU R20, [R1+0x220] ;  /* 0x0002200001147983 */ /* 0x002ea20000300800 */
[----:B------:R-:W2:Y:S02]  /*450d0*/  LDL.LU R21, [R1+0x224] ;  /* 0x0002240001157983 */ /* 0x000ea40000300800 */
[----:B------:R-:W2:Y:S02]  /*450e0*/  LDL.LU R22, [R1+0x228] ;  /* 0x0002280001167983 */ /* 0x000ea40000300800 */
[----:B------:R-:W2:Y:S02]  /*450f0*/  LDL.LU R23, [R1+0x22c] ;  /* 0x00022c0001177983 */ /* 0x000ea40000300800 */
[----:B------:R-:W-:-:S02]  /*45100*/  IMAD.MOV.U32 R11, RZ, RZ, R13 ;  /* 0x000000ffff0b7224 */ /* 0x000fc400078e000d */
[----:B------:R-:W-:Y:S02]  /*45110*/  IMAD R25, R25, 0x110, RZ ;  /* 0x0000011019197824 */ /* 0x000fe400078e02ff */
[----:B0-----:R-:W-:Y:S01]  /*45120*/  IMAD.SHL.U32 R14, R14, 0x2, RZ ;  /* 0x000000020e0e7824 */ /* 0x001fe200078e00ff */
[----:B------:R-:W-:Y:S01]  /*45130*/  STL [R1+0x2bb0], R15 ;  /* 0x002bb00f01007387 */ /* 0x000fe20000100800 */
[----:B------:R-:W3:Y:S02]  /*45140*/  LDL.LU R12, [R1+0x330] ;  /* 0x00033000010c7983 */ /* 0x000ee40000300800 */
[----:B------:R-:W3:Y:S01]  /*45150*/  LDL.LU R13, [R1+0x334] ;  /* 0x00033400010d7983 */ /* 0x000ee20000300800 */
[----:B------:R-:W-:Y:S02]  /*45160*/  LOP3.LUT R25, R25, 0x30, R14, 0x78, !PT ;  /* 0x0000003019197812 */ /* 0x000fe400078e780e */
[----:B------:R-:W3:Y:S02]  /*45170*/  LDL.LU R14, [R1+0x338] ;  /* 0x00033800010e7983 */ /* 0x000ee40000300800 */
[----:B------:R-:W-:-:S05]  /*45180*/  LOP3.LUT R25, R25, 0x40, RZ, 0x3c, !PT ;  /* 0x0000004019197812 */ /* 0x000fca00078e3cff */
[----:B------:R-:W0:Y:S01]  /*45190*/  LDSM.16.M88.4 R16, [R25+0x10080] ;  /* 0x010080001910783b */ /* 0x000e220000000200 */
[C---:B--2---:R-:W-:Y:S03]  /*451a0*/  HMMA.16816.F32 R8, R4.reuse, R10, R20 ;  /* 0x0000000a0408723c */ /* 0x044fe60000001814 */
[----:B------:R-:W2:Y:S01]  /*451b0*/  LDL.LU.64 R22, [R1+0x2c28] ;  /* 0x002c280001167983 */ /* 0x000ea20000300a00 */
[----:B------:R-:W2:Y:S11]  /*451c0*/  LDL.LU.64 R20, [R1+0x2c20] ;  /* 0x002c200001147983 */ /* 0x000eb60000300a00 */
[----:B------:R-:W-:Y:S08]  /*451d0*/  @!UPT UIADD3 URZ, URZ, URZ, URZ ;  /* 0x0000003f3f3ff290 */ /* 0x000ff0000fffe03f */
[----:B------:R-:W-:Y:S01]  /*451e0*/  STL.64 [R1+0xa0], R8 ;  /* 0x0000a00801007387 */ /* 0x000fe20000100a00 */
[----:B------:R-:W-:Y:S02]  /*451f0*/  STL [R1+0xac], R11 ;  /* 0x0000ac0b01007387 */ /* 0x000fe40000100800 */
[----:B------:R-:W-:Y:S02]  /*45200*/  IMAD.MOV.U32 R3, RZ, RZ, R10 ;  /* 0x000000ffff037224 */ /* 0x000fe400078e000a */
[----:B------:R-:W1:Y:S04]  /*45210*/  LDSM.16.M88.4 R8, [R25+0x10880] ;  /* 0x010880001908783b */ /* 0x000e680000000200 */
[----:B------:R-:W-:Y:S01]  /*45220*/  STL [R1+0x28fc], R3 ;  /* 0x0028fc0301007387 */ /* 0x000fe20000100800 */
[----:B0-----:R-:W-:Y:S02]  /*45230*/  STL.64 [R1+0x60], R16 ;  /* 0x0000601001007387 */ /* 0x001fe40000100a00 */
[----:B------:R-:W-:Y:S01]  /*45240*/  STL.64 [R1+0x68], R18 ;  /* 0x0000681201007387 */ /* 0x000fe20000100a00 */
[----:B-1----:R-:W-:Y:S01]  /*45250*/  STL.64 [R1+0x50], R8 ;  /* 0x0000500801007387 */ /* 0x002fe20000100a00 */
[----:B------:R0:W-:Y:S03]  /*45260*/  STL.64 [R1+0x58], R10 ;  /* 0x0000580a01007387 */ /* 0x0001e60000100a00 */
[----:B0-----:R-:W4:Y:S01]  /*45270*/  LDL.LU.64 R10, [R1+0x2c18] ;  /* 0x002c1800010a7983 */ /* 0x001f220000300a00 */
[----:B------:R-:W4:Y:S02]  /*45280*/  LDL.LU.64 R8, [R1+0x2c10] ;  /* 0x002c100001087983 */ /* 0x000f240000300a00 */
[----:B----4-:R-:W-:Y:S11]  /*45290*/  HMMA.16816.F32 R8, R4, R26, R8 ;  /* 0x0000001a0408723c */ /* 0x010ff60000001808 */
        /* <DEDUP_REMOVED lines=10> */
[----:B0-----:R-:W-:Y:S01]  /*45340*/  STL.64 [R1+0x30], R8 ;  /* 0x0000300801007387 */ /* 0x001fe20000100a00 */
[----:B------:R0:W-:Y:S03]  /*45350*/  STL.64 [R1+0x38], R10 ;  /* 0x0000380a01007387 */ /* 0x0001e60000100a00 */
[----:B0-----:R-:W2:Y:S01]  /*45360*/  LDL.LU.64 R10, [R1+0x2c08] ;  /* 0x002c0800010a7983 */ /* 0x001ea20000300a00 */
[----:B------:R-:W-:Y:S02]  /*45370*/  IMAD.MOV.U32 R3, RZ, RZ, R8 ;  /* 0x000000ffff037224 */ /* 0x000fe400078e0008 */
[----:B------:R-:W-:-:S02]  /*45380*/  IMAD.MOV.U32 R2, RZ, RZ, R9 ;  /* 0x000000ffff027224 */ /* 0x000fc400078e0009 */
[----:B------:R-:W-:Y:S01]  /*45390*/  IMAD.MOV.U32 R15, RZ, RZ, R0 ;  /* 0x000000ffff0f7224 */ /* 0x000fe200078e0000 */
[----:B--2---:R-:W-:Y:S01]  /*453a0*/  HMMA.16816.F32 R8, R4, R10, R20 ;  /* 0x0000000a0408723c */ /* 0x004fe20000001814 */
[----:B------:R-:W3:Y:S11]  /*453b0*/  LDL.LU.64 R22, [R1+0x2c00] ;  /* 0x002c000001167983 */ /* 0x000ef60000300a00 */
[----:B------:R-:W-:Y:S11]  /*453c0*/  @!UPT UIADD3 URZ, URZ, URZ, URZ ;  /* 0x0000003f3f3ff290 */ /* 0x000ff6000fffe03f */
[----:B------:R-:W-:Y:S01]  /*453d0*/  STL.64 [R1+0x360], R8 ;  /* 0x0003600801007387 */ /* 0x000fe20000100a00 */
[----:B------:R-:W-:Y:S02]  /*453e0*/  STL.64 [R1+0x368], R10 ;  /* 0x0003680a01007387 */ /* 0x000fe40000100a00 */
[----:B------:R-:W0:Y:S04]  /*453f0*/  LDSM.16.M88.4 R8, [R25+0x12080] ;  /* 0x012080001908783b */ /* 0x000e280000000200 */
[----:B0-----:R-:W-:-:S05]  /*45400*/  IMAD.MOV.U32 R0, RZ, RZ, R11 ;  /* 0x000000ffff007224 */ /* 0x001fca00078e000b */
[----:B------:R-:W-:Y:S01]  /*45410*/  STL [R1+0x2800], R0 ;  /* 0x0028000001007387 */ /* 0x000fe20000100800 */
[----:B---3--:R-:W-:Y:S03]  /*45420*/  HMMA.16816.F32 R4, R4, R22, R12 ;  /* 0x000000160404723c */ /* 0x008fe6000000180c */
[----:B------:R-:W2:Y:S04]  /*45430*/  LDL.LU R12, [R1+0x2f0] ;  /* 0x0002f000010c7983 */ /* 0x000ea80000300800 */
[----:B------:R-:W0:Y:S11]  /*45440*/  LDSM.16.M88.4 R20, [R25+0x12880] ;  /* 0x012880001914783b */ /* 0x000e360000000200 */
[----:B------:R-:W-:Y:S05]  /*45450*/  @!UPT UIADD3 URZ, URZ, URZ, URZ ;  /* 0x0000003f3f3ff290 */ /* 0x000fea000fffe03f */
[----:B------:R-:W-:Y:S01]  /*45460*/  STL.64 [R1+0x70], R4 ;  /* 0x0000700401007387 */ /* 0x000fe20000100a00 */
[----:B------:R-:W-:Y:S02]  /*45470*/  STL.64 [R1+0x78], R6 ;  /* 0x0000780601007387 */ /* 0x000fe40000100a00 */
[----:B------:R-:W2:Y:S02]  /*45480*/  LDL.LU R13, [R1+0x2f4] ;  /* 0x0002f400010d7983 */ /* 0x000ea40000300800 */
[----:B------:R-:W3:Y:S01]  /*45490*/  LDL.LU R14, [R1+0x2f8] ;  /* 0x0002f800010e7983 */ /* 0x000ee20000300800 */
[----:B------:R-:W3:Y:S04]  /*454a0*/  LDL.LU R15, [R1+0x2fc] ;  /* 0x0002fc00010f7983 */ /* 0x000ee80000300800 */
[----:B---3--:R-:W-:Y:S01]  /*454b0*/  STL.64 [R1+0x2bc0], R14 ;  /* 0x002bc00e01007387 */ /* 0x008fe20000100a00 */
[----:B--2---:R1:W-:Y:S02]  /*454c0*/  STL.64 [R1+0x2bb8], R12 ;  /* 0x002bb80c01007387 */ /* 0x0043e40000100a00 */
[----:B-1----:R-:W-:-:S02]  /*454d0*/  IMAD.MOV.U32 R12, RZ, RZ, R19 ;  /* 0x000000ffff0c7224 */ /* 0x002fc400078e0013 */
[----:B------:R-:W-:-:S05]  /*454e0*/  IMAD.MOV.U32 R13, RZ, RZ, R18 ;  /* 0x000000ffff0d7224 */ /* 0x000fca00078e0012 */
[----:B------:R1:W-:Y:S04]  /*454f0*/  STL.64 [R1+0x2bd0], R12 ;  /* 0x002bd00c01007387 */ /* 0x0003e80000100a00 */
[----:B-1----:R-:W2:Y:S01]  /*45500*/  LDL.64 R12, [R1+0x50] ;  /* 0x00005000010c7983 */ /* 0x002ea20000100a00 */
[----:B------:R-:W-:Y:S02]  /*45510*/  IMAD.MOV.U32 R4, RZ, RZ, R3 ;  /* 0x000000ffff047224 */ /* 0x000fe400078e0003 */
[----:B------:R-:W-:Y:S01]  /*45520*/  IMAD.MOV.U32 R5, RZ, RZ, R2 ;  /* 0x000000ffff057224 */ /* 0x000fe200078e0002 */
[----:B--2---:R1:W-:Y:S04]  /*45530*/  STL.64 [R1+0x2be8], R12 ;  /* 0x002be80c01007387 */ /* 0x0043e80000100a00 */
[----:B-1----:R-:W2:Y:S01]  /*45540*/  LDL.LU R12, [R1+0x320] ;  /* 0x00032000010c7983 */ /* 0x002ea20000300800 */
[----:B------:R-:W2:Y:S02]  /*45550*/  LDL.LU R13, [R1+0x324] ;  /* 0x00032400010d7983 */ /* 0x000ea40000300800 */
[----:B------:R-:W2:Y:S02]  /*45560*/  LDL.LU R14, [R1+0x328] ;  /* 0x00032800010e7983 */ /* 0x000ea40000300800 */
[----:B------:R-:W2:Y:S01]  /*45570*/  LDL.LU R15, [R1+0x32c] ;  /* 0x00032c00010f7983 */ /* 0x000ea20000300800 */
[----:B------:R1:W-:Y:S04]  /*45580*/  STL.64 [R1+0x2bc8], R4 ;  /* 0x002bc80401007387 */ /* 0x0003e80000100a00 */
[----:B-1----:R-:W3:Y:S01]  /*45590*/  LDL.LU R4, [R1+0x300] ;  /* 0x0003000001047983 */ /* 0x002ee20000300800 */
[----:B------:R-:W3:Y:S02]  /*455a0*/  LDL.LU R5, [R1+0x304] ;  /* 0x0003040001057983 */ /* 0x000ee40000300800 */
[----:B------:R-:W4:Y:S02]  /*455b0*/  LDL.LU R6, [R1+0x308] ;  /* 0x0003080001067983 */ /* 0x000f240000300800 */
[----:B------:R-:W4:Y:S02]  /*455c0*/  LDL.LU R7, [R1+0x30c] ;  /* 0x00030c0001077983 */ /* 0x000f240000300800 */
[----:B0-----:R-:W-:-:S02]  /*455d0*/  IMAD.MOV.U32 R2, RZ, RZ, R20 ;  /* 0x000000ffff027224 */ /* 0x001fc400078e0014 */
        /* <DEDUP_REMOVED lines=8> */
[----:B------:R-:W-:Y:S02]  /*45660*/  STL.64 [R1+0x28], R10 ;  /* 0x0000280a01007387 */ /* 0x000fe40000100a00 */
[----:B------:R-:W-:Y:S02]  /*45670*/  STL.64 [R1+0x10], R20 ;  /* 0x0000101401007387 */ /* 0x000fe40000100a00 */
[----:B------:R0:W-:Y:S02]  /*45680*/  STL.64 [R1+0x18], R22 ;  /* 0x0000181601007387 */ /* 0x0001e40000100a00 */
[----:B0-----:R-:W2:Y:S01]  /*45690*/  LDL.LU.64 R22, [R1+0x2bf8] ;  /* 0x002bf80001167983 */ /* 0x001ea20000300a00 */
[----:B------:R-:W2:Y:S02]  /*456a0*/  LDL.LU.64 R20, [R1+0x2bf0] ;  /* 0x002bf00001147983 */ /* 0x000ea40000300a00 */
[C---:B--2---:R-:W-:Y:S01]  /*456b0*/  HMMA.16816.F32 R16, R20.reuse, R16, R12 ;  /* 0x000000101410723c */ /* 0x044fe2000000180c */
[----:B------:R-:W0:Y:S11]  /*456c0*/  LDSM.16.M88.4 R12, [R25+0x13080] ;  /* 0x01308000190c783b */ /* 0x000e360000000200 */
[----:B------:R-:W-:Y:S11]  /*456d0*/  @!UPT UIADD3 URZ, URZ, URZ, URZ ;  /* 0x0000003f3f3ff290 */ /* 0x000ff6000fffe03f */
[----:B------:R-:W-:Y:S01]  /*456e0*/  STL.64 [R1+0x350], R16 ;  /* 0x0003501001007387 */ /* 0x000fe20000100a00 */
[----:B------:R1:W-:Y:S03]  /*456f0*/  STL.64 [R1+0x358], R18 ;  /* 0x0003581201007387 */ /* 0x0003e60000100a00 */
[----:B0-----:R0:W-:Y:S01]  /*45700*/  STL.64 [R1], R12 ;  /* 0x0000000c01007387 */ /* 0x0011e20000100a00 */
[----:B-1----:R-:W-:Y:S02]  /*45710*/  IMAD.MOV.U32 R19, RZ, RZ, R12 ;  /* 0x000000ffff137224 */ /* 0x002fe400078e000c */
[----:B------:R-:W-:Y:S02]  /*45720*/  STL.64 [R1+0x8], R14 ;  /* 0x0000080e01007387 */ /* 0x000fe40000100a00 */
[----:B------:R-:W-:Y:S02]  /*45730*/  IMAD.MOV.U32 R18, RZ, RZ, R13 ;  /* 0x000000ffff127224 */ /* 0x000fe400078e000d */
[----:B0-----:R-:W3:Y:S02]  /*45740*/  LDL.LU.64 R12, [R1+0x2be8] ;  /* 0x002be800010c7983 */ /* 0x001ee40000300a00 */
[----:B---3--:R-:W-:Y:S01]  /*45750*/  HMMA.16816.F32 R4, R20, R12, R4 ;  /* 0x0000000c1404723c */ /* 0x008fe20000001804 */
        /* <DEDUP_REMOVED lines=8> */
[----:B------:R0:W-:Y:S02]  /*457e0*/  STL.64 [R1+0x2b98], R18 ;  /* 0x002b981201007387 */ /* 0x0001e40000100a00 */
[----:B0-----:R-:W-:-:S02]  /*457f0*/  IMAD.MOV.U32 R19, RZ, RZ, R24 ;  /* 0x000000ffff137224 */ /* 0x001fc400078e0018 */
[----:B------:R-:W0:Y:S04]  /*45800*/  LDSM.16.M88.4 R24, [R25+0x13880] ;  /* 0x013880001918783b */ /* 0x000e280000000200 */
[----:B------:R1:W-:Y:S02]  /*45810*/  STL.64 [R1+0x2b90], R16 ;  /* 0x002b901001007387 */ /* 0x0003e40000100a00 */
[----:B-1----:R-:W-:Y:S02]  /*45820*/  IMAD.MOV.U32 R16, RZ, RZ, R2 ;  /* 0x000000ffff107224 */ /* 0x002fe400078e0002 */
[----:B------:R-:W-:-:S05]  /*45830*/  IMAD.MOV.U32 R17, RZ, RZ, R0 ;  /* 0x000000ffff117224 */ /* 0x000fca00078e0000 */
[----:B------:R1:W-:Y:S04]  /*45840*/  STL.64 [R1+0x2ba8], R16 ;  /* 0x002ba81001007387 */ /* 0x0003e80000100a00 */
[----:B-1----:R-:W3:Y:S01]  /*45850*/  LDL.LU R16, [R1+0x470] ;  /* 0x0004700001107983 */ /* 0x002ee20000300800 */
[----:B------:R-:W3:Y:S02]  /*45860*/  LDL.LU R17, [R1+0x474] ;  /* 0x0004740001117983 */ /* 0x000ee40000300800 */
[----:B------:R-:W3:Y:S01]  /*45870*/  LDL.LU R18, [R1+0x478] ;  /* 0x0004780001127983 */ /* 0x000ee20000300800 */
[----:B0-----:R-:W-:Y:S01]  /*45880*/  STL [R1+0x27fc], R26 ;  /* 0x0027fc1a01007387 */ /* 0x001fe20000100800 */
[----:B------:R-:W-:Y:S02]  /*45890*/  STL [R1+0x27f8], R27 ;  /* 0x0027f81b01007387 */ /* 0x000fe40000100800 */
[----:B------:R0:W-:Y:S02]  /*458a0*/  STL.64 [R1+0x2ba0], R24 ;  /* 0x002ba01801007387 */ /* 0x0001e40000100a00 */
[----:B0-----:R-:W4:Y:S01]  /*458b0*/  LDL.LU R24, [R1+0x4b0] ;  /* 0x0004b00001187983 */ /* 0x001f220000300800 */
[----:B------:R-:W4:Y:S01]  /*458c0*/  LDL.LU R25, [R1+0x4b4] ;  /* 0x0004b40001197983 */ /* 0x000f220000300800 */
[C---:B--2---:R-:W-:Y:S02]  /*458d0*/  HMMA.16816.F32 R12, R20.reuse, R12, R4 ;  /* 0x0000000c140c723c */ /* 0x044fe40000001804 */
[----:B------:R-:W2:Y:S11]  /*458e0*/  LDL.LU.64 R4, [R1+0x2bc8] ;  /* 0x002bc80001047983 */ /* 0x000eb60000300a00 */
[----:B------:R-:W-:Y:S10]  /*458f0*/  @!UPT UIADD3 URZ, URZ, URZ, URZ ;  /* 0x0000003f3f3ff290 */ /* 0x000ff4000fffe03f */
[----:B------:R-:W-:Y:S01]  /*45900*/  STL.64 [R1+0x330], R12 ;  /* 0x0003300c01007387 */ /* 0x000fe20000100a00 */
[----:B------:R0:W-:Y:S03]  /*45910*/  STL.64 [R1+0x338], R14 ;  /* 0x0003380e01007387 */ /* 0x0001e60000100a00 */
[----:B0-----:R-:W2:Y:S01]  /*45920*/  LDL.LU.64 R14, [R1+0x2bc0] ;  /* 0x002bc000010e7983 */ /* 0x001ea20000300a00 */
[----:B------:R-:W2:Y:S01]  /*45930*/  LDL.LU.64 R12, [R1+0x2bb8] ;  /* 0x002bb800010c7983 */ /* 0x000ea20000300a00 */
[----:B---3--:R-:W-:Y:S01]  /*45940*/  HMMA.16816.F32 R16, R20, R8, R16 ;  /* 0x000000081410723c */ /* 0x008fe20000001810 */
[----:B------:R-:W-:Y:S02]  /*45950*/  IMAD.MOV.U32 R27, RZ, RZ, R28 ;  /* 0x000000ffff1b7224 */ /* 0x000fe400078e001c */
[----:B------:R-:W-:-:S05]  /*45960*/  IMAD.MOV.U32 R26, RZ, RZ, R29 ;  /* 0x000000ffff1a7224 */ /* 0x000fca00078e001d */
[----:B--2---:R-:W-:Y:S01]  /*45970*/  HMMA.16816.F32 R4, R20, R4, R12 ;  /* 0x000000041404723c */ /* 0x004fe2000000180c */
[----:B------:R-:W2:Y:S11]  /*45980*/  LDL.LU R15, [R1+0x2bb0] ;  /* 0x002bb000010f7983 */ /* 0x000eb60000300800 */
[----:B------:R-:W-:Y:S11]  /*45990*/  @!UPT UIADD3 URZ, URZ, URZ, URZ ;  /* 0x0000003f3f3ff290 */ /* 0x000ff6000fffe03f */
[----:B------:R-:W-:Y:S01]  /*459a0*/  @!UPT UIADD3 URZ, URZ, URZ, URZ ;  /* 0x0000003f3f3ff290 */ /* 0x000fe2000fffe03f */
[----:B------:R-:W-:Y:S02]  /*459b0*/  IMAD.MOV.U32 R28, RZ, RZ, R7 ;  /* 0x000000ffff1c7224 */ /* 0x000fe400078e0007 */
[----:B------:R-:W-:Y:S01]  /*459c0*/  IMAD.MOV.U32 R29, RZ, RZ, R6 ;  /* 0x000000ffff1d7224 */ /* 0x000fe200078e0006 */
[----:B------:R-:W-:Y:S02]  /*459d0*/  STL.64 [R1+0x320], R4 ;  /* 0x0003200401007387 */ /* 0x000fe40000100a00 */
[----:B------:R-:W-:Y:S02]  /*459e0*/  STL [R1+0x27f4], R28 ;  /* 0x0027f41c01007387 */ /* 0x000fe40000100800 */
[----:B------:R-:W-:Y:S01]  /*459f0*/  STL [R1+0x27f0], R29 ;  /* 0x0027f01d01007387 */ /* 0x000fe20000100800 */
[----:B------:R0:W-:Y:S02]  /*45a00*/  STL.64 [R1+0x310], R16 ;  /* 0x0003101001007387 */ /* 0x0001e40000100a00 */
[----:B------:R4:W-:Y:S01]  /*45a10*/  STL.64 [R1+0x318], R18 ;  /* 0x0003181201007387 */ /* 0x0009e20000100a00 */
[----:B0-----:R-:W4:Y:S01]  /*45a20*/  LDL.LU.64 R16, [R1+0x2ba8] ;  /* 0x002ba80001107983 */ /* 0x001f220000300a00 */
[----:B------:R-:W-:-:S02]  /*45a30*/  IMAD.MOV.U32 R3, RZ, RZ, R8 ;  /* 0x000000ffff037224 */ /* 0x000fc400078e0008 */
[----:B------:R-:W-:Y:S02]  /*45a40*/  IMAD.MOV.U32 R2, RZ, RZ, R9 ;  /* 0x000000ffff027224 */ /* 0x000fe400078e0009 */
[----:B--2---:R-:W0:Y:S04]  /*45a50*/  LDSM.16.MT88.4 R8, [R15+0xc100] ;  /* 0x00c100000f08783b */ /* 0x004e280000004200 */
[----:B------:R-:W-:Y:S02]  /*45a60*/  LDSM.16.MT88.4 R4, [R15+0xc080] ;  /* 0x00c080000f04783b */ /* 0x000fe40000004200 */
[----:B------:R-:W1:Y:S01]  /*45a70*/  LDSM.16.MT88.4 R12, [R15+0xc180] ;  /* 0x00c180000f0c783b */ /* 0x000e620000004200 */
[----:B----4-:R-:W-:Y:S01]  /*45a80*/  HMMA.16816.F32 R16, R20, R16, R24 ;  /* 0x000000101410723c */ /* 0x010fe20000001818 */
[----:B0-----:R-:W-:Y:S02]  /*45a90*/  STL.64 [R1+0x2b18], R10 ;  /* 0x002b180a01007387 */ /* 0x001fe40000100a00 */
[----:B------:R0:W-:Y:S02]  /*45aa0*/  STL.64 [R1+0x2b10], R8 ;  /* 0x002b100801007387 */ /* 0x0001e40000100a00 */
[----:B0-----:R-:W2:Y:S01]  /*45ab0*/  LDL.LU R8, [R1+0x540] ;  /* 0x0005400001087983 */ /* 0x001ea20000300800 */
[----:B------:R-:W2:Y:S02]  /*45ac0*/  LDL.LU R9, [R1+0x544] ;  /* 0x0005440001097983 */ /* 0x000ea40000300800 */
[----:B------:R-:W2:Y:S02]  /*45ad0*/  LDL.LU R10, [R1+0x548] ;  /* 0x00054800010a7983 */ /* 0x000ea40000300800 */
[----:B------:R-:W2:Y:S01]  /*45ae0*/  LDL.LU R11, [R1+0x54c] ;  /* 0x00054c00010b7983 */ /* 0x000ea20000300800 */
[----:B------:R-:W3:Y:S11]  /*45af0*/  LDL.LU.64 R24, [R1+0x2ba0] ;  /* 0x002ba00001187983 */ /* 0x000ef60000300a00 */
[----:B------:R-:W-:Y:S01]  /*45b00*/  @!UPT UIADD3 URZ, URZ, URZ, URZ ;  /* 0x0000003f3f3ff290 */ /* 0x000fe2000fffe03f */
[----:B------:R0:W-:Y:S01]  /*45b10*/  STL [R1+0x304], R17 ;  /* 0x0003041101007387 */ /* 0x0001e20000100800 */
[----:B------:R-:W-:Y:S02]  /*45b20*/  IMAD.MOV.U32 R26, RZ, RZ, R18 ;  /* 0x000000ffff1a7224 */ /* 0x000fe400078e0012 */
[----:B------:R-:W-:Y:S02]  /*45b30*/  IMAD.MOV.U32 R27, RZ, RZ, R19 ;  /* 0x000000ffff1b7224 */ /* 0x000fe400078e0013 */
[----:B------:R-:W4:Y:S01]  /*45b40*/  LDL.LU.64 R18, [R1+0x2b98] ;  /* 0x002b980001127983 */ /* 0x000f220000300a00 */
[----:B------:R-:W-:-:S03]  /*45b50*/  IMAD.MOV.U32 R0, RZ, RZ, R16 ;  /* 0x000000ffff007224 */ /* 0x000fc600078e0010 */
[----:B0-----:R-:W2:Y:S01]  /*45b60*/  LDL.LU.64 R16, [R1+0x2b90] ;  /* 0x002b900001107983 */ /* 0x001ea20000300a00 */
[----:B------:R-:W-:Y:S02]  /*45b70*/  STL [R1+0x280c], R27 ;  /* 0x00280c1b01007387 */ /* 0x000fe40000100800 */
[----:B------:R-:W-:Y:S02]  /*45b80*/  STL [R1+0x2808], R26 ;  /* 0x0028081a01007387 */ /* 0x000fe40000100800 */
[----:B------:R-:W-:Y:S01]  /*45b90*/  STL [R1+0x2804], R0 ;  /* 0x0028040001007387 */ /* 0x000fe20000100800 */
[----:B-1----:R-:W-:Y:S01]  /*45ba0*/  STL.64 [R1+0x2a90], R14 ;  /* 0x002a900e01007387 */ /* 0x002fe20000100a00 */
[----:B------:R4:W-:Y:S02]  /*45bb0*/  STL.64 [R1+0x2a88], R12 ;  /* 0x002a880c01007387 */ /* 0x0009e40000100a00 */
[----:B----4-:R-:W-:Y:S02]  /*45bc0*/  IMAD.MOV.U32 R12, RZ, RZ, R19 ;  /* 0x000000ffff0c7224 */ /* 0x010fe400078e0013 */
[----:B------:R-:W-:-:S07]  /*45bd0*/  IMAD.MOV.U32 R13, RZ, RZ, R18 ;  /* 0x000000ffff0d7224 */ /* 0x000fce00078e0012 */
[----:B--2---:R-:W-:Y:S11]  /*45be0*/  HMMA.16816.F32 R8, R20, R12, R8 ;  /* 0x0000000c1408723c */ /* 0x004ff60000001808 */
[----:B------:R-:W-:Y:S11]  /*45bf0*/  @!UPT UIADD3 URZ, URZ, URZ, URZ ;  /* 0x0000003f3f3ff290 */ /* 0x000ff6000fffe03f */
[----:B------:R-:W-:Y:S01]  /*45c00*/  @!UPT UIADD3 URZ, URZ, URZ, URZ ;  /* 0x0000003f3f3ff290 */ /* 0x000fe2000fffe03f */
[----:B------:R0:W-:Y:S01]  /*45c10*/  STL.64 [R1+0x2f0], R8 ;  /* 0x0002f00801007387 */ /* 0x0001e20000100a00 */
[----:B------:R-:W-:Y:S02]  /*45c20*/  IMAD.MOV.U32 R28, RZ, RZ, R10 ;  /* 0x000000ffff1c7224 */ /* 0x000fe400078e000a */
[----:B------:R-:W-:Y:S01]  /*45c30*/  IMAD.MOV.U32 R29, RZ, RZ, R11 ;  /* 0x000000ffff1d7224 */ /* 0x000fe200078e000b */
        /* <DEDUP_REMOVED lines=12> */
[----:B0-----:R-:W2:Y:S04]  /*45d00*/  LDL.64 R8, [R1+0x40] ;  /* 0x0000400001087983 */ /* 0x001ea80000100a00 */
[----:B--2---:R0:W-:Y:S02]  /*45d10*/  STL.64 [R1+0x2b60], R8 ;  /* 0x002b600801007387 */ /* 0x0041e40000100a00 */
[----:B0-----:R-:W-:-:S02]  /*45d20*/  IMAD.MOV.U32 R8, RZ, RZ, R17 ;  /* 0x000000ffff087224 */ /* 0x001fc400078e0011 */
[----:B------:R-:W-:-:S05]  /*45d30*/  IMAD.MOV.U32 R9, RZ, RZ, R16 ;  /* 0x000000ffff097224 */ /* 0x000fca00078e0010 */
[----:B------:R-:W-:Y:S01]  /*45d40*/  STL.64 [R1+0x2b78], R8 ;  /* 0x002b780801007387 */ /* 0x000fe20000100a00 */
[----:B------:R0:W-:Y:S03]  /*45d50*/  STL.64 [R1+0x2b30], R12 ;  /* 0x002b300c01007387 */ /* 0x0001e60000100a00 */
[----:B0-----:R-:W3:Y:S01]  /*45d60*/  LDL.LU R12, [R1+0x210] ;  /* 0x00021000010c7983 */ /* 0x001ee20000300800 */
[----:B------:R-:W3:Y:S02]  /*45d70*/  LDL.LU R13, [R1+0x214] ;  /* 0x00021400010d7983 */ /* 0x000ee40000300800 */
[----:B------:R-:W3:Y:S02]  /*45d80*/  LDL.LU R14, [R1+0x218] ;  /* 0x00021800010e7983 */ /* 0x000ee40000300800 */
[----:B------:R-:W3:Y:S01]  /*45d90*/  LDL.LU R15, [R1+0x21c] ;  /* 0x00021c00010f7983 */ /* 0x000ee20000300800 */
[----:B------:R0:W-:Y:S04]  /*45da0*/  STL [R1+0x2904], R29 ;  /* 0x0029041d01007387 */ /* 0x0001e80000100800 */
[----:B0-----:R-:W2:Y:S01]  /*45db0*/  LDL R29, [R1+0x1fe8] ;  /* 0x001fe800011d7983 */ /* 0x001ea20000100800 */
[----:B------:R-:W-:Y:S03]  /*45dc0*/  STL [R1+0x2900], R28 ;  /* 0x0029001c01007387 */ /* 0x000fe60000100800 */
[----:B--2---:R-:W0:Y:S04]  /*45dd0*/  LDSM.16.MT88.4 R16, [R29+0xc000] ;  /* 0x00c000001d10783b */ /* 0x004e280000004200 */
[----:B0-----:R-:W-:Y:S01]  /*45de0*/  STL.64 [R1+0x29f0], R18 ;  /* 0x0029f01201007387 */ /* 0x001fe20000100a00 */
[----:B------:R0:W-:Y:S03]  /*45df0*/  STL.64 [R1+0x29e8], R16 ;  /* 0x0029e81001007387 */ /* 0x0001e60000100a00 */
[----:B0-----:R-:W2:Y:S01]  /*45e00*/  LDL.LU R16, [R1+0x4d0] ;  /* 0x0004d00001107983 */ /* 0x001ea20000300800 */
[----:B------:R-:W2:Y:S02]  /*45e10*/  LDL.LU R17, [R1+0x4d4] ;  /* 0x0004d40001117983 */ /* 0x000ea40000300800 */
[----:B------:R-:W4:Y:S02]  /*45e20*/  LDL.LU R18, [R1+0x4d8] ;  /* 0x0004d80001127983 */ /* 0x000f240000300800 */
[----:B------:R-:W4:Y:S01]  /*45e30*/  LDL.LU R19, [R1+0x4dc] ;  /* 0x0004dc0001137983 */ /* 0x000f220000300800 */
[----:B------:R-:W2:Y:S04]  /*45e40*/  LDL R8, [R1+0x60] ;  /* 0x0000600001087983 */ /* 0x000ea80000100800 */
[----:B------:R-:W3:Y:S04]  /*45e50*/  LDL R9, [R1+0x64] ;  /* 0x0000640001097983 */ /* 0x000ee80000100800 */
[----:B----4-:R-:W-:Y:S01]  /*45e60*/  STL.64 [R1+0x2aa8], R18 ;  /* 0x002aa81201007387 */ /* 0x010fe20000100a00 */
[----:B--2---:R0:W-:Y:S02]  /*45e70*/  STL.64 [R1+0x2aa0], R16 ;  /* 0x002aa01001007387 */ /* 0x0041e40000100a00 */
[----:B0-----:R-:W-:-:S02]  /*45e80*/  IMAD.MOV.U32 R16, RZ, RZ, R3 ;  /* 0x000000ffff107224 */ /* 0x001fc400078e0003 */
[----:B------:R-:W-:-:S05]  /*45e90*/  IMAD.MOV.U32 R17, RZ, RZ, R2 ;  /* 0x000000ffff117224 */ /* 0x000fca00078e0002 */
[----:B------:R0:W-:Y:S04]  /*45ea0*/  STL.64 [R1+0x2b58], R16 ;  /* 0x002b581001007387 */ /* 0x0001e80000100a00 */
        /* <DEDUP_REMOVED lines=10> */
[----:B---3--:R-:W-:Y:S01]  /*45f50*/  HMMA.16816.F32 R12, R20, R24, R12 ;  /* 0x00000018140c723c */ /* 0x008fe2000000180c */
[----:B------:R-:W0:Y:S04]  /*45f60*/  LDSM.16.MT88.4 R20, [R29+0xc080] ;  /* 0x00c080001d14783b */ /* 0x000e280000004200 */
[----:B----4-:R-:W-:Y:S01]  /*45f70*/  STL.64 [R1+0x2b88], R18 ;  /* 0x002b881201007387 */ /* 0x010fe20000100a00 */
[----:B--2---:R1:W-:Y:S03]  /*45f80*/  STL.64 [R1+0x2b80], R16 ;  /* 0x002b801001007387 */ /* 0x0043e60000100a00 */
[----:B-1----:R-:W2:Y:S01]  /*45f90*/  LDL.LU R16, [R1+0x5c0] ;  /* 0x0005c00001107983 */ /* 0x002ea20000300800 */
[----:B------:R-:W2:Y:S02]  /*45fa0*/  LDL.LU R17, [R1+0x5c4] ;  /* 0x0005c40001117983 */ /* 0x000ea40000300800 */
[----:B------:R-:W2:Y:S02]  /*45fb0*/  LDL.LU R18, [R1+0x5c8] ;  /* 0x0005c80001127983 */ /* 0x000ea40000300800 */
[----:B------:R-:W2:Y:S10]  /*45fc0*/  LDL.LU R19, [R1+0x5cc] ;  /* 0x0005cc0001137983 */ /* 0x000eb40000300800 */
[----:B------:R-:W-:Y:S01]  /*45fd0*/  IMAD.MOV.U32 R27, RZ, RZ, R13 ;  /* 0x000000ffff1b7224 */ /* 0x000fe200078e000d */
[----:B------:R1:W-:Y:S01]  /*45fe0*/  STL [R1+0x250], R12 ;  /* 0x0002500c01007387 */ /* 0x0003e20000100800 */
[----:B------:R-:W-:-:S02]  /*45ff0*/  IMAD.MOV.U32 R26, RZ, RZ, R14 ;  /* 0x000000ffff1a7224 */ /* 0x000fc400078e000e */
[----:B------:R-:W-:Y:S01]  /*46000*/  IMAD.MOV.U32 R0, RZ, RZ, R15 ;  /* 0x000000ffff007224 */ /* 0x000fe200078e000f */
[----:B-1----:R-:W3:Y:S01]  /*46010*/  LDL.LU R12, [R1+0x1f0] ;  /* 0x0001f000010c7983 */ /* 0x002ee20000300800 */
[----:B------:R-:W3:Y:S02]  /*46020*/  LDL.LU R13, [R1+0x1f4] ;  /* 0x0001f400010d7983 */ /* 0x000ee40000300800 */
[----:B------:R-:W3:Y:S02]  /*46030*/  LDL.LU R14, [R1+0x1f8] ;  /* 0x0001f800010e7983 */ /* 0x000ee40000300800 */
[----:B------:R-:W3:Y:S01]  /*46040*/  LDL.LU R15, [R1+0x1fc] ;  /* 0x0001fc00010f7983 */ /* 0x000ee20000300800 */
[----:B------:R-:W-:Y:S01]  /*46050*/  STL [R1+0x2a98], R27 ;  /* 0x002a981b01007387 */ /* 0x000fe20000100800 */
[----:B------:R-:W-:Y:S02]  /*46060*/  STL [R1+0x2b28], R26 ;  /* 0x002b281a01007387 */ /* 0x000fe40000100800 */
[----:B------:R1:W-:Y:S02]  /*46070*/  STL.64 [R1+0x2b20], R24 ;  /* 0x002b201801007387 */ /* 0x0003e40000100a00 */
[----:B-1----:R-:W4:Y:S01]  /*46080*/  LDL.64 R24, [R1+0x30] ;  /* 0x0000300001187983 */ /* 0x002f220000100a00 */
[----:B0-----:R-:W-:Y:S02]  /*46090*/  STL.64 [R1+0x2980], R22 ;  /* 0x0029801601007387 */ /* 0x001fe40000100a00 */
[----:B------:R0:W-:Y:S02]  /*460a0*/  STL.64 [R1+0x2978], R20 ;  /* 0x0029781401007387 */ /* 0x0001e40000100a00 */
[----:B0-----:R-:W3:Y:S01]  /*460b0*/  LDL.64 R20, [R1+0x10] ;  /* 0x0000100001147983 */ /* 0x001ee20000100a00 */
        /* <DEDUP_REMOVED lines=14> */
[C---:B--2---:R-:W-:Y:S01]  /*461a0*/  HMMA.16816.F32 R16, R4.reuse, R8, R16 ;  /* 0x000000080410723c */ /* 0x044fe20000001810 */
[----:B------:R-:W-:Y:S02]  /*461b0*/  IMAD.MOV.U32 R23, RZ, RZ, R8 ;  /* 0x000000ffff177224 */ /* 0x000fe400078e0008 */
[----:B------:R-:W-:Y:S11]  /*461c0*/  IMAD.MOV.U32 R22, RZ, RZ, R9 ;  /* 0x000000ffff167224 */ /* 0x000ff600078e0009 */
[----:B------:R-:W-:Y:S09]  /*461d0*/  @!UPT UIADD3 URZ, URZ, URZ, URZ ;  /* 0x0000003f3f3ff290 */ /* 0x000ff2000fffe03f */
[----:B------:R0:W-:Y:S01]  /*461e0*/  STL.64 [R1+0x220], R16 ;  /* 0x0002201001007387 */ /* 0x0001e20000100a00 */
[----:B------:R-:W-:Y:S03]  /*461f0*/  STL.64 [R1+0x228], R18 ;  /* 0x0002281201007387 */ /* 0x000fe60000100a00 */
[----:B0-----:R-:W2:Y:S01]  /*46200*/  LDL.LU.64 R16, [R1+0x2b58] ;  /* 0x002b580001107983 */ /* 0x001ea20000300a00 */
[----:B------:R-:W4:Y:S02]  /*46210*/  LDL.LU.64 R10, [R1+0x2b50] ;  /* 0x002b5000010a7983 */ /* 0x000f240000300a00 */
[----:B------:R-:W4:Y:S02]  /*46220*/  LDL.LU.64 R8, [R1+0x2b48] ;  /* 0x002b480001087983 */ /* 0x000f240000300a00 */
[C---:B----4-:R-:W-:Y:S11]  /*46230*/  HMMA.16816.F32 R8, R4.reuse, R24, R8 ;  /* 0x000000180408723c */ /* 0x050ff60000001808 */
[----:B------:R-:W-:Y:S11]  /*46240*/  @!UPT UIADD3 URZ, URZ, URZ, URZ ;  /* 0x0000003f3f3ff290 */ /* 0x000ff6000fffe03f */
[----:B------:R-:W-:Y:S01]  /*46250*/  @!UPT UIADD3 URZ, URZ, URZ, URZ ;  /* 0x0000003f3f3ff290 */ /* 0x000fe2000fffe03f */
[----:B------:R-:W-:Y:S01]  /*46260*/  STL.64 [R1+0x210], R8 ;  /* 0x0002100801007387 */ /* 0x000fe20000100a00 */
[----:B------:R0:W-:Y:S03]  /*46270*/  STL.64 [R1+0x218], R10 ;  /* 0x0002180a01007387 */ /* 0x0001e60000100a00 */
[----:B0-----:R-:W4:Y:S01]  /*46280*/  LDL.LU.64 R10, [R1+0x2b40] ;  /* 0x002b4000010a7983 */ /* 0x001f220000300a00 */
[----:B------:R-:W4:Y:S02]  /*46290*/  LDL.LU.64 R8, [R1+0x2b38] ;  /* 0x002b380001087983 */ /* 0x000f240000300a00 */
[----:B--2---:R0:W-:Y:S01]  /*462a0*/  STL.64 [R1+0x2ab8], R16 ;  /* 0x002ab81001007387 */ /* 0x0041e20000100a00 */
[----:B----4-:R-:W-:Y:S01]  /*462b0*/  HMMA.16816.F32 R8, R4, R16, R8 ;  /* 0x000000100408723c */ /* 0x010fe20000001808 */
[----:B0-----:R-:W2:Y:S11]  /*462c0*/  LDL.LU R16, [R1+0x100] ;  /* 0x0001000001107983 */ /* 0x001eb60000300800 */
[----:B------:R-:W-:Y:S11]  /*462d0*/  @!UPT UIADD3 URZ, URZ, URZ, URZ ;  /* 0x0000003f3f3ff290 */ /* 0x000ff6000fffe03f */
[----:B------:R0:W-:Y:S01]  /*462e0*/  STL.64 [R1+0x200], R8 ;  /* 0x0002000801007387 */ /* 0x0001e20000100a00 */
[----:B------:R1:W-:Y:S02]  /*462f0*/  STL.64 [R1+0x208], R10 ;  /* 0x0002080a01007387 */ /* 0x0003e40000100a00 */
[----:B------:R-:W2:Y:S02]  /*46300*/  LDL.LU R17, [R1+0x104] ;  /* 0x0001040001117983 */ /* 0x000ea40000300800 */
[----:B------:R-:W4:Y:S01]  /*46310*/  LDL.LU R18, [R1+0x108] ;  /* 0x0001080001127983 */ /* 0x000f220000300800 */
[----:B------:R-:W4:Y:S01]  /*46320*/  LDL.LU R19, [R1+0x10c] ;  /* 0x00010c0001137983 */ /* 0x000f220000300800 */
[----:B------:R-:W-:Y:S02]  /*46330*/  IMAD.MOV.U32 R3, RZ, RZ, R24 ;  /* 0x000000ffff037224 */ /* 0x000fe400078e0018 */
[----:B------:R-:W-:Y:S01]  /*46340*/  IMAD.MOV.U32 R2, RZ, RZ, R25 ;  /* 0x000000ffff027224 */ /* 0x000fe200078e0019 */
[----:B0-----:R-:W3:Y:S01]  /*46350*/  LDL.LU R8, [R1+0x530] ;  /* 0x0005300001087983 */ /* 0x001ee20000300800 */
[----:B------:R-:W3:Y:S02]  /*46360*/  LDL.LU R9, [R1+0x534] ;  /* 0x0005340001097983 */ /* 0x000ee40000300800 */
[----:B-1----:R-:W3:Y:S02]  /*46370*/  LDL.LU R10, [R1+0x538] ;  /* 0x00053800010a7983 */ /* 0x002ee40000300800 */
[----:B------:R-:W3:Y:S01]  /*46380*/  LDL.LU R11, [R1+0x53c] ;  /* 0x00053c00010b7983 */ /* 0x000ee20000300800 */
[----:B------:R-:W3:Y:S01]  /*46390*/  LDL.LU R24, [R1+0x1e0] ;  /* 0x0001e00001187983 */ /* 0x000ee20000300800 */
[----:B------:R-:W3:Y:S02]  /*463a0*/  LDL.LU R25, [R1+0x1e4] ;  /* 0x0001e40001197983 */ /* 0x000ee40000300800 */
[----:B------:R-:W3:Y:S02]  /*463b0*/  LDL.LU R26, [R1+0x1e8] ;  /* 0x0001e800011a7983 */ /* 0x000ee40000300800 */
[----:B------:R-:W3:Y:S01]  /*463c0*/  LDL.LU R27, [R1+0x1ec] ;  /* 0x0001ec00011b7983 */ /* 0x000ee20000300800 */
[----:B----4-:R-:W-:Y:S01]  /*463d0*/  STL.64 [R1+0x2ac8], R18 ;  /* 0x002ac81201007387 */ /* 0x010fe20000100a00 */
[----:B--2---:R0:W-:Y:S02]  /*463e0*/  STL.64 [R1+0x2ac0], R16 ;  /* 0x002ac01001007387 */ /* 0x0041e40000100a00 */
[----:B0-----:R-:W-:-:S02]  /*463f0*/  IMAD.MOV.U32 R16, RZ, RZ, R23 ;  /* 0x000000ffff107224 */ /* 0x001fc400078e0017 */
[----:B------:R-:W-:-:S05]  /*46400*/  IMAD.MOV.U32 R17, RZ, RZ, R22 ;  /* 0x000000ffff117224 */ /* 0x000fca00078e0016 */
[----:B------:R0:W-:Y:S04]  /*46410*/  STL.64 [R1+0x2ae0], R16 ;  /* 0x002ae01001007387 */ /* 0x0001e80000100a00 */
[----:B0-----:R-:W2:Y:S01]  /*46420*/  LDL.64 R16, [R1+0x50] ;  /* 0x0000500001107983 */ /* 0x001ea20000100a00 */
[C---:B---3--:R-:W-:Y:S03]  /*46430*/  HMMA.16816.F32 R12, R4.reuse, R20, R12 ;  /* 0x00000014040c723c */ /* 0x048fe6000000180c */
[----:B--2---:R0:W-:Y:S04]  /*46440*/  STL.64 [R1+0x2af8], R16 ;  /* 0x002af81001007387 */ /* 0x0041e80000100a00 */
[----:B0-----:R-:W2:Y:S11]  /*46450*/  LDL.64 R16, [R1+0x60] ;  /* 0x0000600001107983 */ /* 0x001eb60000100a00 */
[----:B------:R-:W-:Y:S05]  /*46460*/  @!UPT UIADD3 URZ, URZ, URZ, URZ ;  /* 0x0000003f3f3ff290 */ /* 0x000fea000fffe03f */
[----:B------:R0:W-:Y:S02]  /*46470*/  STL.64 [R1+0x1f0], R12 ;  /* 0x0001f00c01007387 */ /* 0x0001e40000100a00 */
[----:B------:R-:W-:Y:S01]  /*46480*/  STL.64 [R1+0x1f8], R14 ;  /* 0x0001f80e01007387 */ /* 0x000fe20000100a00 */
[----:B0-----:R-:W3:Y:S01]  /*46490*/  LDL.LU.64 R12, [R1+0x2b30] ;  /* 0x002b3000010c7983 */ /* 0x001ee20000300a00 */
        /* <DEDUP_REMOVED lines=28> */
[----:B----4-:R-:W-:Y:S01]  /*46660*/  HMMA.16816.F32 R4, R4, R24, R8 ;  /* 0x000000180404723c */ /* 0x010fe20000001808 */
[----:B------:R-:W2:Y:S01]  /*46670*/  LDL.LU.64 R10, [R1+0x2b18] ;  /* 0x002b1800010a7983 */ /* 0x000ea20000300a00 */
[----:B------:R-:W2:Y:S11]  /*46680*/  LDL.LU.64 R8, [R1+0x2b10] ;  /* 0x002b100001087983 */ /* 0x000eb60000300a00 */
[----:B------:R-:W-:Y:S10]  /*46690*/  @!UPT UIADD3 URZ, URZ, URZ, URZ ;  /* 0x0000003f3f3ff290 */ /* 0x000ff4000fffe03f */
[----:B------:R0:W-:Y:S01]  /*466a0*/  STL.64 [R1+0x140], R4 ;  /* 0x0001400401007387 */ /* 0x0001e20000100a00 */
[----:B------:R-:W-:Y:S02]  /*466b0*/  STL.64 [R1+0x148], R6 ;  /* 0x0001480601007387 */ /* 0x000fe40000100a00 */
[----:B0-----:R-:W-:Y:S02]  /*466c0*/  IMAD.MOV.U32 R4, RZ, RZ, R3 ;  /* 0x000000ffff047224 */ /* 0x001fe400078e0003 */
[----:B------:R-:W-:Y:S02]  /*466d0*/  IMAD.MOV.U32 R5, RZ, RZ, R2 ;  /* 0x000000ffff057224 */ /* 0x000fe400078e0002 */
        /* <DEDUP_REMOVED lines=34> */
[----:B0-----:R-:W4:Y:S01]  /*46900*/  LDL.LU R4, [R1+0x4e0] ;  /* 0x0004e00001047983 */ /* 0x001f220000300800 */
[----:B------:R-:W4:Y:S02]  /*46910*/  LDL.LU R5, [R1+0x4e4] ;  /* 0x0004e40001057983 */ /* 0x000f240000300800 */
[----:B------:R-:W4:Y:S02]  /*46920*/  LDL.LU R6, [R1+0x4e8] ;  /* 0x0004e80001067983 */ /* 0x000f240000300800 */
[----:B------:R-:W4:Y:S01]  /*46930*/  LDL.LU R7, [R1+0x4ec] ;  /* 0x0004ec0001077983 */ /* 0x000f220000300800 */
[C---:B--2---:R-:W-:Y:S01]  /*46940*/  HMMA.16816.F32 R16, R8.reuse, R16, R20 ;  /* 0x000000100810723c */ /* 0x044fe20000001814 */
[----:B------:R-:W4:Y:S11]  /*46950*/  LDL.LU.64 R20, [R1+0x2ab0] ;  /* 0x002ab00001147983 */ /* 0x000f360000300a00 */
[----:B------:R-:W-:Y:S11]  /*46960*/  @!UPT UIADD3 URZ, URZ, URZ, URZ ;  /* 0x0000003f3f3ff290 */ /* 0x000ff6000fffe03f */
[----:B------:R-:W-:Y:S01]  /*46970*/  STL.64 [R1+0x1c0], R16 ;  /* 0x0001c01001007387 */ /* 0x000fe20000100a00 */
[----:B------:R0:W-:Y:S03]  /*46980*/  STL.64 [R1+0x1c8], R18 ;  /* 0x0001c81201007387 */ /* 0x0001e60000100a00 */
[----:B0-----:R-:W2:Y:S01]  /*46990*/  LDL.LU.64 R18, [R1+0x2aa8] ;  /* 0x002aa80001127983 */ /* 0x001ea20000300a00 */
[----:B------:R-:W2:Y:S01]  /*469a0*/  LDL.LU.64 R16, [R1+0x2aa0] ;  /* 0x002aa00001107983 */ /* 0x000ea20000300a00 */
[C---:B----4-:R-:W-:Y:S08]  /*469b0*/  HMMA.16816.F32 R4, R8.reuse, R20, R4 ;  /* 0x000000140804723c */ /* 0x050ff00000001804 */
[----:B--2---:R-:W-:Y:S11]  /*469c0*/  HMMA.16816.F32 R12, R8, R12, R16 ;  /* 0x0000000c080c723c */ /* 0x004ff60000001810 */
[----:B------:R-:W-:Y:S04]  /*469d0*/  @!UPT UIADD3 URZ, URZ, URZ, URZ ;  /* 0x0000003f3f3ff290 */ /* 0x000fe8000fffe03f */
[----:B------:R-:W-:Y:S01]  /*469e0*/  STL.64 [R1+0x260], R4 ;  /* 0x0002600401007387 */ /* 0x000fe20000100a00 */
[----:B------:R-:W-:Y:S02]  /*469f0*/  STL.64 [R1+0x268], R6 ;  /* 0x0002680601007387 */ /* 0x000fe40000100a00 */
[----:B------:R-:W2:Y:S05]  /*46a00*/  LDL.LU R16, [R1+0x1b0] ;  /* 0x0001b00001107983 */ /* 0x000eaa0000300800 */
[----:B------:R-:W-:Y:S01]  /*46a10*/  STL.64 [R1+0x390], R12 ;  /* 0x0003900c01007387 */ /* 0x000fe20000100a00 */
[----:B------:R-:W-:Y:S02]  /*46a20*/  STL.64 [R1+0x398], R14 ;  /* 0x0003980e01007387 */ /* 0x000fe40000100a00 */
[----:B------:R-:W2:Y:S02]  /*46a30*/  LDL.LU R17, [R1+0x1b4] ;  /* 0x0001b40001117983 */ /* 0x000ea40000300800 */
[----:B------:R-:W4:Y:S01]  /*46a40*/  LDL.LU R18, [R1+0x1b8] ;  /* 0x0001b80001127983 */ /* 0x000f220000300800 */
[----:B------:R-:W4:Y:S04]  /*46a50*/  LDL.LU R19, [R1+0x1bc] ;  /* 0x0001bc0001137983 */ /* 0x000f280000300800 */
[----:B----4-:R-:W-:Y:S01]  /*46a60*/  STL.64 [R1+0x2a00], R18 ;  /* 0x002a001201007387 */ /* 0x010fe20000100a00 */
[----:B--2---:R0:W-:Y:S03]  /*46a70*/  STL.64 [R1+0x29f8], R16 ;  /* 0x0029f81001007387 */ /* 0x0041e60000100a00 */
[----:B0-----:R-:W2:Y:S01]  /*46a80*/  LDL.64 R16, [R1] ;  /* 0x0000000001107983 */ /* 0x001ea20000100a00 */
[----:B------:R-:W-:-:S02]  /*46a90*/  IMAD.MOV.U32 R4, RZ, RZ, R21 ;  /* 0x000000ffff047224 */ /* 0x000fc400078e0015 */
[----:B------:R-:W-:Y:S01]  /*46aa0*/  IMAD.MOV.U32 R5, RZ, RZ, R20 ;  /* 0x000000ffff057224 */ /* 0x000fe200078e0014 */
[----:B--2---:R0:W-:Y:S01]  /*46ab0*/  STL.64 [R1+0x2a18], R16 ;  /* 0x002a181001007387 */ /* 0x0041e20000100a00 */
[----:B------:R-:W2:Y:S02]  /*46ac0*/  LDL.LU R20, [R1+0x2e0] ;  /* 0x0002e00001147983 */ /* 0x000ea40000300800 */
[----:B------:R-:W2:Y:S02]  /*46ad0*/  LDL.LU R21, [R1+0x2e4] ;  /* 0x0002e40001157983 */ /* 0x000ea40000300800 */
[----:B------:R-:W4:Y:S01]  /*46ae0*/  LDL.LU R22, [R1+0x2e8] ;  /* 0x0002e80001167983 */ /* 0x000f220000300800 */
[----:B------:R-:W4:Y:S01]  /*46af0*/  LDL.LU R23, [R1+0x2ec] ;  /* 0x0002ec0001177983 */ /* 0x000f220000300800 */
[----:B0-----:R-:W-:Y:S02]  /*46b00*/  IMAD.MOV.U32 R17, RZ, RZ, R4 ;  /* 0x000000ffff117224 */ /* 0x001fe400078e0004 */
[----:B------:R-:W-:Y:S01]  /*46b10*/  IMAD.MOV.U32 R16, RZ, RZ, R5 ;  /* 0x000000ffff107224 */ /* 0x000fe200078e0005 */
[----:B------:R-:W2:Y:S01]  /*46b20*/  LDL.LU R4, [R1+0x430] ;  /* 0x0004300001047983 */ /* 0x000ea20000300800 */
        /* <DEDUP_REMOVED lines=8> */
[----:B------:R0:W-:Y:S02]  /*46bb0*/  STL.64 [R1+0x2a50], R4 ;  /* 0x002a500401007387 */ /* 0x0001e40000100a00 */
[----:B0-----:R-:W-:-:S02]  /*46bc0*/  IMAD.MOV.U32 R4, RZ, RZ, R27 ;  /* 0x000000ffff047224 */ /* 0x001fc400078e001b */
[----:B------:R-:W-:Y:S01]  /*46bd0*/  IMAD.MOV.U32 R5, RZ, RZ, R28 ;  /* 0x000000ffff057224 */ /* 0x000fe200078e001c */
[----:B------:R-:W2:Y:S04]  /*46be0*/  LDL.LU R27, [R1+0x2a98] ;  /* 0x002a9800011b7983 */ /* 0x000ea80000300800 */
[----:B------:R-:W-:Y:S01]  /*46bf0*/  STL.64 [R1+0x2a70], R4 ;  /* 0x002a700401007387 */ /* 0x000fe20000100a00 */
        /* <DEDUP_REMOVED lines=17> */
[----:B---3--:R-:W-:Y:S01]  /*46d10*/  HMMA.16816.F32 R8, R8, R24, R12 ;  /* 0x000000180808723c */ /* 0x008fe2000000180c */
[----:B--2---:R-:W-:Y:S01]  /*46d20*/  STL.64 [R1+0x2a80], R18 ;  /* 0x002a801201007387 */ /* 0x004fe20000100a00 */
[----:B------:R0:W-:Y:S03]  /*46d30*/  STL.64 [R1+0x2a78], R16 ;  /* 0x002a781001007387 */ /* 0x0001e60000100a00 */
[----:B0-----:R-:W2:Y:S01]  /*46d40*/  LDL.LU R16, [R1+0x450] ;  /* 0x0004500001107983 */ /* 0x001ea20000300800 */
[----:B------:R-:W2:Y:S02]  /*46d50*/  LDL.LU R17, [R1+0x454] ;  /* 0x0004540001117983 */ /* 0x000ea40000300800 */
[----:B------:R-:W2:Y:S02]  /*46d60*/  LDL.LU R18, [R1+0x458] ;  /* 0x0004580001127983 */ /* 0x000ea40000300800 */
[----:B------:R-:W2:Y:S01]  /*46d70*/  LDL.LU R19, [R1+0x45c] ;  /* 0x00045c0001137983 */ /* 0x000ea20000300800 */
[----:B----4-:R-:W-:Y:S01]  /*46d80*/  STL.64 [R1+0x29b0], R22 ;  /* 0x0029b01601007387 */ /* 0x010fe20000100a00 */
[----:B------:R0:W-:Y:S03]  /*46d90*/  STL.64 [R1+0x29a8], R20 ;  /* 0x0029a81401007387 */ /* 0x0001e60000100a00 */
[----:B0-----:R-:W3:Y:S01]  /*46da0*/  LDL.64 R20, [R1+0x40] ;  /* 0x0000400001147983 */ /* 0x001ee20000100a00 */
[----:B------:R-:W2:Y:S02]  /*46db0*/  LDL.LU.64 R14, [R1+0x2a90] ;  /* 0x002a9000010e7983 */ /* 0x000ea40000300a00 */
[----:B------:R-:W2:Y:S02]  /*46dc0*/  LDL.LU.64 R12, [R1+0x2a88] ;  /* 0x002a8800010c7983 */ /* 0x000ea40000300a00 */
[----:B------:R-:W-:Y:S01]  /*46dd0*/  STL.64 [R1+0x2a10], R26 ;  /* 0x002a101a01007387 */ /* 0x000fe20000100a00 */
[----:B------:R0:W-:Y:S02]  /*46de0*/  STL.64 [R1+0x2a08], R24 ;  /* 0x002a081801007387 */ /* 0x0001e40000100a00 */
[----:B------:R-:W-:Y:S02]  /*46df0*/  STL.64 [R1+0x380], R8 ;  /* 0x0003800801007387 */ /* 0x000fe40000100a00 */
[----:B------:R-:W-:Y:S01]  /*46e00*/  STL.64 [R1+0x388], R10 ;  /* 0x0003880a01007387 */ /* 0x000fe20000100a00 */
[----:B0-----:R-:W4:Y:S01]  /*46e10*/  LDL.LU R24, [R1+0x370] ;  /* 0x0003700001187983 */ /* 0x001f220000300800 */
[----:B------:R-:W4:Y:S02]  /*46e20*/  LDL.LU R25, [R1+0x374] ;  /* 0x0003740001197983 */ /* 0x000f240000300800 */
[----:B------:R-:W3:Y:S02]  /*46e30*/  LDL.LU R26, [R1+0x378] ;  /* 0x00037800011a7983 */ /* 0x000ee40000300800 */
[----:B------:R-:W3:Y:S02]  /*46e40*/  LDL.LU R27, [R1+0x37c] ;  /* 0x00037c00011b7983 */ /* 0x000ee40000300800 */
[----:B------:R-:W-:-:S02]  /*46e50*/  IMAD.MOV.U32 R4, RZ, RZ, R3 ;  /* 0x000000ffff047224 */ /* 0x000fc400078e0003 */
[----:B------:R-:W-:-:S07]  /*46e60*/  IMAD.MOV.U32 R5, RZ, RZ, R2 ;  /* 0x000000ffff057224 */ /* 0x000fce00078e0002 */
[C---:B--2---:R-:W-:Y:S01]  /*46e70*/  HMMA.16816.F32 R4, R12.reuse, R4, R16 ;  /* 0x000000040c04723c */ /* 0x044fe20000001810 */
[----:B---3--:R-:W-:Y:S01]  /*46e80*/  STL.64 [R1+0x2a28], R26 ;  /* 0x002a281a01007387 */ /* 0x008fe20000100a00 */
[----:B----4-:R0:W-:Y:S03]  /*46e90*/  STL.64 [R1+0x2a20], R24 ;  /* 0x002a201801007387 */ /* 0x0101e60000100a00 */
[----:B0-----:R-:W2:Y:S01]  /*46ea0*/  LDL.LU R24, [R1+0x400] ;  /* 0x0004000001187983 */ /* 0x001ea20000300800 */
[----:B------:R-:W2:Y:S02]  /*46eb0*/  LDL.LU R25, [R1+0x404] ;  /* 0x0004040001197983 */ /* 0x000ea40000300800 */
[----:B------:R-:W2:Y:S02]  /*46ec0*/  LDL.LU R26, [R1+0x408] ;  /* 0x00040800011a7983 */ /* 0x000ea40000300800 */
[----:B------:R-:W2:Y:S01]  /*46ed0*/  LDL.LU R27, [R1+0x40c] ;  /* 0x00040c00011b7983 */ /* 0x000ea20000300800 */
[----:B------:R-:W3:Y:S01]  /*46ee0*/  LDL.LU.64 R8, [R1+0x20] ;  /* 0x0000200001087983 */ /* 0x000ee20000300a00 */
[----:B------:R-:W4:Y:S02]  /*46ef0*/  LDL.LU.64 R18, [R1+0x2a80] ;  /* 0x002a800001127983 */ /* 0x000f240000300a00 */
[----:B------:R-:W4:Y:S09]  /*46f00*/  LDL.LU.64 R16, [R1+0x2a78] ;  /* 0x002a780001107983 */ /* 0x000f320000300a00 */
[----:B------:R0:W-:Y:S01]  /*46f10*/  STL.64 [R1+0x470], R4 ;  /* 0x0004700401007387 */ /* 0x0001e20000100a00 */
[----:B------:R4:W-:Y:S04]  /*46f20*/  STL.64 [R1+0x478], R6 ;  /* 0x0004780601007387 */ /* 0x0009e80000100a00 */
        /* <DEDUP_REMOVED lines=14> */
[----:B0-----:R-:W4:Y:S01]  /*47010*/  LDL.LU.64 R4, [R1+0x2a48] ;  /* 0x002a480001047983 */ /* 0x001f220000300a00 */
[----:B------:R0:W-:Y:S03]  /*47020*/  STL.64 [R1+0x29c8], R20 ;  /* 0x0029c81401007387 */ /* 0x0001e60000100a00 */
[----:B0-----:R-:W2:Y:S01]  /*47030*/  LDL.64 R20, [R1+0x50] ;  /* 0x0000500001147983 */ /* 0x001ea20000100a00 */
[C---:B----4-:R-:W-:Y:S03]  /*47040*/  HMMA.16816.F32 R16, R12.reuse, R4, R16 ;  /* 0x000000040c10723c */ /* 0x050fe60000001810 */
[----:B--2---:R0:W-:Y:S04]  /*47050*/  STL.64 [R1+0x29d8], R20 ;  /* 0x0029d81401007387 */ /* 0x0041e80000100a00 */
[----:B0-----:R-:W2:Y:S11]  /*47060*/  LDL.64 R20, [R1+0x60] ;  /* 0x0000600001147983 */ /* 0x001eb60000100a00 */
[----:B------:R-:W-:Y:S05]  /*47070*/  @!UPT UIADD3 URZ, URZ, URZ, URZ ;  /* 0x0000003f3f3ff290 */ /* 0x000fea000fffe03f */
[----:B------:R-:W-:Y:S02]  /*47080*/  STL.64 [R1+0x440], R16 ;  /* 0x0004401001007387 */ /* 0x000fe40000100a00 */
[----:B------:R0:W-:Y:S02]  /*47090*/  STL.64 [R1+0x448], R18 ;  /* 0x0004481201007387 */ /* 0x0001e40000100a00 */
[----:B0-----:R-:W3:Y:S01]  /*470a0*/  LDL.LU.64 R18, [R1+0x2a40] ;  /* 0x002a400001127983 */ /* 0x001ee20000300a00 */
[----:B------:R-:W3:Y:S02]  /*470b0*/  LDL.LU.64 R16, [R1+0x2a38] ;  /* 0x002a380001107983 */ /* 0x000ee40000300a00 */
[----:B------:R0:W-:Y:S02]  /*470c0*/  STL.64 [R1+0x29e0], R4 ;  /* 0x0029e00401007387 */ /* 0x0001e40000100a00 */
        /* <DEDUP_REMOVED lines=29> */
[----:B------:R-:W2:Y:S02]  /*472a0*/  LDL.LU.64 R24, [R1+0x2a08] ;  /* 0x002a080001187983 */ /* 0x000ea40000300a00 */
[----:B------:R-:W2:Y:S02]  /*472b0*/  LDL.LU.64 R18, [R1+0x2a00] ;  /* 0x002a000001127983 */ /* 0x000ea40000300a00 */
[----:B------:R-:W2:Y:S02]  /*472c0*/  LDL.LU.64 R16, [R1+0x29f8] ;  /* 0x0029f80001107983 */ /* 0x000ea40000300a00 */
[----:B--2---:R-:W-:Y:S01]  /*472d0*/  HMMA.16816.F32 R12, R12, R24, R16 ;  /* 0x000000180c0c723c */ /* 0x004fe20000001810 */
[----:B------:R-:W2:Y:S01]  /*472e0*/  LDL.LU.64 R18, [R1+0x29f0] ;  /* 0x0029f00001127983 */ /* 0x000ea20000300a00 */
[----:B------:R-:W2:Y:S02]  /*472f0*/  LDL.LU.64 R16, [R1+0x29e8] ;  /* 0x0029e80001107983 */ /* 0x000ea40000300a00 */
[----:B---3--:R-:W-:Y:S02]  /*47300*/  STL.64 [R1+0x2990], R26 ;  /* 0x0029901a01007387 */ /* 0x008fe40000100a00 */
[----:B------:R0:W-:Y:S11]  /*47310*/  STL.64 [R1+0x2988], R24 ;  /* 0x0029881801007387 */ /* 0x0001f60000100a00 */
[----:B------:R-:W-:Y:S06]  /*47320*/  @!UPT UIADD3 URZ, URZ, URZ, URZ ;  /* 0x0000003f3f3ff290 */ /* 0x000fec000fffe03f */
[----:B------:R-:W-:Y:S01]  /*47330*/  STL.64 [R1+0x370], R12 ;  /* 0x0003700c01007387 */ /* 0x000fe20000100a00 */
[----:B------:R-:W-:Y:S02]  /*47340*/  STL.64 [R1+0x378], R14 ;  /* 0x0003780e01007387 */ /* 0x000fe40000100a00 */
[----:B0-----:R-:W3:Y:S02]  /*47350*/  LDL.LU R24, [R1+0x3b0] ;  /* 0x0003b00001187983 */ /* 0x001ee40000300800 */
[----:B------:R-:W3:Y:S01]  /*47360*/  LDL.LU R25, [R1+0x3b4] ;  /* 0x0003b40001197983 */ /* 0x000ee20000300800 */
[----:B------:R-:W2:Y:S01]  /*47370*/  LDL.LU R26, [R1+0x3b8] ;  /* 0x0003b800011a7983 */ /* 0x000ea20000300800 */
[----:B------:R-:W2:Y:S03]  /*47380*/  LDL.LU R27, [R1+0x3bc] ;  /* 0x0003bc00011b7983 */ /* 0x000ea60000300800 */
[----:B--2---:R-:W-:Y:S01]  /*47390*/  STL.64 [R1+0x29c0], R26 ;  /* 0x0029c01a01007387 */ /* 0x004fe20000100a00 */
[----:B---3--:R0:W-:Y:S03]  /*473a0*/  STL.64 [R1+0x29b8], R24 ;  /* 0x0029b81801007387 */ /* 0x0081e60000100a00 */
[----:B0-----:R-:W2:Y:S01]  /*473b0*/  LDL.LU R24, [R1+0x3c0] ;  /* 0x0003c00001187983 */ /* 0x001ea20000300800 */
[----:B------:R-:W2:Y:S02]  /*473c0*/  LDL.LU R25, [R1+0x3c4] ;  /* 0x0003c40001197983 */ /* 0x000ea40000300800 */
[----:B------:R-:W2:Y:S02]  /*473d0*/  LDL.LU R26, [R1+0x3c8] ;  /* 0x0003c800011a7983 */ /* 0x000ea40000300800 */
[----:B------:R-:W2:Y:S01]  /*473e0*/  LDL.LU R27, [R1+0x3cc] ;  /* 0x0003cc00011b7983 */ /* 0x000ea20000300800 */
[----:B------:R-:W3:Y:S01]  /*473f0*/  LDL R15, [R1+0x5d4] ;  /* 0x0005d400010f7983 */ /* 0x000ee20000100800 */
[C---:B------:R-:W-:Y:S03]  /*47400*/  HMMA.16816.F32 R4, R16.reuse, R20, R4 ;  /* 0x000000141004723c */ /* 0x040fe60000001804 */
[----:B---3--:R-:W-:Y:S01]  /*47410*/  STL [R1+0x2908], R15 ;  /* 0x0029080f01007387 */ /* 0x008fe20000100800 */
[----:B------:R-:W3:Y:S11]  /*47420*/  LDL.LU.64 R12, [R1+0x10] ;  /* 0x00001000010c7983 */ /* 0x000ef60000300a00 */
[----:B------:R-:W-:Y:S08]  /*47430*/  @!UPT UIADD3 URZ, URZ, URZ, URZ ;  /* 0x0000003f3f3ff290 */ /* 0x000ff0000fffe03f */
[----:B------:R0:W-:Y:S02]  /*47440*/  STL.64 [R1+0x400], R4 ;  /* 0x0004000401007387 */ /* 0x0001e40000100a00 */
[----:B------:R1:W-:Y:S01]  /*47450*/  STL.64 [R1+0x408], R6 ;  /* 0x0004080601007387 */ /* 0x0003e20000100a00 */
[----:B0-----:R-:W2:Y:S01]  /*47460*/  LDL.LU.64 R4, [R1+0x29e0] ;  /* 0x0029e00001047983 */ /* 0x001ea20000300a00 */
[----:B-1----:R-:W-:Y:S02]  /*47470*/  IMAD.MOV.U32 R7, RZ, RZ, R20 ;  /* 0x000000ffff077224 */ /* 0x002fe400078e0014 */
[----:B------:R-:W-:Y:S02]  /*47480*/  IMAD.MOV.U32 R6, RZ, RZ, R21 ;  /* 0x000000ffff067224 */ /* 0x000fe400078e0015 */
[----:B------:R-:W4:Y:S02]  /*47490*/  LDL.LU.64 R20, [R1+0x29d8] ;  /* 0x0029d80001147983 */ /* 0x000f240000300a00 */
[C---:B----4-:R-:W-:Y:S11]  /*474a0*/  HMMA.16816.F32 R8, R16.reuse, R20, R8 ;  /* 0x000000141008723c */ /* 0x050ff60000001808 */
[----:B------:R-:W-:Y:S11]  /*474b0*/  @!UPT UIADD3 URZ, URZ, URZ, URZ ;  /* 0x0000003f3f3ff290 */ /* 0x000ff6000fffe03f */
[----:B------:R-:W-:Y:S01]  /*474c0*/  @!UPT UIADD3 URZ, URZ, URZ, URZ ;  /* 0x0000003f3f3ff290 */ /* 0x000fe2000fffe03f */
[----:B------:R0:W-:Y:S01]  /*474d0*/  STL.64 [R1+0x3f0], R8 ;  /* 0x0003f00801007387 */ /* 0x0001e20000100a00 */
[----:B------:R1:W-:Y:S03]  /*474e0*/  STL.64 [R1+0x3f8], R10 ;  /* 0x0003f80a01007387 */ /* 0x0003e60000100a00 */
[----:B0-----:R-:W4:Y:S01]  /*474f0*/  LDL.LU.64 R8, [R1+0x29d0] ;  /* 0x0029d00001087983 */ /* 0x001f220000300a00 */
[----:B-1----:R-:W-:Y:S02]  /*47500*/  IMAD.MOV.U32 R11, RZ, RZ, R20 ;  /* 0x000000ffff0b7224 */ /* 0x002fe400078e0014 */
        /* <DEDUP_REMOVED lines=10> */
[----:B------:R-:W4:Y:S02]  /*475b0*/  LDL.LU.64 R22, [R1+0x29b0] ;  /* 0x0029b00001167983 */ /* 0x000f240000300a00 */
[----:B------:R-:W4:Y:S01]  /*475c0*/  LDL.LU.64 R20, [R1+0x29a8] ;  /* 0x0029a80001147983 */ /* 0x000f220000300a00 */
[----:B------:R0:W-:Y:S01]  /*475d0*/  STL.64 [R1+0x2930], R4 ;  /* 0x0029300401007387 */ /* 0x0001e20000100a00 */
[C---:B--2---:R-:W-:Y:S08]  /*475e0*/  HMMA.16816.F32 R24, R16.reuse, R4, R24 ;  /* 0x000000041018723c */ /* 0x044ff00000001818 */
[----:B----4-:R-:W-:Y:S01]  /*475f0*/  HMMA.16816.F32 R20, R16, R8, R20 ;  /* 0x000000081014723c */ /* 0x010fe20000001814 */
[----:B0-----:R-:W-:-:S02]  /*47600*/  IMAD.MOV.U32 R4, RZ, RZ, R15 ;  /* 0x000000ffff047224 */ /* 0x001fc400078e000f */
[----:B------:R-:W-:Y:S11]  /*47610*/  IMAD.MOV.U32 R5, RZ, RZ, R14 ;  /* 0x000000ffff057224 */ /* 0x000ff600078e000e */
[----:B------:R-:W-:Y:S01]  /*47620*/  @!UPT UIADD3 URZ, URZ, URZ, URZ ;  /* 0x0000003f3f3ff290 */ /* 0x000fe2000fffe03f */
[----:B------:R-:W-:Y:S01]  /*47630*/  STL.64 [R1+0x3d0], R24 ;  /* 0x0003d01801007387 */ /* 0x000fe20000100a00 */
[----:B------:R-:W-:Y:S02]  /*47640*/  STL.64 [R1+0x3d8], R26 ;  /* 0x0003d81a01007387 */ /* 0x000fe40000100a00 */
[----:B------:R0:W-:Y:S02]  /*47650*/  STL.64 [R1+0x2948], R4 ;  /* 0x0029480401007387 */ /* 0x0001e40000100a00 */
[----:B0-----:R-:W-:Y:S02]  /*47660*/  IMAD.MOV.U32 R4, RZ, RZ, R11 ;  /* 0x000000ffff047224 */ /* 0x001fe400078e000b */
[----:B------:R-:W-:Y:S02]  /*47670*/  IMAD.MOV.U32 R5, RZ, RZ, R10 ;  /* 0x000000ffff057224 */ /* 0x000fe400078e000a */
[----:B------:R-:W-:Y:S02]  /*47680*/  IMAD.MOV.U32 R24, RZ, RZ, R3 ;  /* 0x000000ffff187224 */ /* 0x000fe400078e0003 */
[----:B------:R-:W-:Y:S01]  /*47690*/  IMAD.MOV.U32 R25, RZ, RZ, R2 ;  /* 0x000000ffff197224 */ /* 0x000fe200078e0002 */
[----:B------:R0:W-:Y:S01]  /*476a0*/  STL.64 [R1+0x2960], R4 ;  /* 0x0029600401007387 */ /* 0x0001e20000100a00 */
[----:B------:R-:W-:Y:S02]  /*476b0*/  STL.64 [R1+0x3c0], R20 ;  /* 0x0003c01401007387 */ /* 0x000fe40000100a00 */
[----:B------:R-:W-:Y:S02]  /*476c0*/  STL.64 [R1+0x3c8], R22 ;  /* 0x0003c81601007387 */ /* 0x000fe40000100a00 */
        /* <DEDUP_REMOVED lines=11> */
[----:B------:R-:W2:Y:S01]  /*47780*/  LDL.LU R7, [R1+0x2cc] ;  /* 0x0002cc0001077983 */ /* 0x000ea20000300800 */
[----:B------:R-:W4:Y:S01]  /*47790*/  LDL.LU R20, [R1+0x1a0] ;  /* 0x0001a00001147983 */ /* 0x000f220000300800 */
[----:B------:R-:W4:Y:S02]  /*477a0*/  LDL.LU R21, [R1+0x1a4] ;  /* 0x0001a40001157983 */ /* 0x000f240000300800 */
[----:B------:R-:W4:Y:S02]  /*477b0*/  LDL.LU R22, [R1+0x1a8] ;  /* 0x0001a80001167983 */ /* 0x000f240000300800 */
[----:B------:R-:W4:Y:S01]  /*477c0*/  LDL.LU R23, [R1+0x1ac] ;  /* 0x0001ac0001177983 */ /* 0x000f220000300800 */
        /* <DEDUP_REMOVED lines=28> */
[----:B0-----:R-:W2:Y:S01]  /*47990*/  LDL.LU R12, [R1+0x1d0] ;  /* 0x0001d000010c7983 */ /* 0x001ea20000300800 */
[----:B------:R-:W2:Y:S02]  /*479a0*/  LDL.LU R13, [R1+0x1d4] ;  /* 0x0001d400010d7983 */ /* 0x000ea40000300800 */
[----:B------:R-:W2:Y:S02]  /*479b0*/  LDL.LU R14, [R1+0x1d8] ;  /* 0x0001d800010e7983 */ /* 0x000ea40000300800 */
[----:B------:R-:W2:Y:S01]  /*479c0*/  LDL.LU R15, [R1+0x1dc] ;  /* 0x0001dc00010f7983 */ /* 0x000ea20000300800 */
[C---:B---3--:R-:W-:Y:S01]  /*479d0*/  HMMA.16816.F32 R24, R16.reuse, R24, R4 ;  /* 0x000000181018723c */ /* 0x048fe20000001804 */
[----:B------:R-:W2:Y:S11]  /*479e0*/  LDL.LU.64 R4, [R1+0x2998] ;  /* 0x0029980001047983 */ /* 0x000eb60000300a00 */
[----:B------:R-:W-:Y:S11]  /*479f0*/  @!UPT UIADD3 URZ, URZ, URZ, URZ ;  /* 0x0000003f3f3ff290 */ /* 0x000ff6000fffe03f */
[----:B------:R-:W-:Y:S01]  /*47a00*/  STL.64 [R1+0x3a0], R24 ;  /* 0x0003a01801007387 */ /* 0x000fe20000100a00 */
[----:B------:R0:W-:Y:S03]  /*47a10*/  STL.64 [R1+0x3a8], R26 ;  /* 0x0003a81a01007387 */ /* 0x0001e60000100a00 */
[----:B0-----:R-:W3:Y:S01]  /*47a20*/  LDL.LU.64 R26, [R1+0x2990] ;  /* 0x00299000011a7983 */ /* 0x001ee20000300a00 */
[----:B------:R-:W4:Y:S02]  /*47a30*/  LDL.LU.64 R24, [R1+0x2988] ;  /* 0x0029880001187983 */ /* 0x000f240000300a00 */
[----:B----4-:R-:W-:Y:S01]  /*47a40*/  HMMA.16816.F32 R16, R16, R24, R20 ;  /* 0x000000181010723c */ /* 0x010fe20000001814 */
[----:B------:R-:W2:Y:S01]  /*47a50*/  LDL.LU.64 R22, [R1+0x2980] ;  /* 0x0029800001167983 */ /* 0x000ea20000300a00 */
[----:B------:R-:W2:Y:S02]  /*47a60*/  LDL.LU.64 R20, [R1+0x2978] ;  /* 0x0029780001147983 */ /* 0x000ea40000300a00 */
[----:B---3--:R-:W-:Y:S02]  /*47a70*/  STL.64 [R1+0x2918], R26 ;  /* 0x0029181a01007387 */ /* 0x008fe40000100a00 */
[----:B------:R0:W-:Y:S11]  /*47a80*/  STL.64 [R1+0x2910], R24 ;  /* 0x0029101801007387 */ /* 0x0001f60000100a00 */
[----:B------:R-:W-:Y:S06]  /*47a90*/  @!UPT UIADD3 URZ, URZ, URZ, URZ ;  /* 0x0000003f3f3ff290 */ /* 0x000fec000fffe03f */
[----:B------:R1:W-:Y:S01]  /*47aa0*/  STL.64 [R1+0x2e0], R16 ;  /* 0x0002e01001007387 */ /* 0x0003e20000100a00 */
[----:B------:R-:W-:Y:S02]  /*47ab0*/  STL.64 [R1+0x2e8], R18 ;  /* 0x0002e81201007387 */ /* 0x000fe40000100a00 */
[----:B0-----:R-:W3:Y:S02]  /*47ac0*/  LDL.LU R24, [R1+0x270] ;  /* 0x0002700001187983 */ /* 0x001ee40000300800 */
[----:B------:R-:W3:Y:S01]  /*47ad0*/  LDL.LU R25, [R1+0x274] ;  /* 0x0002740001197983 */ /* 0x000ee20000300800 */
[----:B------:R-:W3:Y:S01]  /*47ae0*/  LDL.LU R26, [R1+0x278] ;  /* 0x00027800011a7983 */ /* 0x000ee20000300800 */
[----:B------:R-:W3:Y:S03]  /*47af0*/  LDL.LU R27, [R1+0x27c] ;  /* 0x00027c00011b7983 */ /* 0x000ee60000300800 */
[----:B-1----:R-:W4:Y:S01]  /*47b00*/  LDL.64 R16, [R1] ;  /* 0x0000000001107983 */ /* 0x002f220000100a00 */
        /* <DEDUP_REMOVED lines=25> */
[----:B------:R-:W-:Y:S02]  /*47ca0*/  STL.64 [R1+0x2a8], R6 ;  /* 0x0002a80601007387 */ /* 0x000fe40000100a00 */
[----:B------:R-:W-:Y:S01]  /*47cb0*/  LDSM.16.MT88.4 R4, [R29+0xc100] ;  /* 0x00c100001d04783b */ /* 0x000fe20000004200 */
[C---:B--2---:R-:W-:Y:S11]  /*47cc0*/  HMMA.16816.F32 R12, R20.reuse, R8, R12 ;  /* 0x00000008140c723c */ /* 0x044ff6000000180c */
[----:B------:R-:W-:Y:S11]  /*47cd0*/  @!UPT UIADD3 URZ, URZ, URZ, URZ ;  /* 0x0000003f3f3ff290 */ /* 0x000ff6000fffe03f */
[----:B------:R-:W-:Y:S01]  /*47ce0*/  @!UPT UIADD3 URZ, URZ, URZ, URZ ;  /* 0x0000003f3f3ff290 */ /* 0x000fe2000fffe03f */
[----:B------:R0:W-:Y:S01]  /*47cf0*/  STL.64 [R1+0x290], R12 ;  /* 0x0002900c01007387 */ /* 0x0001e20000100a00 */
[----:B------:R-:W-:Y:S03]  /*47d00*/  STL.64 [R1+0x298], R14 ;  /* 0x0002980e01007387 */ /* 0x000fe60000100a00 */
[----:B0-----:R-:W3:Y:S01]  /*47d10*/  LDL.LU.64 R12, [R1+0x2920] ;  /* 0x00292000010c7983 */ /* 0x001ee20000300a00 */
        /* <DEDUP_REMOVED lines=9> */
[----:B---3--:R-:W-:Y:S11]  /*47db0*/  HMMA.16816.F32 R24, R20, R12, R24 ;  /* 0x0000000c1418723c */ /* 0x008ff60000001818 */
[----:B------:R-:W-:Y:S11]  /*47dc0*/  @!UPT UIADD3 URZ, URZ, URZ, URZ ;  /* 0x0000003f3f3ff290 */ /* 0x000ff6000fffe03f */
[----:B------:R-:W-:Y:S01]  /*47dd0*/  @!UPT UIADD3 URZ, URZ, URZ, URZ ;  /* 0x0000003f3f3ff290 */ /* 0x000fe2000fffe03f */
[----:B------:R-:W-:Y:S01]  /*47de0*/  STL.64 [R1+0x280], R24 ;  /* 0x0002801801007387 */ /* 0x000fe20000100a00 */
[----:B------:R0:W-:Y:S03]  /*47df0*/  STL.64 [R1+0x288], R26 ;  /* 0x0002881a01007387 */ /* 0x0001e60000100a00 */
[----:B0-----:R-:W2:Y:S01]  /*47e00*/  LDL.LU.64 R26, [R1+0x2918] ;  /* 0x00291800011a7983 */ /* 0x001ea20000300a00 */
[----:B------:R-:W3:Y:S02]  /*47e10*/  LDL.LU.64 R24, [R1+0x2910] ;  /* 0x0029100001187983 */ /* 0x000ee40000300a00 */
[----:B------:R-:W2:Y:S02]  /*47e20*/  LDL.LU R15, [R1+0x2908] ;  /* 0x00290800010f7983 */ /* 0x000ea40000300800 */
[----:B------:R-:W-:Y:S02]  /*47e30*/  IMAD.MOV.U32 R29, RZ, RZ, R12 ;  /* 0x000000ffff1d7224 */ /* 0x000fe400078e000c */
[----:B------:R-:W-:-:S02]  /*47e40*/  IMAD.MOV.U32 R28, RZ, RZ, R13 ;  /* 0x000000ffff1c7224 */ /* 0x000fc400078e000d */
[----:B--2---:R-:W0:Y:S04]  /*47e50*/  LDSM.16.MT88.4 R12, [R15+0xe000] ;  /* 0x00e000000f0c783b */ /* 0x004e280000004200 */
[----:B0-----:R0:W-:Y:S04]  /*47e60*/  STL.64 [R1+0x2818], R14 ;  /* 0x0028180e01007387 */ /* 0x0011e80000100a00 */
[----:B0-----:R-:W2:Y:S01]  /*47e70*/  LDL R15, [R1+0x5d4] ;  /* 0x0005d400010f7983 */ /* 0x001ea20000100800 */
[----:B----4-:R-:W-:Y:S01]  /*47e80*/  HMMA.16816.F32 R8, R20, R16, R8 ;  /* 0x000000101408723c */ /* 0x010fe20000001808 */
[----:B------:R-:W-:Y:S11]  /*47e90*/  STL.64 [R1+0x2810], R12 ;  /* 0x0028100c01007387 */ /* 0x000ff60000100a00 */
[----:B------:R-:W-:Y:S11]  /*47ea0*/  @!UPT UIADD3 URZ, URZ, URZ, URZ ;  /* 0x0000003f3f3ff290 */ /* 0x000ff6000fffe03f */
[----:B------:R0:W-:Y:S02]  /*47eb0*/  STL.64 [R1+0x270], R8 ;  /* 0x0002700801007387 */ /* 0x0001e40000100a00 */
[----:B0-----:R-:W-:Y:S02]  /*47ec0*/  IMAD.MOV.U32 R9, RZ, RZ, R16 ;  /* 0x000000ffff097224 */ /* 0x001fe400078e0010 */
[----:B------:R-:W-:Y:S01]  /*47ed0*/  IMAD.MOV.U32 R8, RZ, RZ, R17 ;  /* 0x000000ffff087224 */ /* 0x000fe200078e0011 */
[----:B------:R-:W-:Y:S04]  /*47ee0*/  STL.64 [R1+0x278], R10 ;  /* 0x0002780a01007387 */ /* 0x000fe80000100a00 */
[----:B------:R0:W-:Y:S04]  /*47ef0*/  STL.64 [R1+0x28f0], R8 ;  /* 0x0028f00801007387 */ /* 0x0001e80000100a00 */
[----:B0-----:R-:W3:Y:S01]  /*47f00*/  LDL.LU R8, [R1+0x190] ;  /* 0x0001900001087983 */ /* 0x001ee20000300800 */
[----:B------:R-:W3:Y:S02]  /*47f10*/  LDL.LU R9, [R1+0x194] ;  /* 0x0001940001097983 */ /* 0x000ee40000300800 */
[----:B------:R-:W3:Y:S02]  /*47f20*/  LDL.LU R10, [R1+0x198] ;  /* 0x00019800010a7983 */ /* 0x000ee40000300800 */
[----:B------:R-:W3:Y:S01]  /*47f30*/  LDL.LU R11, [R1+0x19c] ;  /* 0x00019c00010b7983 */ /* 0x000ee20000300800 */
[----:B--2---:R-:W0:Y:S04]  /*47f40*/  LDSM.16.MT88.4 R16, [R15+0xe080] ;  /* 0x00e080000f10783b */ /* 0x004e280000004200 */
[----:B0-----:R-:W-:Y:S01]  /*47f50*/  STL.64 [R1+0x2758], R18 ;  /* 0x0027581201007387 */ /* 0x001fe20000100a00 */
[----:B------:R0:W-:Y:S02]  /*47f60*/  STL.64 [R1+0x2750], R16 ;  /* 0x0027501001007387 */ /* 0x0001e40000100a00 */
[----:B0-----:R-:W-:-:S02]  /*47f70*/  IMAD.MOV.U32 R16, RZ, RZ, R29 ;  /* 0x000000ffff107224 */ /* 0x001fc400078e001d */
[----:B------:R-:W-:Y:S01]  /*47f80*/  IMAD.MOV.U32 R17, RZ, RZ, R28 ;  /* 0x000000ffff117224 */ /* 0x000fe200078e001c */
[----:B------:R-:W2:Y:S01]  /*47f90*/  LDL.LU R29, [R1+0x2904] ;  /* 0x00290400011d7983 */ /* 0x000ea20000300800 */
[----:B------:R-:W4:Y:S03]  /*47fa0*/  LDL.LU R28, [R1+0x2900] ;  /* 0x00290000011c7983 */ /* 0x000f260000300800 */
[----:B------:R0:W-:Y:S04]  /*47fb0*/  STL.64 [R1+0x28c8], R16 ;  /* 0x0028c81001007387 */ /* 0x0001e80000100a00 */
[----:B0-----:R-:W2:Y:S01]  /*47fc0*/  LDL.LU.64 R16, [R1+0x40] ;  /* 0x0000400001107983 */ /* 0x001ea20000300a00 */
[----:B---3--:R-:W-:Y:S01]  /*47fd0*/  HMMA.16816.F32 R8, R20, R24, R8 ;  /* 0x000000181408723c */ /* 0x008fe20000001808 */
[----:B------:R-:W0:Y:S02]  /*47fe0*/  LDSM.16.MT88.4 R20, [R15+0xe100] ;  /* 0x00e100000f14783b */ /* 0x000e240000004200 */
[----:B--2---:R1:W-:Y:S11]  /*47ff0*/  STL.64 [R1+0x28d8], R16 ;  /* 0x0028d81001007387 */ /* 0x0043f60000100a00 */
[----:B------:R-:W-:Y:S09]  /*48000*/  @!UPT UIADD3 URZ, URZ, URZ, URZ ;  /* 0x0000003f3f3ff290 */ /* 0x000ff2000fffe03f */
[----:B------:R2:W-:Y:S02]  /*48010*/  STL.64 [R1+0x1d0], R8 ;  /* 0x0001d00801007387 */ /* 0x0005e40000100a00 */
[----:B------:R3:W-:Y:S01]  /*48020*/  STL.64 [R1+0x1d8], R10 ;  /* 0x0001d80a01007387 */ /* 0x0007e20000100a00 */
[----:B-1----:R-:W4:Y:S01]  /*48030*/  LDL.LU R16, [R1+0x570] ;  /* 0x0005700001107983 */ /* 0x002f220000300800 */
[----:B------:R-:W4:Y:S02]  /*48040*/  LDL.LU R17, [R1+0x574] ;  /* 0x0005740001117983 */ /* 0x000f240000300800 */
[----:B------:R-:W4:Y:S02]  /*48050*/  LDL.LU R18, [R1+0x578] ;  /* 0x0005780001127983 */ /* 0x000f240000300800 */
[----:B------:R-:W4:Y:S01]  /*48060*/  LDL.LU R19, [R1+0x57c] ;  /* 0x00057c0001137983 */ /* 0x000f220000300800 */
[----:B--2---:R-:W2:Y:S01]  /*48070*/  LDL.LU R8, [R1+0x580] ;  /* 0x0005800001087983 */ /* 0x004ea20000300800 */
[----:B------:R-:W2:Y:S02]  /*48080*/  LDL.LU R9, [R1+0x584] ;  /* 0x0005840001097983 */ /* 0x000ea40000300800 */
[----:B---3--:R-:W2:Y:S02]  /*48090*/  LDL.LU R10, [R1+0x588] ;  /* 0x00058800010a7983 */ /* 0x008ea40000300800 */
[----:B------:R-:W2:Y:S01]  /*480a0*/  LDL.LU R11, [R1+0x58c] ;  /* 0x00058c00010b7983 */ /* 0x000ea20000300800 */
[----:B----4-:R-:W-:Y:S01]  /*480b0*/  STL.64 [R1+0x28e8], R18 ;  /* 0x0028e81201007387 */ /* 0x010fe20000100a00 */
[----:B------:R1:W-:Y:S03]  /*480c0*/  STL.64 [R1+0x28e0], R16 ;  /* 0x0028e01001007387 */ /* 0x0003e60000100a00 */
[----:B-1----:R-:W2:Y:S01]  /*480d0*/  LDL.LU.64 R16, [R1+0x60] ;  /* 0x0000600001107983 */ /* 0x002ea20000300a00 */
[----:B------:R-:W-:Y:S02]  /*480e0*/  STL.64 [R1+0x2898], R26 ;  /* 0x0028981a01007387 */ /* 0x000fe40000100a00 */
[----:B------:R1:W-:Y:S02]  /*480f0*/  STL.64 [R1+0x2890], R24 ;  /* 0x0028901801007387 */ /* 0x0003e40000100a00 */
[----:B-1----:R-:W3:Y:S01]  /*48100*/  LDL.LU R24, [R1+0x170] ;  /* 0x0001700001187983 */ /* 0x002ee20000300800 */
[----:B------:R-:W3:Y:S02]  /*48110*/  LDL.LU R25, [R1+0x174] ;  /* 0x0001740001197983 */ /* 0x000ee40000300800 */
[----:B------:R-:W4:Y:S02]  /*48120*/  LDL.LU R26, [R1+0x178] ;  /* 0x00017800011a7983 */ /* 0x000f240000300800 */
[----:B------:R-:W4:Y:S02]  /*48130*/  LDL.LU R27, [R1+0x17c] ;  /* 0x00017c00011b7983 */ /* 0x000f240000300800 */
[----:B----4-:R-:W-:Y:S01]  /*48140*/  STL.64 [R1+0x28c0], R26 ;  /* 0x0028c01a01007387 */ /* 0x010fe20000100a00 */
[----:B---3--:R1:W-:Y:S03]  /*48150*/  STL.64 [R1+0x28b8], R24 ;  /* 0x0028b81801007387 */ /* 0x0083e60000100a00 */
[----:B-1----:R-:W3:Y:S01]  /*48160*/  LDL.LU.64 R24, [R1+0x30] ;  /* 0x0000300001187983 */ /* 0x002ee20000300a00 */
[----:B--2---:R-:W-:Y:S03]  /*48170*/  HMMA.16816.F32 R8, R4, R16, R8 ;  /* 0x000000100408723c */ /* 0x004fe60000001808 */
[----:B---3--:R1:W-:Y:S04]  /*48180*/  STL.64 [R1+0x28d0], R24 ;  /* 0x0028d01801007387 */ /* 0x0083e80000100a00 */
[----:B-1----:R-:W2:Y:S01]  /*48190*/  LDL.LU R24, [R1+0x560] ;  /* 0x0005600001187983 */ /* 0x002ea20000300800 */
[----:B------:R-:W2:Y:S02]  /*481a0*/  LDL.LU R25, [R1+0x564] ;  /* 0x0005640001197983 */ /* 0x000ea40000300800 */
[----:B------:R-:W2:Y:S02]  /*481b0*/  LDL.LU R26, [R1+0x568] ;  /* 0x00056800011a7983 */ /* 0x000ea40000300800 */
[----:B------:R-:W2:Y:S01]  /*481c0*/  LDL.LU R27, [R1+0x56c] ;  /* 0x00056c00011b7983 */ /* 0x000ea20000300800 */
[----:B------:R-:W3:Y:S01]  /*481d0*/  LDL.LU R12, [R1+0x90] ;  /* 0x00009000010c7983 */ /* 0x000ee20000300800 */
[----:B------:R-:W3:Y:S02]  /*481e0*/  LDL.LU R13, [R1+0x94] ;  /* 0x00009400010d7983 */ /* 0x000ee40000300800 */
[----:B------:R-:W4:Y:S02]  /*481f0*/  LDL.LU R14, [R1+0x98] ;  /* 0x00009800010e7983 */ /* 0x000f240000300800 */
[----:B------:R-:W4:Y:S02]  /*48200*/  LDL.LU R15, [R1+0x9c] ;  /* 0x00009c00010f7983 */ /* 0x000f240000300800 */
[----:B----4-:R-:W-:Y:S01]  /*48210*/  STL.64 [R1+0x2828], R14 ;  /* 0x0028280e01007387 */ /* 0x010fe20000100a00 */
[----:B---3--:R1:W-:Y:S02]  /*48220*/  STL.64 [R1+0x2820], R12 ;  /* 0x0028200c01007387 */ /* 0x0083e40000100a00 */
[----:B-1----:R-:W-:-:S02]  /*48230*/  IMAD.MOV.U32 R12, RZ, RZ, R3 ;  /* 0x000000ffff0c7224 */ /* 0x002fc400078e0003 */
[----:B------:R-:W-:Y:S01]  /*48240*/  IMAD.MOV.U32 R13, RZ, RZ, R2 ;  /* 0x000000ffff0d7224 */ /* 0x000fe200078e0002 */
[----:B------:R-:W3:Y:S01]  /*48250*/  LDL.LU R3, [R1+0x28fc] ;  /* 0x0028fc0001037983 */ /* 0x000ee20000300800 */
[----:B------:R-:W4:Y:S02]  /*48260*/  LDL.LU R2, [R1+0x28f8] ;  /* 0x0028f80001027983 */ /* 0x000f240000300800 */
[----:B0-----:R-:W-:Y:S02]  /*48270*/  STL.64 [R1+0x26d8], R22 ;  /* 0x0026d81601007387 */ /* 0x001fe40000100a00 */
[----:B------:R0:W-:Y:S02]  /*48280*/  STL.64 [R1+0x26d0], R20 ;  /* 0x0026d01401007387 */ /* 0x0001e40000100a00 */
[----:B0-----:R-:W2:Y:S01]  /*48290*/  LDL.LU.64 R20, [R1+0x50] ;  /* 0x0000500001147983 */ /* 0x001ea20000300a00 */
[----:B------:R-:W2:Y:S02]  /*482a0*/  LDL.64 R22, [R1+0x58] ;  /* 0x0000580001167983 */ /* 0x000ea40000100a00 */
[----:B------:R0:W-:Y:S02]  /*482b0*/  STL.64 [R1+0x1b0], R8 ;  /* 0x0001b00801007387 */ /* 0x0001e40000100a00 */
[----:B------:R1:W-:Y:S01]  /*482c0*/  STL.64 [R1+0x1b8], R10 ;  /* 0x0001b80a01007387 */ /* 0x0003e20000100a00 */
[----:B0-----:R-:W2:Y:S01]  /*482d0*/  LDL.LU.64 R8, [R1+0x28f0] ;  /* 0x0028f00001087983 */ /* 0x001ea20000300a00 */
[----:B-1----:R-:W-:-:S02]  /*482e0*/  IMAD.MOV.U32 R11, RZ, RZ, R16 ;  /* 0x000000ffff0b7224 */ /* 0x002fc400078e0010 */
[----:B------:R-:W-:Y:S02]  /*482f0*/  IMAD.MOV.U32 R10, RZ, RZ, R17 ;  /* 0x000000ffff0a7224 */ /* 0x000fe400078e0011 */
[----:B------:R-:W2:Y:S01]  /*48300*/  LDL.LU.64 R18, [R1+0x28e8] ;  /* 0x0028e80001127983 */ /* 0x000ea20000300a00 */
[----:B------:R-:W2:Y:S02]  /*48310*/  LDL.LU.64 R16, [R1+0x28e0] ;  /* 0x0028e00001107983 */ /* 0x000ea40000300a00 */
[C---:B--2---:R-:W-:Y:S11]  /*48320*/  HMMA.16816.F32 R16, R4.reuse, R20, R16 ;  /* 0x000000140410723c */ /* 0x044ff60000001810 */
[----:B------:R-:W-:Y:S11]  /*48330*/  @!UPT UIADD3 URZ, URZ, URZ, URZ ;  /* 0x0000003f3f3ff290 */ /* 0x000ff6000fffe03f */
[----:B------:R-:W-:Y:S01]  /*48340*/  @!UPT UIADD3 URZ, URZ, URZ, URZ ;  /* 0x0000003f3f3ff290 */ /* 0x000fe2000fffe03f */
[----:B------:R0:W-:Y:S01]  /*48350*/  STL.64 [R1+0x1a0], R16 ;  /* 0x0001a01001007387 */ /* 0x0001e20000100a00 */
[----:B------:R-:W-:Y:S03]  /*48360*/  STL.64 [R1+0x1a8], R18 ;  /* 0x0001a81201007387 */ /* 0x000fe60000100a00 */
[----:B0-----:R-:W2:Y:S01]  /*48370*/  LDL.LU.64 R16, [R1+0x28d8] ;  /* 0x0028d80001107983 */ /* 0x001ea20000300a00 */
[----:B------:R-:W-:Y:S02]  /*48380*/  STL.64 [R1+0x2870], R22 ;  /* 0x0028701601007387 */ /* 0x000fe40000100a00 */
[----:B------:R0:W-:Y:S02]  /*48390*/  STL.64 [R1+0x2868], R20 ;  /* 0x0028681401007387 */ /* 0x0001e40000100a00 */
[----:B0-----:R-:W3:Y:S01]  /*483a0*/  LDL.LU R20, [R1+0x550] ;  /* 0x0005500001147983 */ /* 0x001ee20000300800 */
[----:B------:R-:W3:Y:S02]  /*483b0*/  LDL.LU R21, [R1+0x554] ;  /* 0x0005540001157983 */ /* 0x000ee40000300800 */
[----:B------:R-:W3:Y:S01]  /*483c0*/  LDL.LU R22, [R1+0x558] ;  /* 0x0005580001167983 */ /* 0x000ee20000300800 */
[C---:B--2---:R-:W-:Y:S11]  /*483d0*/  HMMA.16816.F32 R24, R4.reuse, R16, R24 ;  /* 0x000000100418723c */ /* 0x044ff60000001818 */
[----:B------:R-:W-:Y:S11]  /*483e0*/  @!UPT UIADD3 URZ, URZ, URZ, URZ ;  /* 0x0000003f3f3ff290 */ /* 0x000ff6000fffe03f */
[----:B------:R-:W-:Y:S01]  /*483f0*/  @!UPT UIADD3 URZ, URZ, URZ, URZ ;  /* 0x0000003f3f3ff290 */ /* 0x000fe2000fffe03f */
[----:B------:R0:W-:Y:S01]  /*48400*/  STL.64 [R1+0x190], R24 ;  /* 0x0001901801007387 */ /* 0x0001e20000100a00 */
[----:B------:R1:W-:Y:S03]  /*48410*/  STL.64 [R1+0x198], R26 ;  /* 0x0001981a01007387 */ /* 0x0003e60000100a00 */
[----:B0-----:R-:W3:Y:S01]  /*48420*/  LDL.LU.64 R24, [R1+0x28d0] ;  /* 0x0028d00001187983 */ /* 0x001ee20000300a00 */
[----:B----4-:R-:W-:Y:S02]  /*48430*/  IMAD.MOV.U32 R23, RZ, RZ, R2 ;  /* 0x000000ffff177224 */ /* 0x010fe400078e0002 */
[----:B------:R-:W-:Y:S02]  /*48440*/  IMAD.MOV.U32 R15, RZ, RZ, R16 ;  /* 0x000000ffff0f7224 */ /* 0x000fe400078e0010 */
[----:B------:R-:W-:Y:S02]  /*48450*/  IMAD.MOV.U32 R14, RZ, RZ, R17 ;  /* 0x000000ffff0e7224 */ /* 0x000fe400078e0011 */
[----:B------:R-:W2:Y:S01]  /*48460*/  LDL.LU.64 R16, [R1+0x28c8] ;  /* 0x0028c80001107983 */ /* 0x000ea20000300a00 */
[----:B-1----:R-:W4:Y:S01]  /*48470*/  LDL.LU.64 R26, [R1+0x28c0] ;  /* 0x0028c000011a7983 */ /* 0x002f220000300a00 */
[----:B---3--:R-:W-:Y:S01]  /*48480*/  HMMA.16816.F32 R20, R4, R24, R20 ;  /* 0x000000180414723c */ /* 0x008fe20000001814 */
[----:B------:R-:W-:-:S02]  /*48490*/  IMAD.MOV.U32 R19, RZ, RZ, R24 ;  /* 0x000000ffff137224 */ /* 0x000fc400078e0018 */
[----:B------:R-:W-:Y:S02]  /*484a0*/  IMAD.MOV.U32 R18, RZ, RZ, R25 ;  /* 0x000000ffff127224 */ /* 0x000fe400078e0019 */
[----:B------:R-:W4:Y:S11]  /*484b0*/  LDL.LU.64 R24, [R1+0x28b8] ;  /* 0x0028b80001187983 */ /* 0x000f360000300a00 */
[----:B------:R-:W-:Y:S08]  /*484c0*/  @!UPT UIADD3 URZ, URZ, URZ, URZ ;  /* 0x0000003f3f3ff290 */ /* 0x000ff0000fffe03f */
[----:B------:R-:W-:Y:S01]  /*484d0*/  IMAD.MOV.U32 R2, RZ, RZ, R23 ;  /* 0x000000ffff027224 */ /* 0x000fe200078e0017 */
[----:B------:R0:W-:Y:S01]  /*484e0*/  STL.64 [R1+0x180], R20 ;  /* 0x0001801401007387 */ /* 0x0001e20000100a00 */
[----:B------:R-:W-:Y:S03]  /*484f0*/  STL [R1+0x188], R22 ;  /* 0x0001881601007387 */ /* 0x000fe60000100800 */
[----:B------:R-:W-:Y:S01]  /*48500*/  STL [R1+0x2558], R2 ;  /* 0x0025580201007387 */ /* 0x000fe20000100800 */
[----:B0-----:R-:W-:Y:S02]  /*48510*/  IMAD.MOV.U32 R20, RZ, RZ, R11 ;  /* 0x000000ffff147224 */ /* 0x001fe400078e000b */
[----:B------:R-:W-:Y:S01]  /*48520*/  IMAD.MOV.U32 R21, RZ, RZ, R10 ;  /* 0x000000ffff157224 */ /* 0x000fe200078e000a */
[----:B----4-:R-:W-:Y:S11]  /*48530*/  HMMA.16816.F32 R24, R4, R12, R24 ;  /* 0x0000000c0418723c */ /* 0x010ff60000001818 */
[----:B------:R-:W-:Y:S11]  /*48540*/  @!UPT UIADD3 URZ, URZ, URZ, URZ ;  /* 0x0000003f3f3ff290 */ /* 0x000ff6000fffe03f */
[----:B------:R-:W-:Y:S01]  /*48550*/  @!UPT UIADD3 URZ, URZ, URZ, URZ ;  /* 0x0000003f3f3ff290 */ /* 0x000fe2000fffe03f */
[----:B------:R0:W-:Y:S01]  /*48560*/  STL.64 [R1+0x170], R24 ;  /* 0x0001701801007387 */ /* 0x0001e20000100a00 */
[----:B------:R-:W-:Y:S02]  /*48570*/  STL.64 [R1+0x178], R26 ;  /* 0x0001781a01007387 */ /* 0x000fe40000100a00 */
[----:B------:R-:W-:Y:S02]  /*48580*/  STL.64 [R1+0x28a0], R20 ;  /* 0x0028a01401007387 */ /* 0x000fe40000100a00 */
[----:B0-----:R-:W-:Y:S02]  /*48590*/  IMAD.MOV.U32 R24, RZ, RZ, R9 ;  /* 0x000000ffff187224 */ /* 0x001fe400078e0009 */
[----:B------:R-:W-:-:S05]  /*485a0*/  IMAD.MOV.U32 R25, RZ, RZ, R8 ;  /* 0x000000ffff197224 */ /* 0x000fca00078e0008 */
        /* <DEDUP_REMOVED lines=9> */
[----:B------:R-:W4:Y:S01]  /*48640*/  LDL.LU R8, [R1+0x4c0] ;  /* 0x0004c00001087983 */ /* 0x000f220000300800 */
[----:B------:R-:W4:Y:S02]  /*48650*/  LDL.LU R9, [R1+0x4c4] ;  /* 0x0004c40001097983 */ /* 0x000f240000300800 */
[----:B------:R-:W4:Y:S02]  /*48660*/  LDL.LU R10, [R1+0x4c8] ;  /* 0x0004c800010a7983 */ /* 0x000f240000300800 */
[----:B------:R-:W4:Y:S01]  /*48670*/  LDL.LU R11, [R1+0x4cc] ;  /* 0x0004cc00010b7983 */ /* 0x000f220000300800 */
[----:B------:R0:W-:Y:S02]  /*48680*/  STL.64 [R1+0x2838], R12 ;  /* 0x0028380c01007387 */ /* 0x0001e40000100a00 */
[----:B0-----:R-:W-:-:S02]  /*48690*/  IMAD.MOV.U32 R12, RZ, RZ, R19 ;  /* 0x000000ffff0c7224 */ /* 0x001fc400078e0013 */
[----:B------:R-:W-:-:S05]  /*486a0*/  IMAD.MOV.U32 R13, RZ, RZ, R18 ;  /* 0x000000ffff0d7224 */ /* 0x000fca00078e0012 */
[----:B------:R0:W-:Y:S02]  /*486b0*/  STL.64 [R1+0x2850], R12 ;  /* 0x0028500c01007387 */ /* 0x0001e40000100a00 */
[----:B0-----:R-:W-:Y:S02]  /*486c0*/  IMAD.MOV.U32 R12, RZ, RZ, R15 ;  /* 0x000000ffff0c7224 */ /* 0x001fe400078e000f */
[----:B------:R-:W-:-:S05]  /*486d0*/  IMAD.MOV.U32 R13, RZ, RZ, R14 ;  /* 0x000000ffff0d7224 */ /* 0x000fca00078e000e */
[----:B------:R0:W-:Y:S01]  /*486e0*/  STL.64 [R1+0x2878], R12 ;  /* 0x0028780c01007387 */ /* 0x0001e20000100a00 */
[----:B------:R-:W-:-:S03]  /*486f0*/  IMAD.MOV.U32 R18, RZ, RZ, R3 ;  /* 0x000000ffff127224 */ /* 0x000fc600078e0003 */
[----:B0-----:R-:W3:Y:S01]  /*48700*/  LDL.LU R12, [R1+0x490] ;  /* 0x00049000010c7983 */ /* 0x001ee20000300800 */
[----:B------:R-:W3:Y:S02]  /*48710*/  LDL.LU R13, [R1+0x494] ;  /* 0x00049400010d7983 */ /* 0x000ee40000300800 */
[----:B------:R-:W3:Y:S02]  /*48720*/  LDL.LU R14, [R1+0x498] ;  /* 0x00049800010e7983 */ /* 0x000ee40000300800 */
[----:B------:R-:W3:Y:S01]  /*48730*/  LDL.LU R15, [R1+0x49c] ;  /* 0x00049c00010f7983 */ /* 0x000ee20000300800 */
[C---:B--2---:R-:W-:Y:S11]  /*48740*/  HMMA.16816.F32 R24, R4.reuse, R16, R24 ;  /* 0x000000100418723c */ /* 0x044ff60000001818 */
[----:B------:R-:W-:Y:S11]  /*48750*/  @!UPT UIADD3 URZ, URZ, URZ, URZ ;  /* 0x0000003f3f3ff290 */ /* 0x000ff6000fffe03f */
[----:B------:R-:W-:Y:S01]  /*48760*/  @!UPT UIADD3 URZ, URZ, URZ, URZ ;  /* 0x0000003f3f3ff290 */ /* 0x000fe2000fffe03f */
        /* <DEDUP_REMOVED lines=12> */
[----:B------:R-:W2:Y:S01]  /*48830*/  LDL.LU R18, [R1+0xb8] ;  /* 0x0000b80001127983 */ /* 0x000ea20000300800 */
[----:B---3--:R-:W-:Y:S01]  /*48840*/  HMMA.16816.F32 R24, R4, R24, R20 ;  /* 0x000000180418723c */ /* 0x008fe20000001814 */
[----:B------:R-:W-:-:S02]  /*48850*/  IMAD.MOV.U32 R19, RZ, RZ, R3 ;  /* 0x000000ffff137224 */ /* 0x000fc400078e0003 */
[----:B------:R-:W3:Y:S04]  /*48860*/  LDL.LU R3, [R1+0x28a8] ;  /* 0x0028a80001037983 */ /* 0x000ee80000300800 */
[----:B--2---:R-:W-:Y:S01]  /*48870*/  STL.64 [R1+0x2860], R18 ;  /* 0x0028601201007387 */ /* 0x004fe20000100a00 */
[----:B------:R0:W-:Y:S03]  /*48880*/  STL.64 [R1+0x2858], R16 ;  /* 0x0028581001007387 */ /* 0x0001e60000100a00 */
[----:B0-----:R-:W2:Y:S01]  /*48890*/  LDL.LU R16, [R1+0xc0] ;  /* 0x0000c00001107983 */ /* 0x001ea20000300800 */
[----:B------:R-:W2:Y:S02]  /*488a0*/  LDL.LU R17, [R1+0xc4] ;  /* 0x0000c40001117983 */ /* 0x000ea40000300800 */
[----:B------:R-:W2:Y:S02]  /*488b0*/  LDL.LU R18, [R1+0xc8] ;  /* 0x0000c80001127983 */ /* 0x000ea40000300800 */
[----:B------:R-:W2:Y:S01]  /*488c0*/  LDL.LU R19, [R1+0xcc] ;  /* 0x0000cc0001137983 */ /* 0x000ea20000300800 */
[----:B------:R-:W2:Y:S06]  /*488d0*/  LDL.LU.64 R20, [R1+0x28a0] ;  /* 0x0028a00001147983 */ /* 0x000eac0000300a00 */
[----:B------:R-:W-:Y:S02]  /*488e0*/  STL.64 [R1+0x150], R24 ;  /* 0x0001501801007387 */ /* 0x000fe40000100a00 */
[----:B------:R0:W-:Y:S02]  /*488f0*/  STL.64 [R1+0x158], R26 ;  /* 0x0001581a01007387 */ /* 0x0001e40000100a00 */
[----:B0-----:R-:W2:Y:S01]  /*48900*/  LDL.LU.64 R26, [R1+0x2898] ;  /* 0x00289800011a7983 */ /* 0x001ea20000300a00 */
[----:B------:R-:W4:Y:S02]  /*48910*/  LDL.LU.64 R24, [R1+0x2890] ;  /* 0x0028900001187983 */ /* 0x000f240000300a00 */
[----:B----4-:R-:W-:Y:S01]  /*48920*/  HMMA.16816.F32 R4, R4, R24, R8 ;  /* 0x000000180404723c */ /* 0x010fe20000001808 */
[----:B------:R-:W2:Y:S01]  /*48930*/  LDL.LU.64 R10, [R1+0x2888] ;  /* 0x00288800010a7983 */ /* 0x000ea20000300a00 */
[----:B------:R-:W2:Y:S11]  /*48940*/  LDL.LU.64 R8, [R1+0x2880] ;  /* 0x0028800001087983 */ /* 0x000eb60000300a00 */
[----:B------:R-:W-:Y:S10]  /*48950*/  @!UPT UIADD3 URZ, URZ, URZ, URZ ;  /* 0x0000003f3f3ff290 */ /* 0x000ff4000fffe03f */
[----:B------:R0:W-:Y:S01]  /*48960*/  STL.64 [R1+0xf0], R4 ;  /* 0x0000f00401007387 */ /* 0x0001e20000100a00 */
[----:B------:R1:W-:Y:S03]  /*48970*/  STL.64 [R1+0xf8], R6 ;  /* 0x0000f80601007387 */ /* 0x0003e60000100a00 */
[----:B0-----:R-:W4:Y:S01]  /*48980*/  LDL.LU R4, [R1+0x480] ;  /* 0x0004800001047983 */ /* 0x001f220000300800 */
[----:B------:R-:W4:Y:S02]  /*48990*/  LDL.LU R5, [R1+0x484] ;  /* 0x0004840001057983 */ /* 0x000f240000300800 */
[----:B-1----:R-:W4:Y:S01]  /*489a0*/  LDL.LU R6, [R1+0x488] ;  /* 0x0004880001067983 */ /* 0x002f220000300800 */
[C---:B--2---:R-:W-:Y:S01]  /*489b0*/  HMMA.16816.F32 R20, R8.reuse, R20, R12 ;  /* 0x000000140814723c */ /* 0x044fe2000000180c */
[----:B------:R-:W2:Y:S11]  /*489c0*/  LDL.LU.64 R12, [R1+0x2878] ;  /* 0x00287800010c7983 */ /* 0x000eb60000300a00 */
[----:B------:R-:W-:Y:S11]  /*489d0*/  @!UPT UIADD3 URZ, URZ, URZ, URZ ;  /* 0x0000003f3f3ff290 */ /* 0x000ff6000fffe03f */
[----:B------:R-:W-:Y:S01]  /*489e0*/  STL.64 [R1+0xe0], R20 ;  /* 0x0000e01401007387 */ /* 0x000fe20000100a00 */
[----:B------:R0:W-:Y:S03]  /*489f0*/  STL.64 [R1+0xe8], R22 ;  /* 0x0000e81601007387 */ /* 0x0001e60000100a00 */
[----:B0-----:R-:W4:Y:S01]  /*48a00*/  LDL.LU.64 R22, [R1+0x2870] ;  /* 0x0028700001167983 */ /* 0x001f220000300a00 */
[----:B------:R-:W4:Y:S02]  /*48a10*/  LDL.LU.64 R20, [R1+0x2868] ;  /* 0x0028680001147983 */ /* 0x000f240000300a00 */
[----:B---3--:R-:W-:Y:S01]  /*48a20*/  IMAD.MOV.U32 R7, RZ, RZ, R3 ;  /* 0x000000ffff077224 */ /* 0x008fe200078e0003 */
[C---:B--2---:R-:W-:Y:S08]  /*48a30*/  HMMA.16816.F32 R12, R8.reuse, R12, R16 ;  /* 0x0000000c080c723c */ /* 0x044ff00000001810 */
[C---:B----4-:R-:W-:Y:S11]  /*48a40*/  HMMA.16816.F32 R4, R8.reuse, R20, R4 ;  /* 0x000000140804723c */ /* 0x050ff60000001804 */
[----:B------:R-:W-:Y:S11]  /*48a50*/  @!UPT UIADD3 URZ, URZ, URZ, URZ ;  /* 0x0000003f3f3ff290 */ /* 0x000ff6000fffe03f */
[----:B------:R-:W-:Y:S01]  /*48a60*/  @!UPT UIADD3 URZ, URZ, URZ, URZ ;  /* 0x0000003f3f3ff290 */ /* 0x000fe2000fffe03f */
[----:B------:R0:W-:Y:S01]  /*48a70*/  STL.64 [R1+0xd0], R4 ;  /* 0x0000d00401007387 */ /* 0x0001e20000100a00 */
[----:B------:R1:W-:Y:S02]  /*48a80*/  STL [R1+0xd8], R6 ;  /* 0x0000d80601007387 */ /* 0x0003e40000100800 */
[----:B------:R-:W-:Y:S01]  /*48a90*/  IMAD.MOV.U32 R3, RZ, RZ, R7 ;  /* 0x000000ffff037224 */ /* 0x000fe200078e0007 */
        /* <DEDUP_REMOVED lines=9> */
[----:B------:R-:W-:Y:S02]  /*48b30*/  STL [R1+0x2450], R3 ;  /* 0x0024500301007387 */ /* 0x000fe40000100800 */
[----:B------:R-:W4:Y:S01]  /*48b40*/  LDL.LU.64 R18, [R1+0x2860] ;  /* 0x0028600001127983 */ /* 0x000f220000300a00 */
[----:B------:R-:W4:Y:S01]  /*48b50*/  LDL.LU.64 R16, [R1+0x2858] ;  /* 0x0028580001107983 */ /* 0x000f220000300a00 */
[----:B------:R0:W-:Y:S02]  /*48b60*/  STL.64 [R1+0xc0], R12 ;  /* 0x0000c00c01007387 */ /* 0x0001e40000100a00 */
[----:B------:R4:W-:Y:S01]  /*48b70*/  STL.64 [R1+0xc8], R14 ;  /* 0x0000c80e01007387 */ /* 0x0009e20000100a00 */
[----:B0-----:R-:W4:Y:S02]  /*48b80*/  LDL.LU.64 R12, [R1+0x2850] ;  /* 0x00285000010c7983 */ /* 0x001f240000300a00 */
[----:B----4-:R-:W-:Y:S02]  /*48b90*/  HMMA.16816.F32 R12, R8, R12, R16 ;  /* 0x0000000c080c723c */ /* 0x010fe40000001810 */
[----:B------:R-:W4:Y:S01]  /*48ba0*/  LDL.LU.64 R18, [R1+0x2848] ;  /* 0x0028480001127983 */ /* 0x000f220000300a00 */
[----:B------:R-:W4:Y:S11]  /*48bb0*/  LDL.LU.64 R16, [R1+0x2840] ;  /* 0x0028400001107983 */ /* 0x000f360000300a00 */
[----:B------:R-:W-:Y:S09]  /*48bc0*/  @!UPT UIADD3 URZ, URZ, URZ, URZ ;  /* 0x0000003f3f3ff290 */ /* 0x000ff2000fffe03f */
[----:B------:R0:W-:Y:S01]  /*48bd0*/  STL.64 [R1+0xb0], R12 ;  /* 0x0000b00c01007387 */ /* 0x0001e20000100a00 */
[----:B------:R4:W-:Y:S03]  /*48be0*/  STL [R1+0xb8], R14 ;  /* 0x0000b80e01007387 */ /* 0x0009e60000100800 */
[----:B0-----:R-:W4:Y:S01]  /*48bf0*/  LDL.LU.64 R12, [R1+0x2838] ;  /* 0x00283800010c7983 */ /* 0x001f220000300a00 */
[----:B------:R-:W-:-:S05]  /*48c00*/  IMAD.MOV.U32 R3, RZ, RZ, R15 ;  /* 0x000000ffff037224 */ /* 0x000fca00078e000f */
[----:B------:R-:W-:Y:S01]  /*48c10*/  STL [R1+0x2454], R3 ;  /* 0x0024540301007387 */ /* 0x000fe20000100800 */
[C---:B----4-:R-:W-:Y:S03]  /*48c20*/  HMMA.16816.F32 R12, R8.reuse, R12, R16 ;  /* 0x0000000c080c723c */ /* 0x050fe60000001810 */
[----:B------:R-:W4:Y:S11]  /*48c30*/  LDL.LU.64 R16, [R1+0x2830] ;  /* 0x0028300001107983 */ /* 0x000f360000300a00 */
[----:B------:R-:W-:Y:S09]  /*48c40*/  @!UPT UIADD3 URZ, URZ, URZ, URZ ;  /* 0x0000003f3f3ff290 */ /* 0x000ff2000fffe03f */
[----:B------:R-:W-:Y:S01]  /*48c50*/  STL.64 [R1+0xa0], R12 ;  /* 0x0000a00c01007387 */ /* 0x000fe20000100a00 */
[----:B------:R0:W-:Y:S03]  /*48c60*/  STL.64 [R1+0xa8], R14 ;  /* 0x0000a80e01007387 */ /* 0x0001e60000100a00 */
[----:B0-----:R-:W4:Y:S01]  /*48c70*/  LDL.LU.64 R14, [R1+0x2828] ;  /* 0x00282800010e7983 */ /* 0x001f220000300a00 */
[----:B------:R-:W4:Y:S02]  /*48c80*/  LDL.LU.64 R12, [R1+0x2820] ;  /* 0x00282000010c7983 */ /* 0x000f240000300a00 */
[C---:B----4-:R-:W-:Y:S01]  /*48c90*/  HMMA.16816.F32 R16, R8.reuse, R16, R12 ;  /* 0x000000100810723c */ /* 0x050fe2000000180c */
[----:B------:R-:W4:Y:S01]  /*48ca0*/  LDL.LU.64 R14, [R1+0x2818] ;  /* 0x00281800010e7983 */ /* 0x000f220000300a00 */
[----:B------:R-:W4:Y:S11]  /*48cb0*/  LDL.LU.64 R12, [R1+0x2810] ;  /* 0x00281000010c7983 */ /* 0x000f360000300a00 */
[----:B------:R-:W-:Y:S10]  /*48cc0*/  @!UPT UIADD3 URZ, URZ, URZ, URZ ;  /* 0x0000003f3f3ff290 */ /* 0x000ff4000fffe03f */
[----:B------:R0:W-:Y:S01]  /*48cd0*/  STL.64 [R1+0x90], R16 ;  /* 0x0000901001007387 */ /* 0x0001e20000100a00 */
[----:B------:R1:W-:Y:S03]  /*48ce0*/  STL.64 [R1+0x98], R18 ;  /* 0x0000981201007387 */ /* 0x0003e60000100a00 */
[----:B0-----:R-:W2:Y:S01]  /*48cf0*/  LDL.LU R16, [R1+0x250] ;  /* 0x0002500001107983 */ /* 0x001ea20000300800 */
[----:B-1----:R-:W-:Y:S02]  /*48d00*/  IMAD.MOV.U32 R18, RZ, RZ, R26 ;  /* 0x000000ffff127224 */ /* 0x002fe400078e001a */
[----:B------:R-:W-:Y:S02]  /*48d10*/  IMAD.MOV.U32 R19, RZ, RZ, R0 ;  /* 0x000000ffff137224 */ /* 0x000fe400078e0000 */
[----:B------:R-:W-:Y:S02]  /*48d20*/  IMAD.MOV.U32 R17, RZ, RZ, R27 ;  /* 0x000000ffff117224 */ /* 0x000fe400078e001b */
[----:B------:R-:W3:Y:S01]  /*48d30*/  LDL.LU R27, [R1+0x280c] ;  /* 0x00280c00011b7983 */ /* 0x000ee20000300800 */
[----:B------:R-:W3:Y:S02]  /*48d40*/  LDL.LU R26, [R1+0x2808] ;  /* 0x00280800011a7983 */ /* 0x000ee40000300800 */
[----:B------:R-:W3:Y:S02]  /*48d50*/  LDL.LU R0, [R1+0x2804] ;  /* 0x0028040001007983 */ /* 0x000ee40000300800 */
[----:B------:R-:W-:Y:S01]  /*48d60*/  STL.64 [R1+0x2768], R18 ;  /* 0x0027681201007387 */ /* 0x000fe20000100a00 */
[----:B--2---:R0:W-:Y:S04]  /*48d70*/  STL.64 [R1+0x2760], R16 ;  /* 0x0027601001007387 */ /* 0x0041e80000100a00 */
[----:B0-----:R-:W3:Y:S01]  /*48d80*/  LDL.LU.64 R16, [R1] ;  /* 0x0000000001107983 */ /* 0x001ee20000300a00 */
[----:B------:R-:W2:Y:S02]  /*48d90*/  LDL.64 R18, [R1+0x8] ;  /* 0x0000080001127983 */ /* 0x000ea40000100a00 */
[----:B------:R-:W2:Y:S01]  /*48da0*/  LDL R2, [R1+0x1fe8] ;  /* 0x001fe80001027983 */ /* 0x000ea20000100800 */
[C---:B---3--:R-:W-:Y:S07]  /*48db0*/  HMMA.16816.F32 R20, R8.reuse, R16, R20 ;  /* 0x000000100814723c */ /* 0x048fee0000001814 */
[----:B------:R-:W-:Y:S11]  /*48dc0*/  IMAD.MOV.U32 R16, RZ, RZ, R0 ;  /* 0x000000ffff107224 */ /* 0x000ff600078e0000 */
[----:B------:R-:W-:Y:S05]  /*48dd0*/  @!UPT UIADD3 URZ, URZ, URZ, URZ ;  /* 0x0000003f3f3ff290 */ /* 0x000fea000fffe03f */
[----:B------:R-:W-:Y:S01]  /*48de0*/  STL.64 [R1+0x80], R20 ;  /* 0x0000801401007387 */ /* 0x000fe20000100a00 */
[----:B------:R-:W-:Y:S02]  /*48df0*/  STL [R1+0x88], R22 ;  /* 0x0000881601007387 */ /* 0x000fe40000100800 */
[----:B--2---:R0:W-:Y:S02]  /*48e00*/  STL.64 [R1+0x2780], R18 ;  /* 0x0027801201007387 */ /* 0x0041e40000100a00 */
[----:B------:R-:W2:Y:S01]  /*48e10*/  LDL.LU R0, [R1+0x2800] ;  /* 0x0028000001007983 */ /* 0x000ea20000300800 */
[----:B------:R-:W3:Y:S01]  /*48e20*/  LDL.LU R17, [R1+0x304] ;  /* 0x0003040001117983 */ /* 0x000ee20000300800 */
[----:B0-----:R-:W-:Y:S02]  /*48e30*/  IMAD.MOV.U32 R18, RZ, RZ, R26 ;  /* 0x000000ffff127224 */ /* 0x001fe400078e001a */
[----:B------:R-:W-:Y:S01]  /*48e40*/  IMAD.MOV.U32 R19, RZ, RZ, R27 ;  /* 0x000000ffff137224 */ /* 0x000fe200078e001b */
[----:B------:R-:W4:Y:S01]  /*48e50*/  LDL.LU R26, [R1+0x27fc] ;  /* 0x0027fc00011a7983 */ /* 0x000f220000300800 */
[----:B------:R-:W4:Y:S03]  /*48e60*/  LDL.LU R27, [R1+0x27f8] ;  /* 0x0027f800011b7983 */ /* 0x000f260000300800 */
[----:B------:R0:W-:Y:S01]  /*48e70*/  STL.64 [R1+0x2790], R18 ;  /* 0x0027901201007387 */ /* 0x0001e20000100a00 */
[----:B------:R-:W-:Y:S03]  /*48e80*/  HMMA.16816.F32 R4, R8, R24, R4 ;  /* 0x000000180804723c */ /* 0x000fe60000001804 */
[----:B---3--:R-:W-:Y:S01]  /*48e90*/  STL.64 [R1+0x2788], R16 ;  /* 0x0027881001007387 */ /* 0x008fe20000100a00 */
[----:B0-----:R-:W3:Y:S02]  /*48ea0*/  LDL R18, [R1+0x28] ;  /* 0x0000280001127983 */ /* 0x001ee40000100800 */
[----:B--2---:R-:W-:-:S02]  /*48eb0*/  IMAD.MOV.U32 R19, RZ, RZ, R0 ;  /* 0x000000ffff137224 */ /* 0x004fc400078e0000 */
[----:B------:R-:W-:Y:S11]  /*48ec0*/  IMAD.MOV.U32 R3, RZ, RZ, R23 ;  /* 0x000000ffff037224 */ /* 0x000ff600078e0017 */
[----:B------:R-:W-:Y:S05]  /*48ed0*/  @!UPT UIADD3 URZ, URZ, URZ, URZ ;  /* 0x0000003f3f3ff290 */ /* 0x000fea000fffe03f */
[----:B------:R-:W-:Y:S02]  /*48ee0*/  IMAD.MOV.U32 R0, RZ, RZ, R6 ;  /* 0x000000ffff007224 */ /* 0x000fe400078e0006 */
[----:B------:R-:W-:Y:S01]  /*48ef0*/  IMAD.MOV.U32 R25, RZ, RZ, R7 ;  /* 0x000000ffff197224 */ /* 0x000fe200078e0007 */
[----:B---3--:R0:W-:Y:S01]  /*48f00*/  STL.64 [R1+0x27a8], R18 ;  /* 0x0027a81201007387 */ /* 0x0081e20000100a00 */
[----:B------:R-:W-:Y:S02]  /*48f10*/  STL [R1+0x2650], R3 ;  /* 0x0026500301007387 */ /* 0x000fe40000100800 */
[----:B------:R1:W-:Y:S01]  /*48f20*/  STL.64 [R1+0x70], R4 ;  /* 0x0000700401007387 */ /* 0x0003e20000100a00 */
[----:B0-----:R-:W2:Y:S04]  /*48f30*/  LDL R18, [R1+0x38] ;  /* 0x0000380001127983 */ /* 0x001ea80000100800 */
[----:B------:R-:W2:Y:S01]  /*48f40*/  LDL R19, [R1+0x3c] ;  /* 0x00003c0001137983 */ /* 0x000ea20000100800 */
[----:B-1----:R-:W3:Y:S02]  /*48f50*/  LDL.LU R4, [R1+0x330] ;  /* 0x0003300001047983 */ /* 0x002ee40000300800 */
[----:B------:R-:W3:Y:S02]  /*48f60*/  LDL.LU R5, [R1+0x334] ;  /* 0x0003340001057983 */ /* 0x000ee40000300800 */
[----:B------:R-:W2:Y:S01]  /*48f70*/  LDL.LU R6, [R1+0x338] ;  /* 0x0003380001067983 */ /* 0x000ea20000300800 */
[----:B------:R-:W2:Y:S01]  /*48f80*/  LDL.LU R7, [R1+0x33c] ;  /* 0x00033c0001077983 */ /* 0x000ea20000300800 */
[----:B------:R-:W3:Y:S02]  /*48f90*/  LDL.LU R20, [R1+0x350] ;  /* 0x0003500001147983 */ /* 0x000ee40000300800 */
[----:B------:R-:W4:Y:S02]  /*48fa0*/  LDL.LU R21, [R1+0x354] ;  /* 0x0003540001157983 */ /* 0x000f240000300800 */
[----:B------:R-:W4:Y:S01]  /*48fb0*/  LDL.LU R22, [R1+0x358] ;  /* 0x0003580001167983 */ /* 0x000f220000300800 */
[----:B------:R-:W4:Y:S04]  /*48fc0*/  LDL.LU R23, [R1+0x35c] ;  /* 0x00035c0001177983 */ /* 0x000f280000300800 */
[----:B--2---:R-:W-:Y:S01]  /*48fd0*/  STL.64 [R1+0x27d0], R6 ;  /* 0x0027d00601007387 */ /* 0x004fe20000100a00 */
[----:B---3--:R0:W-:Y:S03]  /*48fe0*/  STL.64 [R1+0x27c8], R4 ;  /* 0x0027c80401007387 */ /* 0x0081e60000100a00 */
[----:B0-----:R-:W2:Y:S01]  /*48ff0*/  LDL.LU R4, [R1+0x340] ;  /* 0x0003400001047983 */ /* 0x001ea20000300800 */
[----:B------:R-:W2:Y:S02]  /*49000*/  LDL.LU R5, [R1+0x344] ;  /* 0x0003440001057983 */ /* 0x000ea40000300800 */
[----:B------:R-:W3:Y:S02]  /*49010*/  LDL.LU R6, [R1+0x348] ;  /* 0x0003480001067983 */ /* 0x000ee40000300800 */
[----:B------:R-:W3:Y:S02]  /*49020*/  LDL.LU R7, [R1+0x34c] ;  /* 0x00034c0001077983 */ /* 0x000ee40000300800 */
[----:B---3--:R0:W-:Y:S01]  /*49030*/  STL.64 [R1+0x27e8], R6 ;  /* 0x0027e80601007387 */ /* 0x0081e20000100a00 */
[----:B--2---:R-:W-:Y:S03]  /*49040*/  STL.64 [R1+0x27e0], R4 ;  /* 0x0027e00401007387 */ /* 0x004fe60000100a00 */
[----:B0-----:R-:W2:Y:S01]  /*49050*/  LDL.64 R6, [R1+0x68] ;  /* 0x0000680001067983 */ /* 0x001ea20000100a00 */
[----:B------:R0:W-:Y:S03]  /*49060*/  STL.64 [R1+0x27c0], R18 ;  /* 0x0027c01201007387 */ /* 0x0001e60000100a00 */
[----:B0-----:R-:W3:Y:S01]  /*49070*/  LDL.64 R18, [R1+0x48] ;  /* 0x0000480001127983 */ /* 0x001ee20000100a00 */
[----:B----4-:R-:W-:Y:S02]  /*49080*/  STL.64 [R1+0x2778], R26 ;  /* 0x0027781a01007387 */ /* 0x010fe40000100a00 */
[----:B------:R0:W-:Y:S02]  /*49090*/  STL [R1+0x2770], R25 ;  /* 0x0027701901007387 */ /* 0x0001e40000100800 */
[----:B------:R-:W4:Y:S01]  /*490a0*/  LDL.LU R24, [R1+0x2f0] ;  /* 0x0002f00001187983 */ /* 0x000f220000300800 */
[----:B0-----:R-:W4:Y:S01]  /*490b0*/  LDL.LU R25, [R1+0x2f4] ;  /* 0x0002f40001197983 */ /* 0x001f220000300800 */
[----:B------:R-:W-:-:S02]  /*490c0*/  IMAD.MOV.U32 R26, RZ, RZ, R28 ;  /* 0x000000ffff1a7224 */ /* 0x000fc400078e001c */
[----:B------:R-:W-:Y:S02]  /*490d0*/  IMAD.MOV.U32 R27, RZ, RZ, R29 ;  /* 0x000000ffff1b7224 */ /* 0x000fe400078e001d */
[----:B------:R-:W2:Y:S01]  /*490e0*/  LDL.LU R28, [R1+0x27f4] ;  /* 0x0027f400011c7983 */ /* 0x000ea20000300800 */
[----:B------:R-:W2:Y:S02]  /*490f0*/  LDL.LU R29, [R1+0x27f0] ;  /* 0x0027f000011d7983 */ /* 0x000ea40000300800 */
[----:B------:R-:W-:Y:S02]  /*49100*/  STL.64 [R1+0x27a0], R26 ;  /* 0x0027a01a01007387 */ /* 0x000fe40000100a00 */
[----:B----4-:R0:W-:Y:S04]  /*49110*/  STL.64 [R1+0x2798], R24 ;  /* 0x0027981801007387 */ /* 0x0101e80000100a00 */
[----:B0-----:R-:W4:Y:S01]  /*49120*/  LDL.LU R24, [R1+0x310] ;  /* 0x0003100001187983 */ /* 0x001f220000300800 */
[----:B------:R-:W4:Y:S02]  /*49130*/  LDL.LU R25, [R1+0x314] ;  /* 0x0003140001197983 */ /* 0x000f240000300800 */
[----:B------:R-:W3:Y:S02]  /*49140*/  LDL.LU R26, [R1+0x318] ;  /* 0x00031800011a7983 */ /* 0x000ee40000300800 */
[----:B------:R-:W3:Y:S01]  /*49150*/  LDL.LU R27, [R1+0x31c] ;  /* 0x00031c00011b7983 */ /* 0x000ee20000300800 */
[----:B--2---:R-:W-:Y:S01]  /*49160*/  HMMA.16816.F32 R20, R12, R6, R20 ;  /* 0x000000060c14723c */ /* 0x004fe20000001814 */
[----:B------:R-:W-:Y:S01]  /*49170*/  IMAD.MOV.U32 R3, RZ, RZ, R6 ;  /* 0x000000ffff037224 */ /* 0x000fe200078e0006 */
[----:B---3--:R-:W-:Y:S01]  /*49180*/  STL.64 [R1+0x27b8], R26 ;  /* 0x0027b81a01007387 */ /* 0x008fe20000100a00 */
[----:B----4-:R0:W-:Y:S03]  /*49190*/  STL.64 [R1+0x27b0], R24 ;  /* 0x0027b01801007387 */ /* 0x0101e60000100a00 */
[----:B0-----:R-:W2:Y:S01]  /*491a0*/  LDL.LU R24, [R1+0x320] ;  /* 0x0003200001187983 */ /* 0x001ea20000300800 */
[----:B------:R-:W2:Y:S02]  /*491b0*/  LDL.LU R25, [R1+0x324] ;  /* 0x0003240001197983 */ /* 0x000ea40000300800 */
[----:B------:R-:W3:Y:S02]  /*491c0*/  LDL.64 R10, [R1+0x18] ;  /* 0x00001800010a7983 */ /* 0x000ee40000100a00 */
[----:B------:R0:W-:Y:S02]  /*491d0*/  STL [R1+0x2654], R0 ;  /* 0x0026540001007387 */ /* 0x0001e40000100800 */
[----:B0-----:R-:W-:-:S02]  /*491e0*/  IMAD.MOV.U32 R0, RZ, RZ, R7 ;  /* 0x000000ffff007224 */ /* 0x001fc400078e0007 */
[----:B------:R-:W4:Y:S01]  /*491f0*/  LDL.LU.64 R6, [R1+0x27e8] ;  /* 0x0027e80001067983 */ /* 0x000f220000300a00 */
[----:B------:R-:W4:Y:S07]  /*49200*/  LDL.LU.64 R4, [R1+0x27e0] ;  /* 0x0027e00001047983 */ /* 0x000f2e0000300a00 */
[----:B------:R-:W-:Y:S02]  /*49210*/  STL.64 [R1+0x740], R20 ;  /* 0x0007401401007387 */ /* 0x000fe40000100a00 */
[----:B------:R0:W-:Y:S02]  /*49220*/  STL.64 [R1+0x748], R22 ;  /* 0x0007481601007387 */ /* 0x0001e40000100a00 */
[----:B0-----:R-:W4:Y:S01]  /*49230*/  LDL.LU.64 R22, [R1+0x27d8] ;  /* 0x0027d80001167983 */ /* 0x001f220000300a00 */
[----:B------:R-:W-:-:S02]  /*49240*/  IMAD.MOV.U32 R27, RZ, RZ, R28 ;  /* 0x000000ffff1b7224 */ /* 0x000fc400078e001c */
[----:B------:R-:W-:Y:S02]  /*49250*/  IMAD.MOV.U32 R26, RZ, RZ, R29 ;  /* 0x000000ffff1a7224 */ /* 0x000fe400078e001d */
[----:B------:R-:W-:Y:S02]  /*49260*/  IMAD.MOV.U32 R28, RZ, RZ, R20 ;  /* 0x000000ffff1c7224 */ /* 0x000fe400078e0014 */
[----:B------:R-:W-:-:S03]  /*49270*/  IMAD.MOV.U32 R29, RZ, RZ, R21 ;  /* 0x000000ffff1d7224 */ /* 0x000fc600078e0015 */
[----:B------:R-:W-:Y:S02]  /*49280*/  STL [R1+0x20f8], R28 ;  /* 0x0020f81c01007387 */ /* 0x000fe40000100800 */
[----:B------:R-:W-:Y:S01]  /*49290*/  STL [R1+0x20f4], R29 ;  /* 0x0020f41d01007387 */ /* 0x000fe20000100800 */
[C---:B----4-:R-:W-:Y:S11]  /*492a0*/  HMMA.16816.F32 R4, R12.reuse, R22, R4 ;  /* 0x000000160c04723c */ /* 0x050ff60000001804 */
[----:B------:R-:W-:Y:S11]  /*492b0*/  @!UPT UIADD3 URZ, URZ, URZ, URZ ;  /* 0x0000003f3f3ff290 */ /* 0x000ff6000fffe03f */
[----:B------:R-:W-:Y:S01]  /*492c0*/  @!UPT UIADD3 URZ, URZ, URZ, URZ ;  /* 0x0000003f3f3ff290 */ /* 0x000fe2000fffe03f */
[----:B------:R-:W-:Y:S01]  /*492d0*/  STL.64 [R1+0x730], R4 ;  /* 0x0007300401007387 */ /* 0x000fe20000100a00 */
[----:B------:R0:W-:Y:S03]  /*492e0*/  STL.64 [R1+0x738], R6 ;  /* 0x0007380601007387 */ /* 0x0001e60000100a00 */
[----:B0-----:R-:W4:Y:S01]  /*492f0*/  LDL.LU.64 R6, [R1+0x27d0] ;  /* 0x0027d00001067983 */ /* 0x001f220000300a00 */
[----:B------:R-:W4:Y:S02]  /*49300*/  LDL.LU.64 R4, [R1+0x27c8] ;  /* 0x0027c80001047983 */ /* 0x000f240000300a00 */
[----:B------:R-:W-:Y:S01]  /*49310*/  STL.64 [R1+0x2740], R22 ;  /* 0x0027401601007387 */ /* 0x000fe20000100a00 */
[C---:B----4-:R-:W-:Y:S11]  /*49320*/  HMMA.16816.F32 R4, R12.reuse, R18, R4 ;  /* 0x000000120c04723c */ /* 0x050ff60000001804 */
[----:B------:R-:W-:Y:S11]  /*49330*/  @!UPT UIADD3 URZ, URZ, URZ, URZ ;  /* 0x0000003f3f3ff290 */ /* 0x000ff6000fffe03f */
[----:B------:R-:W-:Y:S01]  /*49340*/  @!UPT UIADD3 URZ, URZ, URZ, URZ ;  /* 0x0000003f3f3ff290 */ /* 0x000fe2000fffe03f */
[----:B------:R0:W-:Y:S01]  /*49350*/  STL.64 [R1+0x7a0], R4 ;  /* 0x0007a00401007387 */ /* 0x0001e20000100a00 */
[----:B------:R-:W-:Y:S02]  /*49360*/  STL.64 [R1+0x7a8], R6 ;  /* 0x0007a80601007387 */ /* 0x000fe40000100a00 */
[----:B0-----:R-:W-:Y:S02]  /*49370*/  IMAD.MOV.U32 R5, RZ, RZ, R18 ;  /* 0x000000ffff057224 */ /* 0x001fe400078e0012 */
[----:B------:R-:W-:Y:S02]  /*49380*/  IMAD.MOV.U32 R4, RZ, RZ, R19 ;  /* 0x000000ffff047224 */ /* 0x000fe400078e0013 */
[----:B------:R-:W2:Y:S03]  /*49390*/  LDL.LU.64 R18, [R1+0x27c0] ;  /* 0x0027c00001127983 */ /* 0x000ea60000300a00 */
[----:B------:R0:W-:Y:S02]  /*493a0*/  STL.64 [R1+0x2748], R4 ;  /* 0x0027480401007387 */ /* 0x0001e40000100a00 */
        /* <DEDUP_REMOVED lines=24> */
[----:B0-----:R-:W2:Y:S02]  /*49530*/  LDL.LU.64 R18, [R1+0x2780] ;  /* 0x0027800001127983 */ /* 0x001ea40000300a00 */
[C---:B--2---:R-:W-:Y:S01]  /*49540*/  HMMA.16816.F32 R24, R12.reuse, R18, R24 ;  /* 0x000000120c18723c */ /* 0x044fe20000001818 */
[----:B------:R-:W-:Y:S11]  /*49550*/  IMAD.MOV.U32 R28, RZ, RZ, R18 ;  /* 0x000000ffff1c7224 */ /* 0x000ff600078e0012 */
[----:B------:R-:W-:Y:S11]  /*49560*/  @!UPT UIADD3 URZ, URZ, URZ, URZ ;  /* 0x0000003f3f3ff290 */ /* 0x000ff6000fffe03f */
[----:B------:R0:W-:Y:S01]  /*49570*/  STL.64 [R1+0x5b0], R24 ;  /* 0x0005b01801007387 */ /* 0x0001e20000100a00 */
[----:B------:R1:W-:Y:S02]  /*49580*/  STL.64 [R1+0x5b8], R26 ;  /* 0x0005b81a01007387 */ /* 0x0003e40000100a00 */
[----:B0-----:R-:W-:Y:S01]  /*49590*/  IMAD.MOV.U32 R24, RZ, RZ, R19 ;  /* 0x000000ffff187224 */ /* 0x001fe200078e0013 */
[----:B-1----:R-:W2:Y:S01]  /*495a0*/  LDL.LU.64 R26, [R1+0x2778] ;  /* 0x00277800011a7983 */ /* 0x002ea20000300a00 */
[----:B------:R-:W3:Y:S02]  /*495b0*/  LDL.LU R25, [R1+0x2770] ;  /* 0x0027700001197983 */ /* 0x000ee40000300800 */
[----:B------:R-:W2:Y:S02]  /*495c0*/  LDL.LU.64 R18, [R1+0x2768] ;  /* 0x0027680001127983 */ /* 0x000ea40000300a00 */
[----:B------:R-:W2:Y:S02]  /*495d0*/  LDL.LU.64 R16, [R1+0x2760] ;  /* 0x0027600001107983 */ /* 0x000ea40000300a00 */
[----:B--2---:R-:W-:Y:S01]  /*495e0*/  HMMA.16816.F32 R12, R12, R26, R16 ;  /* 0x0000001a0c0c723c */ /* 0x004fe20000001810 */
[----:B------:R-:W4:Y:S01]  /*495f0*/  LDL.LU.64 R18, [R1+0x2758] ;  /* 0x0027580001127983 */ /* 0x000f220000300a00 */
[----:B------:R-:W4:Y:S02]  /*49600*/  LDL.LU.64 R16, [R1+0x2750] ;  /* 0x0027500001107983 */ /* 0x000f240000300a00 */
[----:B------:R-:W-:Y:S02]  /*49610*/  STL.64 [R1+0x26e8], R26 ;  /* 0x0026e81a01007387 */ /* 0x000fe40000100a00 */
[----:B---3--:R-:W-:Y:S11]  /*49620*/  STL [R1+0x26e0], R25 ;  /* 0x0026e01901007387 */ /* 0x008ff60000100800 */
[----:B------:R-:W-:Y:S06]  /*49630*/  @!UPT UIADD3 URZ, URZ, URZ, URZ ;  /* 0x0000003f3f3ff290 */ /* 0x000fec000fffe03f */
[----:B------:R-:W-:Y:S01]  /*49640*/  STL.64 [R1+0x5a0], R12 ;  /* 0x0005a00c01007387 */ /* 0x000fe20000100a00 */
[----:B------:R0:W-:Y:S03]  /*49650*/  STL.64 [R1+0x5a8], R14 ;  /* 0x0005a80e01007387 */ /* 0x0001e60000100a00 */
[----:B0-----:R-:W2:Y:S01]  /*49660*/  LDL.64 R14, [R1+0x28] ;  /* 0x00002800010e7983 */ /* 0x001ea20000100a00 */
[----:B------:R-:W-:Y:S02]  /*49670*/  IMAD.MOV.U32 R22, RZ, RZ, R3 ;  /* 0x000000ffff167224 */ /* 0x000fe400078e0003 */
[----:B------:R-:W-:-:S07]  /*49680*/  IMAD.MOV.U32 R23, RZ, RZ, R0 ;  /* 0x000000ffff177224 */ /* 0x000fce00078e0000 */
[C---:B----4-:R-:W-:Y:S01]  /*49690*/  HMMA.16816.F32 R20, R16.reuse, R22, R4 ;  /* 0x000000161014723c */ /* 0x050fe20000001804 */
[----:B--2---:R0:W-:Y:S01]  /*496a0*/  STL.64 [R1+0x2718], R14 ;  /* 0x0027180e01007387 */ /* 0x0041e20000100a00 */
[----:B------:R-:W2:Y:S02]  /*496b0*/  LDL.LU R12, [R1+0x230] ;  /* 0x00023000010c7983 */ /* 0x000ea40000300800 */
[----:B------:R-:W2:Y:S01]  /*496c0*/  LDL.LU R13, [R1+0x234] ;  /* 0x00023400010d7983 */ /* 0x000ea20000300800 */
[----:B0-----:R-:W2:Y:S01]  /*496d0*/  LDL.LU R14, [R1+0x238] ;  /* 0x00023800010e7983 */ /* 0x001ea20000300800 */
[----:B------:R-:W2:Y:S02]  /*496e0*/  LDL.LU R15, [R1+0x23c] ;  /* 0x00023c00010f7983 */ /* 0x000ea40000300800 */
[----:B------:R-:W3:Y:S11]  /*496f0*/  LDL.LU.64 R4, [R1+0x2748] ;  /* 0x0027480001047983 */ /* 0x000ef60000300a00 */
[----:B------:R-:W-:Y:S04]  /*49700*/  @!UPT UIADD3 URZ, URZ, URZ, URZ ;  /* 0x0000003f3f3ff290 */ /* 0x000fe8000fffe03f */
[----:B------:R-:W-:Y:S01]  /*49710*/  STL.64 [R1+0x7b0], R20 ;  /* 0x0007b01401007387 */ /* 0x000fe20000100a00 */
[----:B------:R0:W-:Y:S04]  /*49720*/  STL.64 [R1+0x7b8], R22 ;  /* 0x0007b81601007387 */ /* 0x0001e80000100a00 */
[----:B0-----:R-:W2:Y:S02]  /*49730*/  LDL.LU.64 R22, [R1+0x2740] ;  /* 0x0027400001167983 */ /* 0x001ea40000300a00 */
[----:B--2---:R-:W-:Y:S11]  /*49740*/  HMMA.16816.F32 R12, R16, R22, R12 ;  /* 0x00000016100c723c */ /* 0x004ff6000000180c */
[----:B------:R-:W-:Y:S11]  /*49750*/  @!UPT UIADD3 URZ, URZ, URZ, URZ ;  /* 0x0000003f3f3ff290 */ /* 0x000ff6000fffe03f */
[----:B------:R-:W-:Y:S01]  /*49760*/  @!UPT UIADD3 URZ, URZ, URZ, URZ ;  /* 0x0000003f3f3ff290 */ /* 0x000fe2000fffe03f */
[----:B------:R0:W-:Y:S01]  /*49770*/  STL.64 [R1+0x770], R12 ;  /* 0x0007700c01007387 */ /* 0x0001e20000100a00 */
[----:B------:R1:W-:Y:S03]  /*49780*/  STL.64 [R1+0x778], R14 ;  /* 0x0007780e01007387 */ /* 0x0003e60000100a00 */
[----:B0-----:R-:W2:Y:S01]  /*49790*/  LDL.LU R12, [R1+0x210] ;  /* 0x00021000010c7983 */ /* 0x001ea20000300800 */
[----:B------:R-:W2:Y:S02]  /*497a0*/  LDL.LU R13, [R1+0x214] ;  /* 0x00021400010d7983 */ /* 0x000ea40000300800 */
[----:B-1----:R-:W4:Y:S02]  /*497b0*/  LDL.LU R14, [R1+0x218] ;  /* 0x00021800010e7983 */ /* 0x002f240000300800 */
[----:B------:R-:W4:Y:S02]  /*497c0*/  LDL.LU R15, [R1+0x21c] ;  /* 0x00021c00010f7983 */ /* 0x000f240000300800 */
[----:B----4-:R-:W-:Y:S01]  /*497d0*/  STL.64 [R1+0x2728], R14 ;  /* 0x0027280e01007387 */ /* 0x010fe20000100a00 */
[----:B--2---:R-:W-:Y:S02]  /*497e0*/  STL.64 [R1+0x2720], R12 ;  /* 0x0027200c01007387 */ /* 0x004fe40000100a00 */
[----:B------:R-:W2:Y:S02]  /*497f0*/  LDL R9, [R1+0x5d4] ;  /* 0x0005d40001097983 */ /* 0x000ea40000100800 */
[----:B------:R-:W-:Y:S01]  /*49800*/  STL.64 [R1+0x2710], R10 ;  /* 0x0027100a01007387 */ /* 0x000fe20000100a00 */
[----:B--2---:R0:W-:Y:S01]  /*49810*/  STL [R1+0x2708], R9 ;  /* 0x0027080901007387 */ /* 0x0041e20000100800 */
[----:B------:R-:W2:Y:S03]  /*49820*/  LDL.LU R8, [R1+0x200] ;  /* 0x0002000001087983 */ /* 0x000ea60000300800 */
[----:B0-----:R-:W2:Y:S01]  /*49830*/  LDL.LU R9, [R1+0x204] ;  /* 0x0002040001097983 */ /* 0x001ea20000300800 */
[----:B------:R-:W4:Y:S02]  /*49840*/  LDL.LU R10, [R1+0x208] ;  /* 0x00020800010a7983 */ /* 0x000f240000300800 */
[----:B------:R-:W4:Y:S02]  /*49850*/  LDL.LU R11, [R1+0x20c] ;  /* 0x00020c00010b7983 */ /* 0x000f240000300800 */
[----:B---3--:R-:W-:-:S02]  /*49860*/  IMAD.MOV.U32 R15, RZ, RZ, R4 ;  /* 0x000000ffff0f7224 */ /* 0x008fc400078e0004 */
[----:B------:R-:W-:Y:S02]  /*49870*/  IMAD.MOV.U32 R14, RZ, RZ, R5 ;  /* 0x000000ffff0e7224 */ /* 0x000fe400078e0005 */
        /* <DEDUP_REMOVED lines=8> */
[----:B------:R-:W3:Y:S01]  /*49900*/  LDL.LU R4, [R1+0x1c0] ;  /* 0x0001c00001047983 */ /* 0x000ee20000300800 */
[----:B------:R-:W3:Y:S02]  /*49910*/  LDL.LU R5, [R1+0x1c4] ;  /* 0x0001c40001057983 */ /* 0x000ee40000300800 */
[----:B------:R-:W4:Y:S02]  /*49920*/  LDL.LU R6, [R1+0x1c8] ;  /* 0x0001c80001067983 */ /* 0x000f240000300800 */
[----:B------:R-:W4:Y:S01]  /*49930*/  LDL.LU R7, [R1+0x1cc] ;  /* 0x0001cc0001077983 */ /* 0x000f220000300800 */
[----:B------:R-:W3:Y:S01]  /*49940*/  LDL.LU R20, [R1+0x140] ;  /* 0x0001400001147983 */ /* 0x000ee20000300800 */
[----:B------:R-:W3:Y:S02]  /*49950*/  LDL.LU R21, [R1+0x144] ;  /* 0x0001440001157983 */ /* 0x000ee40000300800 */
[----:B------:R-:W3:Y:S02]  /*49960*/  LDL.LU R22, [R1+0x148] ;  /* 0x0001480001167983 */ /* 0x000ee40000300800 */
[----:B------:R-:W3:Y:S02]  /*49970*/  LDL.LU R23, [R1+0x14c] ;  /* 0x00014c0001177983 */ /* 0x000ee40000300800 */
[----:B------:R-:W-:-:S02]  /*49980*/  IMAD.MOV.U32 R26, RZ, RZ, R28 ;  /* 0x000000ffff1a7224 */ /* 0x000fc400078e001c */
[----:B------:R-:W-:Y:S01]  /*49990*/  IMAD.MOV.U32 R27, RZ, RZ, R24 ;  /* 0x000000ffff1b7224 */ /* 0x000fe200078e0018 */
[C---:B--2---:R-:W-:Y:S01]  /*499a0*/  HMMA.16816.F32 R12, R16.reuse, R14, R8 ;  /* 0x0000000e100c723c */ /* 0x044fe20000001808 */
[----:B---3--:R-:W-:Y:S01]  /*499b0*/  STL.64 [R1+0x26f8], R22 ;  /* 0x0026f81601007387 */ /* 0x008fe20000100a00 */
[----:B------:R0:W-:Y:S02]  /*499c0*/  STL.64 [R1+0x26f0], R20 ;  /* 0x0026f01401007387 */ /* 0x0001e40000100a00 */
[----:B------:R1:W-:Y:S01]  /*499d0*/  STL.64 [R1+0x2700], R26 ;  /* 0x0027001a01007387 */ /* 0x0003e20000100a00 */
[----:B0-----:R-:W2:Y:S01]  /*499e0*/  LDL.LU R20, [R1+0x1e0] ;  /* 0x0001e00001147983 */ /* 0x001ea20000300800 */
[----:B------:R-:W2:Y:S02]  /*499f0*/  LDL.LU R21, [R1+0x1e4] ;  /* 0x0001e40001157983 */ /* 0x000ea40000300800 */
[----:B------:R-:W2:Y:S02]  /*49a00*/  LDL.LU R22, [R1+0x1e8] ;  /* 0x0001e80001167983 */ /* 0x000ea40000300800 */
[----:B------:R-:W2:Y:S01]  /*49a10*/  LDL.LU R23, [R1+0x1ec] ;  /* 0x0001ec0001177983 */ /* 0x000ea20000300800 */
[----:B------:R-:W3:Y:S01]  /*49a20*/  LDL.LU R24, [R1+0x1f0] ;  /* 0x0001f00001187983 */ /* 0x000ee20000300800 */
[----:B------:R-:W3:Y:S02]  /*49a30*/  LDL.LU R25, [R1+0x1f4] ;  /* 0x0001f40001197983 */ /* 0x000ee40000300800 */
[----:B-1----:R-:W3:Y:S02]  /*49a40*/  LDL.LU R26, [R1+0x1f8] ;  /* 0x0001f800011a7983 */ /* 0x002ee40000300800 */
[----:B------:R-:W3:Y:S01]  /*49a50*/  LDL.LU R27, [R1+0x1fc] ;  /* 0x0001fc00011b7983 */ /* 0x000ee20000300800 */
[----:B----4-:R0:W-:Y:S01]  /*49a60*/  STL.64 [R1+0x2688], R6 ;  /* 0x0026880601007387 */ /* 0x0101e20000100a00 */
[----:B------:R-:W-:Y:S03]  /*49a70*/  STL.64 [R1+0x2680], R4 ;  /* 0x0026800401007387 */ /* 0x000fe60000100a00 */
[----:B0-----:R-:W4:Y:S01]  /*49a80*/  LDL.64 R6, [R1+0x38] ;  /* 0x0000380001067983 */ /* 0x001f220000100a00 */
[----:B------:R-:W2:Y:S02]  /*49a90*/  LDL.LU.64 R10, [R1+0x2738] ;  /* 0x00273800010a7983 */ /* 0x000ea40000300a00 */
[----:B------:R-:W2:Y:S02]  /*49aa0*/  LDL.LU.64 R8, [R1+0x2730] ;  /* 0x0027300001087983 */ /* 0x000ea40000300a00 */
[----:B------:R-:W-:Y:S01]  /*49ab0*/  STL.64 [R1+0x760], R12 ;  /* 0x0007600c01007387 */ /* 0x000fe20000100a00 */
[----:B------:R0:W-:Y:S04]  /*49ac0*/  STL.64 [R1+0x768], R14 ;  /* 0x0007680e01007387 */ /* 0x0001e80000100a00 */
[----:B0-----:R-:W4:Y:S01]  /*49ad0*/  LDL.LU.64 R14, [R1+0x2728] ;  /* 0x00272800010e7983 */ /* 0x001f220000300a00 */
[----:B------:R-:W4:Y:S02]  /*49ae0*/  LDL.LU.64 R12, [R1+0x2720] ;  /* 0x00272000010c7983 */ /* 0x000f240000300a00 */
[C---:B----4-:R-:W-:Y:S11]  /*49af0*/  HMMA.16816.F32 R12, R16.reuse, R6, R12 ;  /* 0x00000006100c723c */ /* 0x050ff6000000180c */
[----:B------:R-:W-:Y:S11]  /*49b00*/  @!UPT UIADD3 URZ, URZ, URZ, URZ ;  /* 0x0000003f3f3ff290 */ /* 0x000ff6000fffe03f */
[----:B------:R-:W-:Y:S01]  /*49b10*/  @!UPT UIADD3 URZ, URZ, URZ, URZ ;  /* 0x0000003f3f3ff290 */ /* 0x000fe2000fffe03f */
[----:B------:R-:W-:Y:S01]  /*49b20*/  STL.64 [R1+0x750], R12 ;  /* 0x0007500c01007387 */ /* 0x000fe20000100a00 */
[----:B------:R0:W-:Y:S03]  /*49b30*/  STL.64 [R1+0x758], R14 ;  /* 0x0007580e01007387 */ /* 0x0001e60000100a00 */
[----:B0-----:R-:W2:Y:S01]  /*49b40*/  LDL.LU.64 R14, [R1+0x2718] ;  /* 0x00271800010e7983 */ /* 0x001ea20000300a00 */
[----:B------:R0:W-:Y:S03]  /*49b50*/  STL.64 [R1+0x2690], R6 ;  /* 0x0026900601007387 */ /* 0x0001e60000100a00 */
[----:B0-----:R-:W4:Y:S01]  /*49b60*/  LDL.64 R6, [R1+0x48] ;  /* 0x0000480001067983 */ /* 0x001f220000100a00 */
[----:B--2---:R-:W-:Y:S03]  /*49b70*/  HMMA.16816.F32 R8, R16, R14, R8 ;  /* 0x0000000e1008723c */ /* 0x004fe60000001808 */
[----:B----4-:R0:W-:Y:S02]  /*49b80*/  STL.64 [R1+0x26a0], R6 ;  /* 0x0026a00601007387 */ /* 0x0101e40000100a00 */
[----:B0-----:R-:W-:-:S02]  /*49b90*/  IMAD.MOV.U32 R6, RZ, RZ, R3 ;  /* 0x000000ffff067224 */ /* 0x001fc400078e0003 */
[----:B------:R-:W-:-:S05]  /*49ba0*/  IMAD.MOV.U32 R7, RZ, RZ, R0 ;  /* 0x000000ffff077224 */ /* 0x000fca00078e0000 */
[----:B------:R0:W-:Y:S04]  /*49bb0*/  STL.64 [R1+0x26b8], R6 ;  /* 0x0026b80601007387 */ /* 0x0001e80000100a00 */
[----:B0-----:R-:W2:Y:S07]  /*49bc0*/  LDL.64 R6, [R1+0x68] ;  /* 0x0000680001067983 */ /* 0x001eae0000100a00 */
[----:B------:R-:W-:Y:S02]  /*49bd0*/  STL.64 [R1+0x550], R8 ;  /* 0x0005500801007387 */ /* 0x000fe40000100a00 */
[----:B------:R0:W-:Y:S02]  /*49be0*/  STL.64 [R1+0x558], R10 ;  /* 0x0005580a01007387 */ /* 0x0001e40000100a00 */
[----:B0-----:R-:W3:Y:S01]  /*49bf0*/  LDL.LU.64 R10, [R1+0x2710] ;  /* 0x00271000010a7983 */ /* 0x001ee20000300a00 */
[----:B------:R-:W4:Y:S02]  /*49c00*/  LDL.LU R9, [R1+0x2708] ;  /* 0x0027080001097983 */ /* 0x000f240000300800 */
        /* <DEDUP_REMOVED lines=29> */
[----:B------:R-:W2:Y:S01]  /*49de0*/  LDL.LU R25, [R1+0x26e0] ;  /* 0x0026e00001197983 */ /* 0x000ea20000300800 */
[----:B---3--:R-:W-:Y:S02]  /*49df0*/  HMMA.16816.F32 R16, R16, R26, R20 ;  /* 0x0000001a1010723c */ /* 0x008fe40000001814 */
[----:B------:R-:W2:Y:S01]  /*49e00*/  LDL.LU.64 R22, [R1+0x26d8] ;  /* 0x0026d80001167983 */ /* 0x000ea20000300a00 */
[----:B------:R-:W2:Y:S02]  /*49e10*/  LDL.LU.64 R20, [R1+0x26d0] ;  /* 0x0026d00001147983 */ /* 0x000ea40000300a00 */
[----:B------:R-:W-:-:S02]  /*49e20*/  IMAD.MOV.U32 R29, RZ, RZ, R6 ;  /* 0x000000ffff1d7224 */ /* 0x000fc400078e0006 */
[----:B------:R-:W-:Y:S11]  /*49e30*/  IMAD.MOV.U32 R28, RZ, RZ, R7 ;  /* 0x000000ffff1c7224 */ /* 0x000ff600078e0007 */
[----:B------:R-:W-:Y:S05]  /*49e40*/  @!UPT UIADD3 URZ, URZ, URZ, URZ ;  /* 0x0000003f3f3ff290 */ /* 0x000fea000fffe03f */
[----:B------:R0:W-:Y:S01]  /*49e50*/  STL.64 [R1+0x510], R16 ;  /* 0x0005101001007387 */ /* 0x0001e20000100a00 */
[----:B------:R1:W-:Y:S03]  /*49e60*/  STL.64 [R1+0x518], R18 ;  /* 0x0005181201007387 */ /* 0x0003e60000100a00 */
[----:B0-----:R-:W3:Y:S01]  /*49e70*/  LDL.LU R16, [R1+0x100] ;  /* 0x0001000001107983 */ /* 0x001ee20000300800 */
[----:B------:R-:W3:Y:S02]  /*49e80*/  LDL.LU R17, [R1+0x104] ;  /* 0x0001040001117983 */ /* 0x000ee40000300800 */
[----:B-1----:R-:W3:Y:S02]  /*49e90*/  LDL.LU R18, [R1+0x108] ;  /* 0x0001080001127983 */ /* 0x002ee40000300800 */
        /* <DEDUP_REMOVED lines=24> */
[----:B------:R-:W3:Y:S02]  /*4a020*/  LDL.LU.64 R6, [R1+0x2690] ;  /* 0x0026900001067983 */ /* 0x000ee40000300a00 */
[C---:B---3--:R-:W-:Y:S01]  /*4a030*/  HMMA.16816.F32 R16, R20.reuse, R6, R16 ;  /* 0x000000061410723c */ /* 0x048fe20000001810 */
[----:B------:R-:W-:Y:S02]  /*4a040*/  IMAD.MOV.U32 R24, RZ, RZ, R7 ;  /* 0x000000ffff187224 */ /* 0x000fe400078e0007 */
[----:B------:R-:W-:Y:S11]  /*4a050*/  IMAD.MOV.U32 R29, RZ, RZ, R6 ;  /* 0x000000ffff1d7224 */ /* 0x000ff600078e0006 */
[----:B------:R-:W-:Y:S09]  /*4a060*/  @!UPT UIADD3 URZ, URZ, URZ, URZ ;  /* 0x0000003f3f3ff290 */ /* 0x000ff2000fffe03f */
[----:B------:R-:W-:Y:S01]  /*4a070*/  STL.64 [R1+0x6b0], R16 ;  /* 0x0006b01001007387 */ /* 0x000fe20000100a00 */
[----:B------:R-:W-:Y:S02]  /*4a080*/  STL.64 [R1+0x6b8], R18 ;  /* 0x0006b81201007387 */ /* 0x000fe40000100a00 */
[----:B------:R-:W2:Y:S02]  /*4a090*/  LDL.LU.64 R6, [R1+0x2688] ;  /* 0x0026880001067983 */ /* 0x000ea40000300a00 */
[----:B------:R-:W2:Y:S01]  /*4a0a0*/  LDL.LU.64 R4, [R1+0x2680] ;  /* 0x0026800001047983 */ /* 0x000ea20000300a00 */
[----:B------:R-:W-:Y:S01]  /*4a0b0*/  STL.64 [R1+0x2668], R26 ;  /* 0x0026681a01007387 */ /* 0x000fe20000100a00 */
[----:B------:R0:W-:Y:S03]  /*4a0c0*/  STL.64 [R1+0x2660], R24 ;  /* 0x0026601801007387 */ /* 0x0001e60000100a00 */
[----:B----4-:R-:W-:Y:S04]  /*4a0d0*/  LDSM.16.MT88.4 R16, [R9+0xe180] ;  /* 0x00e180000910783b */ /* 0x010fe80000004200 */
[----:B0-----:R-:W3:Y:S01]  /*4a0e0*/  LDL.LU R24, [R1+0x390] ;  /* 0x0003900001187983 */ /* 0x001ee20000300800 */
[----:B------:R-:W3:Y:S02]  /*4a0f0*/  LDL.LU R25, [R1+0x394] ;  /* 0x0003940001197983 */ /* 0x000ee40000300800 */
[----:B------:R-:W4:Y:S02]  /*4a100*/  LDL.LU R26, [R1+0x398] ;  /* 0x00039800011a7983 */ /* 0x000f240000300800 */
[----:B------:R-:W4:Y:S02]  /*4a110*/  LDL.LU R27, [R1+0x39c] ;  /* 0x00039c00011b7983 */ /* 0x000f240000300800 */
[----:B----4-:R-:W-:Y:S01]  /*4a120*/  STL.64 [R1+0x2678], R26 ;  /* 0x0026781a01007387 */ /* 0x010fe20000100a00 */
[----:B---3--:R0:W-:Y:S03]  /*4a130*/  STL.64 [R1+0x2670], R24 ;  /* 0x0026701801007387 */ /* 0x0081e60000100a00 */
[----:B0-----:R-:W3:Y:S01]  /*4a140*/  LDL.LU R24, [R1+0x260] ;  /* 0x0002600001187983 */ /* 0x001ee20000300800 */
[----:B------:R-:W3:Y:S02]  /*4a150*/  LDL.LU R25, [R1+0x264] ;  /* 0x0002640001197983 */ /* 0x000ee40000300800 */
[----:B------:R-:W3:Y:S02]  /*4a160*/  LDL.LU R26, [R1+0x268] ;  /* 0x00026800011a7983 */ /* 0x000ee40000300800 */
[----:B------:R-:W3:Y:S01]  /*4a170*/  LDL.LU R27, [R1+0x26c] ;  /* 0x00026c00011b7983 */ /* 0x000ee20000300800 */
[----:B--2---:R-:W-:Y:S11]  /*4a180*/  HMMA.16816.F32 R4, R20, R14, R4 ;  /* 0x0000000e1404723c */ /* 0x004ff60000001804 */
[----:B------:R-:W-:Y:S11]  /*4a190*/  @!UPT UIADD3 URZ, URZ, URZ, URZ ;  /* 0x0000003f3f3ff290 */ /* 0x000ff6000fffe03f */
[----:B------:R-:W-:Y:S01]  /*4a1a0*/  @!UPT UIADD3 URZ, URZ, URZ, URZ ;  /* 0x0000003f3f3ff290 */ /* 0x000fe2000fffe03f */
[----:B------:R0:W-:Y:S02]  /*4a1b0*/  STL.64 [R1+0x4b0], R4 ;  /* 0x0004b00401007387 */ /* 0x0001e40000100a00 */
[----:B0-----:R-:W-:Y:S02]  /*4a1c0*/  IMAD.MOV.U32 R5, RZ, RZ, R14 ;  /* 0x000000ffff057224 */ /* 0x001fe400078e000e */
[----:B------:R-:W-:Y:S02]  /*4a1d0*/  IMAD.MOV.U32 R4, RZ, RZ, R15 ;  /* 0x000000ffff047224 */ /* 0x000fe400078e000f */
[----:B------:R-:W0:Y:S04]  /*4a1e0*/  LDSM.16.MT88.4 R12, [R2+0xe000] ;  /* 0x00e00000020c783b */ /* 0x000e280000004200 */
[----:B------:R1:W-:Y:S02]  /*4a1f0*/  STL.64 [R1+0x4b8], R6 ;  /* 0x0004b80601007387 */ /* 0x0003e40000100a00 */
[----:B-1----:R-:W-:-:S02]  /*4a200*/  IMAD.MOV.U32 R7, RZ, RZ, R10 ;  /* 0x000000ffff077224 */ /* 0x002fc400078e000a */
[----:B------:R-:W-:Y:S01]  /*4a210*/  IMAD.MOV.U32 R6, RZ, RZ, R11 ;  /* 0x000000ffff067224 */ /* 0x000fe200078e000b */
[----:B0-----:R0:W-:Y:S01]  /*4a220*/  STL.64 [R1+0x25c8], R14 ;  /* 0x0025c80e01007387 */ /* 0x0011e20000100a00 */
[----:B------:R-:W-:Y:S03]  /*4a230*/  STL.64 [R1+0x25c0], R12 ;  /* 0x0025c00c01007387 */ /* 0x000fe60000100a00 */
[----:B0-----:R-:W2:Y:S01]  /*4a240*/  LDL.64 R14, [R1+0x8] ;  /* 0x00000800010e7983 */ /* 0x001ea20000100a00 */
[C---:B---3--:R-:W-:Y:S03]  /*4a250*/  HMMA.16816.F32 R24, R20.reuse, R10, R24 ;  /* 0x0000000a1418723c */ /* 0x048fe60000001818 */
[----:B------:R-:W0:Y:S11]  /*4a260*/  LDSM.16.MT88.4 R8, [R2+0xe080] ;  /* 0x00e080000208783b */ /* 0x000e360000004200 */
[----:B------:R-:W-:Y:S09]  /*4a270*/  @!UPT UIADD3 URZ, URZ, URZ, URZ ;  /* 0x0000003f3f3ff290 */ /* 0x000ff2000fffe03f */
[----:B------:R-:W-:Y:S01]  /*4a280*/  STL.64 [R1+0x230], R24 ;  /* 0x0002301801007387 */ /* 0x000fe20000100a00 */
[----:B------:R1:W-:Y:S03]  /*4a290*/  STL.64 [R1+0x238], R26 ;  /* 0x0002381a01007387 */ /* 0x0003e60000100a00 */
[----:B-1----:R-:W2:Y:S01]  /*4a2a0*/  LDL.LU.64 R26, [R1+0x2678] ;  /* 0x00267800011a7983 */ /* 0x002ea20000300a00 */
[----:B------:R-:W2:Y:S03]  /*4a2b0*/  LDL.LU.64 R24, [R1+0x2670] ;  /* 0x0026700001187983 */ /* 0x000ea60000300a00 */
[----:B0-----:R0:W-:Y:S01]  /*4a2c0*/  STL.64 [R1+0x2550], R10 ;  /* 0x0025500a01007387 */ /* 0x0011e20000100a00 */
[----:B------:R1:W-:Y:S03]  /*4a2d0*/  STL.64 [R1+0x2548], R8 ;  /* 0x0025480801007387 */ /* 0x0003e60000100a00 */
[----:B0-----:R-:W3:Y:S04]  /*4a2e0*/  LDL R10, [R1+0x58] ;  /* 0x00005800010a7983 */ /* 0x001ee80000100800 */
[----:B------:R-:W3:Y:S01]  /*4a2f0*/  LDL R11, [R1+0x5c] ;  /* 0x00005c00010b7983 */ /* 0x000ee20000100800 */
[----:B--2---:R-:W-:Y:S03]  /*4a300*/  HMMA.16816.F32 R24, R20, R14, R24 ;  /* 0x0000000e1418723c */ /* 0x004fe60000001818 */
        /* <DEDUP_REMOVED lines=8> */
[----:B0-----:R-:W2:Y:S01]  /*4a390*/  LDL.LU.64 R26, [R1+0x2668] ;  /* 0x00266800011a7983 */ /* 0x001ea20000300a00 */
[----:B------:R-:W3:Y:S02]  /*4a3a0*/  LDL.LU.64 R24, [R1+0x2660] ;  /* 0x0026600001187983 */ /* 0x000ee40000300a00 */
[----:B------:R0:W-:Y:S02]  /*4a3b0*/  STL.64 [R1+0x25e0], R14 ;  /* 0x0025e00e01007387 */ /* 0x0001e40000100a00 */
[----:B0-----:R-:W-:Y:S02]  /*4a3c0*/  IMAD.MOV.U32 R14, RZ, RZ, R7 ;  /* 0x000000ffff0e7224 */ /* 0x001fe400078e0007 */
[----:B------:R-:W-:-:S05]  /*4a3d0*/  IMAD.MOV.U32 R15, RZ, RZ, R6 ;  /* 0x000000ffff0f7224 */ /* 0x000fca00078e0006 */
[----:B------:R0:W-:Y:S02]  /*4a3e0*/  STL.64 [R1+0x25f8], R14 ;  /* 0x0025f80e01007387 */ /* 0x0001e40000100a00 */
[----:B0-----:R-:W-:Y:S02]  /*4a3f0*/  IMAD.MOV.U32 R14, RZ, RZ, R5 ;  /* 0x000000ffff0e7224 */ /* 0x001fe400078e0005 */
[----:B------:R-:W-:Y:S02]  /*4a400*/  IMAD.MOV.U32 R15, RZ, RZ, R4 ;  /* 0x000000ffff0f7224 */ /* 0x000fe400078e0004 */
[----:B------:R-:W0:Y:S04]  /*4a410*/  LDSM.16.MT88.4 R4, [R2+0xe100] ;  /* 0x00e100000204783b */ /* 0x000e280000004200 */
[----:B------:R1:W-:Y:S02]  /*4a420*/  STL.64 [R1+0x2610], R14 ;  /* 0x0026100e01007387 */ /* 0x0003e40000100a00 */
[----:B-1----:R-:W-:-:S02]  /*4a430*/  IMAD.MOV.U32 R14, RZ, RZ, R29 ;  /* 0x000000ffff0e7224 */ /* 0x002fc400078e001d */
[----:B0-----:R-:W-:Y:S01]  /*4a440*/  STL.64 [R1+0x24a8], R6 ;  /* 0x0024a80601007387 */ /* 0x001fe20000100a00 */
[----:B------:R2:W-:Y:S02]  /*4a450*/  STL.64 [R1+0x24a0], R4 ;  /* 0x0024a00401007387 */ /* 0x0005e40000100a00 */
[----:B------:R-:W4:Y:S01]  /*4a460*/  LDL.LU R29, [R1+0x2658] ;  /* 0x00265800011d7983 */ /* 0x000f220000300800 */
[----:B--2---:R-:W-:Y:S01]  /*4a470*/  HMMA.16816.F32 R4, R20, R26, R8 ;  /* 0x0000001a1404723c */ /* 0x004fe20000001808 */
[----:B---3--:R-:W-:Y:S01]  /*4a480*/  IMAD.MOV.U32 R15, RZ, RZ, R24 ;  /* 0x000000ffff0f7224 */ /* 0x008fe200078e0018 */
[----:B------:R-:W0:Y:S11]  /*4a490*/  LDSM.16.MT88.4 R20, [R2+0xe180] ;  /* 0x00e180000214783b */ /* 0x000e360000004200 */
[----:B------:R-:W-:Y:S10]  /*4a4a0*/  @!UPT UIADD3 URZ, URZ, URZ, URZ ;  /* 0x0000003f3f3ff290 */ /* 0x000ff4000fffe03f */
[----:B------:R-:W-:Y:S01]  /*4a4b0*/  STL.64 [R1+0x350], R4 ;  /* 0x0003500401007387 */ /* 0x000fe20000100a00 */
[----:B------:R-:W-:Y:S02]  /*4a4c0*/  STL.64 [R1+0x358], R6 ;  /* 0x0003580601007387 */ /* 0x000fe40000100a00 */
[----:B------:R-:W-:Y:S02]  /*4a4d0*/  STL.64 [R1+0x2628], R14 ;  /* 0x0026280e01007387 */ /* 0x000fe40000100a00 */
[----:B------:R-:W-:Y:S01]  /*4a4e0*/  STL.64 [R1+0x25d8], R26 ;  /* 0x0025d81a01007387 */ /* 0x000fe20000100a00 */
[----:B------:R1:W-:Y:S01]  /*4a4f0*/  STL [R1+0x25d0], R25 ;  /* 0x0025d01901007387 */ /* 0x0003e20000100800 */
[----:B------:R-:W2:Y:S03]  /*4a500*/  LDL.LU R24, [R1+0x410] ;  /* 0x0004100001187983 */ /* 0x000ea60000300800 */
[----:B-1----:R-:W2:Y:S01]  /*4a510*/  LDL.LU R25, [R1+0x414] ;  /* 0x0004140001197983 */ /* 0x002ea20000300800 */
[----:B------:R-:W3:Y:S02]  /*4a520*/  LDL.LU R26, [R1+0x418] ;  /* 0x00041800011a7983 */ /* 0x000ee40000300800 */
[----:B------:R-:W3:Y:S02]  /*4a530*/  LDL.LU R27, [R1+0x41c] ;  /* 0x00041c00011b7983 */ /* 0x000ee40000300800 */
[----:B------:R-:W-:-:S02]  /*4a540*/  IMAD.MOV.U32 R14, RZ, RZ, R0 ;  /* 0x000000ffff0e7224 */ /* 0x000fc400078e0000 */
[----:B------:R-:W-:Y:S01]  /*4a550*/  IMAD.MOV.U32 R15, RZ, RZ, R3 ;  /* 0x000000ffff0f7224 */ /* 0x000fe200078e0003 */
[----:B------:R-:W4:Y:S01]  /*4a560*/  LDL.LU R0, [R1+0x2654] ;  /* 0x0026540001007983 */ /* 0x000f220000300800 */
[----:B------:R-:W4:Y:S03]  /*4a570*/  LDL.LU R3, [R1+0x2650] ;  /* 0x0026500001037983 */ /* 0x000f260000300800 */
[----:B------:R1:W-:Y:S01]  /*4a580*/  STL.64 [R1+0x2648], R14 ;  /* 0x0026480e01007387 */ /* 0x0003e20000100a00 */
[----:B------:R-:W4:Y:S02]  /*4a590*/  LDL.LU R4, [R1+0x460] ;  /* 0x0004600001047983 */ /* 0x000f240000300800 */
[----:B------:R-:W4:Y:S02]  /*4a5a0*/  LDL.LU R5, [R1+0x464] ;  /* 0x0004640001057983 */ /* 0x000f240000300800 */
[----:B------:R-:W4:Y:S01]  /*4a5b0*/  LDL.LU R6, [R1+0x468] ;  /* 0x0004680001067983 */ /* 0x000f220000300800 */
[----:B------:R-:W4:Y:S01]  /*4a5c0*/  LDL.LU R7, [R1+0x46c] ;  /* 0x00046c0001077983 */ /* 0x000f220000300800 */
[----:B------:R-:W4:Y:S02]  /*4a5d0*/  LDL.LU R12, [R1+0x470] ;  /* 0x00047000010c7983 */ /* 0x000f240000300800 */
[----:B------:R-:W4:Y:S01]  /*4a5e0*/  LDL.LU R13, [R1+0x474] ;  /* 0x00047400010d7983 */ /* 0x000f220000300800 */
[----:B-1----:R-:W4:Y:S01]  /*4a5f0*/  LDL.LU R14, [R1+0x478] ;  /* 0x00047800010e7983 */ /* 0x002f220000300800 */
[----:B------:R-:W4:Y:S03]  /*4a600*/  LDL.LU R15, [R1+0x47c] ;  /* 0x00047c00010f7983 */ /* 0x000f260000300800 */
[----:B---3--:R-:W-:Y:S01]  /*4a610*/  STL.64 [R1+0x25f0], R26 ;  /* 0x0025f01a01007387 */ /* 0x008fe20000100a00 */
[----:B--2---:R1:W-:Y:S03]  /*4a620*/  STL.64 [R1+0x25e8], R24 ;  /* 0x0025e81801007387 */ /* 0x0043e60000100a00 */
[----:B-1----:R-:W2:Y:S01]  /*4a630*/  LDL.LU R24, [R1+0x420] ;  /* 0x0004200001187983 */ /* 0x002ea20000300800 */
[----:B------:R-:W2:Y:S02]  /*4a640*/  LDL.LU R25, [R1+0x424] ;  /* 0x0004240001197983 */ /* 0x000ea40000300800 */
[----:B------:R-:W3:Y:S02]  /*4a650*/  LDL.LU R26, [R1+0x428] ;  /* 0x00042800011a7983 */ /* 0x000ee40000300800 */
[----:B------:R-:W3:Y:S02]  /*4a660*/  LDL.LU R27, [R1+0x42c] ;  /* 0x00042c00011b7983 */ /* 0x000ee40000300800 */
[----:B---3--:R-:W-:Y:S01]  /*4a670*/  STL.64 [R1+0x2608], R26 ;  /* 0x0026081a01007387 */ /* 0x008fe20000100a00 */
[----:B--2---:R1:W-:Y:S03]  /*4a680*/  STL.64 [R1+0x2600], R24 ;  /* 0x0026001801007387 */ /* 0x0043e60000100a00 */
[----:B-1----:R-:W2:Y:S01]  /*4a690*/  LDL.LU R24, [R1+0x430] ;  /* 0x0004300001187983 */ /* 0x002ea20000300800 */
[----:B------:R-:W2:Y:S02]  /*4a6a0*/  LDL.LU R25, [R1+0x434] ;  /* 0x0004340001197983 */ /* 0x000ea40000300800 */
[----:B------:R-:W3:Y:S02]  /*4a6b0*/  LDL.LU R26, [R1+0x438] ;  /* 0x00043800011a7983 */ /* 0x000ee40000300800 */
[----:B------:R-:W3:Y:S02]  /*4a6c0*/  LDL.LU R27, [R1+0x43c] ;  /* 0x00043c00011b7983 */ /* 0x000ee40000300800 */
[----:B----4-:R-:W-:-:S02]  /*4a6d0*/  IMAD.MOV.U32 R10, RZ, RZ, R29 ;  /* 0x000000ffff0a7224 */ /* 0x010fc400078e001d */
[----:B------:R-:W-:Y:S01]  /*4a6e0*/  IMAD.MOV.U32 R11, RZ, RZ, R28 ;  /* 0x000000ffff0b7224 */ /* 0x000fe200078e001c */
[----:B---3--:R-:W-:Y:S01]  /*4a6f0*/  STL.64 [R1+0x2620], R26 ;  /* 0x0026201a01007387 */ /* 0x008fe20000100a00 */
[----:B--2---:R1:W-:Y:S03]  /*4a700*/  STL.64 [R1+0x2618], R24 ;  /* 0x0026181801007387 */ /* 0x0043e60000100a00 */
[----:B-1----:R-:W2:Y:S01]  /*4a710*/  LDL.LU R24, [R1+0x440] ;  /* 0x0004400001187983 */ /* 0x002ea20000300800 */
[----:B------:R-:W2:Y:S02]  /*4a720*/  LDL.LU R25, [R1+0x444] ;  /* 0x0004440001197983 */ /* 0x000ea40000300800 */
[----:B------:R-:W3:Y:S02]  /*4a730*/  LDL.LU R26, [R1+0x448] ;  /* 0x00044800011a7983 */ /* 0x000ee40000300800 */
[----:B------:R-:W3:Y:S01]  /*4a740*/  LDL.LU R27, [R1+0x44c] ;  /* 0x00044c00011b7983 */ /* 0x000ee20000300800 */
[C---:B------:R-:W-:Y:S01]  /*4a750*/  HMMA.16816.F32 R8, R16.reuse, R10, R12 ;  /* 0x0000000a1008723c */ /* 0x040fe2000000180c */
[----:B---3--:R-:W-:Y:S01]  /*4a760*/  STL.64 [R1+0x2638], R26 ;  /* 0x0026381a01007387 */ /* 0x008fe20000100a00 */
[----:B--2---:R1:W-:Y:S03]  /*4a770*/  STL.64 [R1+0x2630], R24 ;  /* 0x0026301801007387 */ /* 0x0043e60000100a00 */
[----:B-1----:R-:W2:Y:S01]  /*4a780*/  LDL.LU R24, [R1+0x450] ;  /* 0x0004500001187983 */ /* 0x002ea20000300800 */
[----:B------:R-:W2:Y:S02]  /*4a790*/  LDL.LU R25, [R1+0x454] ;  /* 0x0004540001197983 */ /* 0x000ea40000300800 */
[----:B------:R-:W2:Y:S02]  /*4a7a0*/  LDL.LU R26, [R1+0x458] ;  /* 0x00045800011a7983 */ /* 0x000ea40000300800 */
[----:B------:R-:W2:Y:S01]  /*4a7b0*/  LDL.LU R27, [R1+0x45c] ;  /* 0x00045c00011b7983 */ /* 0x000ea20000300800 */
[----:B0-----:R-:W-:Y:S01]  /*4a7c0*/  STL.64 [R1+0x2428], R22 ;  /* 0x0024281601007387 */ /* 0x001fe20000100a00 */
[----:B------:R0:W-:Y:S03]  /*4a7d0*/  STL.64 [R1+0x2420], R20 ;  /* 0x0024201401007387 */ /* 0x0001e60000100a00 */
[----:B0-----:R-:W3:Y:S01]  /*4a7e0*/  LDL.LU R20, [R1+0x370] ;  /* 0x0003700001147983 */ /* 0x001ee20000300800 */
[----:B------:R-:W3:Y:S02]  /*4a7f0*/  LDL.LU R21, [R1+0x374] ;  /* 0x0003740001157983 */ /* 0x000ee40000300800 */
[----:B------:R-:W3:Y:S02]  /*4a800*/  LDL.LU R22, [R1+0x378] ;  /* 0x0003780001167983 */ /* 0x000ee40000300800 */
[----:B------:R-:W3:Y:S01]  /*4a810*/  LDL.LU R23, [R1+0x37c] ;  /* 0x00037c0001177983 */ /* 0x000ee20000300800 */
[----:B------:R-:W2:Y:S02]  /*4a820*/  LDL.LU.64 R14, [R1+0x2648] ;  /* 0x00264800010e7983 */ /* 0x000ea40000300a00 */
[----:B------:R-:W-:Y:S02]  /*4a830*/  STL.64 [R1+0x630], R8 ;  /* 0x0006300801007387 */ /* 0x000fe40000100a00 */
[----:B------:R0:W-:Y:S02]  /*4a840*/  STL.64 [R1+0x638], R10 ;  /* 0x0006380a01007387 */ /* 0x0001e40000100a00 */
[----:B0-----:R-:W4:Y:S01]  /*4a850*/  LDL.LU.64 R10, [R1+0x2640] ;  /* 0x00264000010a7983 */ /* 0x001f220000300a00 */
[C---:B--2---:R-:W-:Y:S08]  /*4a860*/  HMMA.16816.F32 R12, R16.reuse, R14, R24 ;  /* 0x0000000e100c723c */ /* 0x044ff00000001818 */
[C---:B----4-:R-:W-:Y:S11]  /*4a870*/  HMMA.16816.F32 R4, R16.reuse, R10, R4 ;  /* 0x0000000a1004723c */ /* 0x050ff60000001804 */
        /* <DEDUP_REMOVED lines=8> */
[----:B------:R0:W-:Y:S04]  /*4a900*/  STL.64 [R1+0x25b8], R10 ;  /* 0x0025b80a01007387 */ /* 0x0001e80000100a00 */
[----:B0-----:R-:W2:Y:S01]  /*4a910*/  LDL.LU.64 R10, [R1+0x68] ;  /* 0x00006800010a7983 */ /* 0x001ea20000300a00 */
[----:B------:R-:W4:Y:S02]  /*4a920*/  LDL.LU.64 R26, [R1+0x2638] ;  /* 0x00263800011a7983 */ /* 0x000f240000300a00 */
[----:B------:R-:W4:Y:S02]  /*4a930*/  LDL.LU.64 R24, [R1+0x2630] ;  /* 0x0026300001187983 */ /* 0x000f240000300a00 */
[----:B------:R-:W-:Y:S01]  /*4a940*/  STL.64 [R1+0x610], R12 ;  /* 0x0006100c01007387 */ /* 0x000fe20000100a00 */
        /* <DEDUP_REMOVED lines=28> */
[----:B0-----:R-:W3:Y:S01]  /*4ab10*/  LDL.LU.64 R26, [R1+0x25d8] ;  /* 0x0025d800011a7983 */ /* 0x001ee20000300a00 */
[----:B------:R-:W4:Y:S02]  /*4ab20*/  LDL.LU R25, [R1+0x25d0] ;  /* 0x0025d00001197983 */ /* 0x000f240000300800 */
[----:B------:R-:W-:Y:S02]  /*4ab30*/  IMAD.MOV.U32 R2, RZ, RZ, R14 ;  /* 0x000000ffff027224 */ /* 0x000fe400078e000e */
[----:B------:R-:W-:Y:S02]  /*4ab40*/  IMAD.MOV.U32 R29, RZ, RZ, R15 ;  /* 0x000000ffff1d7224 */ /* 0x000fe400078e000f */
[----:B------:R-:W2:Y:S01]  /*4ab50*/  LDL.LU.64 R14, [R1+0x25c8] ;  /* 0x0025c800010e7983 */ /* 0x000ea20000300a00 */
[----:B------:R-:W2:Y:S01]  /*4ab60*/  LDL.LU.64 R12, [R1+0x25c0] ;  /* 0x0025c000010c7983 */ /* 0x000ea20000300a00 */
[----:B---3--:R-:W-:Y:S02]  /*4ab70*/  HMMA.16816.F32 R16, R16, R26, R20 ;  /* 0x0000001a1010723c */ /* 0x008fe40000001814 */
[----:B------:R-:W3:Y:S11]  /*4ab80*/  LDL.LU R20, [R1+0x3e0] ;  /* 0x0003e00001147983 */ /* 0x000ef60000300800 */
[----:B------:R-:W-:Y:S10]  /*4ab90*/  @!UPT UIADD3 URZ, URZ, URZ, URZ ;  /* 0x0000003f3f3ff290 */ /* 0x000ff4000fffe03f */
[----:B------:R-:W-:Y:S01]  /*4aba0*/  STL.64 [R1+0x240], R16 ;  /* 0x0002401001007387 */ /* 0x000fe20000100a00 */
[----:B------:R-:W-:Y:S02]  /*4abb0*/  STL.64 [R1+0x248], R18 ;  /* 0x0002481201007387 */ /* 0x000fe40000100a00 */
        /* <DEDUP_REMOVED lines=9> */
[----:B------:R0:W-:Y:S01]  /*4ac50*/  STL.64 [R1+0x2590], R26 ;  /* 0x0025901a01007387 */ /* 0x0001e20000100a00 */
[----:B----4-:R-:W-:Y:S03]  /*4ac60*/  STL [R1+0x2588], R25 ;  /* 0x0025881901007387 */ /* 0x010fe60000100800 */
[----:B0-----:R-:W3:Y:S01]  /*4ac70*/  LDL.64 R26, [R1+0x38] ;  /* 0x00003800011a7983 */ /* 0x001ee20000100a00 */
[----:B------:R-:W-:Y:S03]  /*4ac80*/  HMMA.16816.F32 R4, R12, R10, R4 ;  /* 0x0000000a0c04723c */ /* 0x000fe60000001804 */
[----:B---3--:R0:W-:Y:S01]  /*4ac90*/  STL.64 [R1+0x25a0], R26 ;  /* 0x0025a01a01007387 */ /* 0x0081e20000100a00 */
[----:B------:R-:W3:Y:S03]  /*4aca0*/  LDL.64 R18, [R1+0x28] ;  /* 0x0000280001127983 */ /* 0x000ee60000100a00 */
[----:B0-----:R-:W4:Y:S04]  /*4acb0*/  LDL.64 R26, [R1+0x48] ;  /* 0x00004800011a7983 */ /* 0x001f280000100a00 */
[----:B---3--:R0:W-:Y:S01]  /*4acc0*/  STL.64 [R1+0x2598], R18 ;  /* 0x0025981201007387 */ /* 0x0081e20000100a00 */
[----:B------:R-:W3:Y:S02]  /*4acd0*/  LDL.LU R16, [R1+0x3d0] ;  /* 0x0003d00001107983 */ /* 0x000ee40000300800 */
[----:B------:R-:W3:Y:S01]  /*4ace0*/  LDL.LU R17, [R1+0x3d4] ;  /* 0x0003d40001117983 */ /* 0x000ee20000300800 */
[----:B0-----:R-:W3:Y:S01]  /*4acf0*/  LDL.LU R18, [R1+0x3d8] ;  /* 0x0003d80001127983 */ /* 0x001ee20000300800 */
[----:B------:R-:W3:Y:S07]  /*4ad00*/  LDL.LU R19, [R1+0x3dc] ;  /* 0x0003dc0001137983 */ /* 0x000eee0000300800 */
[----:B------:R0:W-:Y:S02]  /*4ad10*/  STL.64 [R1+0x780], R4 ;  /* 0x0007800401007387 */ /* 0x0001e40000100a00 */
[----:B------:R-:W-:Y:S02]  /*4ad20*/  STL.64 [R1+0x788], R6 ;  /* 0x0007880601007387 */ /* 0x000fe40000100a00 */
[----:B0-----:R-:W-:-:S02]  /*4ad30*/  IMAD.MOV.U32 R5, RZ, RZ, R10 ;  /* 0x000000ffff057224 */ /* 0x001fc400078e000a */
[----:B------:R-:W-:Y:S02]  /*4ad40*/  IMAD.MOV.U32 R4, RZ, RZ, R11 ;  /* 0x000000ffff047224 */ /* 0x000fe400078e000b */
[----:B------:R-:W2:Y:S03]  /*4ad50*/  LDL.LU.64 R10, [R1+0x25b8] ;  /* 0x0025b800010a7983 */ /* 0x000ea60000300a00 */
[----:B------:R0:W-:Y:S02]  /*4ad60*/  STL.64 [R1+0x2560], R4 ;  /* 0x0025600401007387 */ /* 0x0001e40000100a00 */
        /* <DEDUP_REMOVED lines=10> */
[----:B------:R-:W2:Y:S01]  /*4ae10*/  LDL.LU R7, [R1+0x3cc] ;  /* 0x0003cc0001077983 */ /* 0x000ea20000300800 */
[----:B------:R-:W4:Y:S01]  /*4ae20*/  LDL.LU.64 R22, [R1+0x25b0] ;  /* 0x0025b00001167983 */ /* 0x000f220000300a00 */
[----:B------:R-:W4:Y:S11]  /*4ae30*/  LDL.LU.64 R20, [R1+0x25a8] ;  /* 0x0025a80001147983 */ /* 0x000f360000300a00 */
[----:B------:R0:W-:Y:S02]  /*4ae40*/  STL.64 [R1+0x720], R8 ;  /* 0x0007200801007387 */ /* 0x0001e40000100a00 */
[----:B------:R1:W-:Y:S01]  /*4ae50*/  STL.64 [R1+0x728], R10 ;  /* 0x0007280a01007387 */ /* 0x0003e20000100a00 */
[----:B0-----:R-:W3:Y:S01]  /*4ae60*/  LDL.LU R8, [R1+0x3a0] ;  /* 0x0003a00001087983 */ /* 0x001ee20000300800 */
[----:B------:R-:W3:Y:S02]  /*4ae70*/  LDL.LU R9, [R1+0x3a4] ;  /* 0x0003a40001097983 */ /* 0x000ee40000300800 */
[----:B-1----:R-:W2:Y:S02]  /*4ae80*/  LDL.LU R10, [R1+0x3a8] ;  /* 0x0003a800010a7983 */ /* 0x002ea40000300800 */
[----:B------:R-:W2:Y:S01]  /*4ae90*/  LDL.LU R11, [R1+0x3ac] ;  /* 0x0003ac00010b7983 */ /* 0x000ea20000300800 */
[C---:B----4-:R-:W-:Y:S01]  /*4aea0*/  HMMA.16816.F32 R20, R12.reuse, R26, R20 ;  /* 0x0000001a0c14723c */ /* 0x050fe20000001814 */
[----:B--2---:R0:W-:Y:S01]  /*4aeb0*/  STL.64 [R1+0x2570], R10 ;  /* 0x0025700a01007387 */ /* 0x0041e20000100a00 */
[----:B---3--:R-:W-:Y:S03]  /*4aec0*/  STL.64 [R1+0x2568], R8 ;  /* 0x0025680801007387 */ /* 0x008fe60000100a00 */
[----:B0-----:R-:W2:Y:S11]  /*4aed0*/  LDL.64 R10, [R1+0x18] ;  /* 0x00001800010a7983 */ /* 0x001eb60000100a00 */
[----:B------:R-:W-:Y:S07]  /*4aee0*/  @!UPT UIADD3 URZ, URZ, URZ, URZ ;  /* 0x0000003f3f3ff290 */ /* 0x000fee000fffe03f */
[----:B------:R0:W-:Y:S02]  /*4aef0*/  STL.64 [R1+0x710], R20 ;  /* 0x0007101401007387 */ /* 0x0001e40000100a00 */
[----:B------:R-:W-:Y:S02]  /*4af00*/  STL.64 [R1+0x718], R22 ;  /* 0x0007181601007387 */ /* 0x000fe40000100a00 */
[----:B0-----:R-:W-:Y:S02]  /*4af10*/  IMAD.MOV.U32 R21, RZ, RZ, R26 ;  /* 0x000000ffff157224 */ /* 0x001fe400078e001a */
[----:B------:R-:W-:Y:S02]  /*4af20*/  IMAD.MOV.U32 R20, RZ, RZ, R27 ;  /* 0x000000ffff147224 */ /* 0x000fe400078e001b */
[----:B------:R-:W3:Y:S02]  /*4af30*/  LDL.LU.64 R26, [R1+0x25a0] ;  /* 0x0025a000011a7983 */ /* 0x000ee40000300a00 */
[C---:B---3--:R-:W-:Y:S11]  /*4af40*/  HMMA.16816.F32 R16, R12.reuse, R26, R16 ;  /* 0x0000001a0c10723c */ /* 0x048ff60000001810 */
[----:B------:R-:W-:Y:S11]  /*4af50*/  @!UPT UIADD3 URZ, URZ, URZ, URZ ;  /* 0x0000003f3f3ff290 */ /* 0x000ff6000fffe03f */
[----:B------:R-:W-:Y:S01]  /*4af60*/  @!UPT UIADD3 URZ, URZ, URZ, URZ ;  /* 0x0000003f3f3ff290 */ /* 0x000fe2000fffe03f */
[----:B------:R-:W-:Y:S01]  /*4af70*/  STL.64 [R1+0x700], R16 ;  /* 0x0007001001007387 */ /* 0x000fe20000100a00 */
[----:B------:R0:W-:Y:S03]  /*4af80*/  STL.64 [R1+0x708], R18 ;  /* 0x0007081201007387 */ /* 0x0001e60000100a00 */
[----:B0-----:R-:W3:Y:S01]  /*4af90*/  LDL.LU.64 R18, [R1+0x2598] ;  /* 0x0025980001127983 */ /* 0x001ee20000300a00 */
[----:B------:R-:W-:Y:S02]  /*4afa0*/  IMAD.MOV.U32 R23, RZ, RZ, R26 ;  /* 0x000000ffff177224 */ /* 0x000fe400078e001a */
[----:B------:R-:W-:Y:S02]  /*4afb0*/  IMAD.MOV.U32 R22, RZ, RZ, R27 ;  /* 0x000000ffff167224 */ /* 0x000fe400078e001b */
[----:B------:R-:W4:Y:S01]  /*4afc0*/  LDL.LU.64 R26, [R1+0x2590] ;  /* 0x00259000011a7983 */ /* 0x000f220000300a00 */
[----:B------:R-:W2:Y:S01]  /*4afd0*/  LDL.LU R25, [R1+0x2588] ;  /* 0x0025880001197983 */ /* 0x000ea20000300800 */
[----:B---3--:R-:W-:Y:S11]  /*4afe0*/  HMMA.16816.F32 R4, R12, R18, R4 ;  /* 0x000000120c04723c */ /* 0x008ff60000001804 */
[----:B------:R-:W-:Y:S11]  /*4aff0*/  @!UPT UIADD3 URZ, URZ, URZ, URZ ;  /* 0x0000003f3f3ff290 */ /* 0x000ff6000fffe03f */
[----:B------:R-:W-:Y:S01]  /*4b000*/  @!UPT UIADD3 URZ, URZ, URZ, URZ ;  /* 0x0000003f3f3ff290 */ /* 0x000fe2000fffe03f */
[----:B------:R-:W-:Y:S01]  /*4b010*/  STL.64 [R1+0x390], R4 ;  /* 0x0003900401007387 */ /* 0x000fe20000100a00 */
[----:B------:R0:W-:Y:S02]  /*4b020*/  STL.64 [R1+0x398], R6 ;  /* 0x0003980601007387 */ /* 0x0001e40000100a00 */
[----:B------:R-:W-:Y:S02]  /*4b030*/  IMAD.MOV.U32 R17, RZ, RZ, R5 ;  /* 0x000000ffff117224 */ /* 0x000fe400078e0005 */
[----:B------:R-:W-:Y:S01]  /*4b040*/  IMAD.MOV.U32 R16, RZ, RZ, R4 ;  /* 0x000000ffff107224 */ /* 0x000fe200078e0004 */
[----:B0-----:R-:W3:Y:S01]  /*4b050*/  LDL.LU.64 R6, [R1+0x2580] ;  /* 0x0025800001067983 */ /* 0x001ee20000300a00 */
[----:B------:R-:W3:Y:S03]  /*4b060*/  LDL.LU.64 R4, [R1+0x2578] ;  /* 0x0025780001047983 */ /* 0x000ee60000300a00 */
[----:B------:R2:W-:Y:S02]  /*4b070*/  STL [R1+0x2100], R16 ;  /* 0x0021001001007387 */ /* 0x0005e40000100800 */
[----:B------:R0:W-:Y:S02]  /*4b080*/  STL [R1+0x20fc], R17 ;  /* 0x0020fc1101007387 */ /* 0x0001e40000100800 */
[----:B------:R-:W-:-:S02]  /*4b090*/  IMAD.MOV.U32 R28, RZ, RZ, R18 ;  /* 0x000000ffff1c7224 */ /* 0x000fc400078e0012 */
[----:B------:R-:W-:Y:S02]  /*4b0a0*/  IMAD.MOV.U32 R24, RZ, RZ, R19 ;  /* 0x000000ffff187224 */ /* 0x000fe400078e0013 */
[----:B--2---:R-:W-:Y:S02]  /*4b0b0*/  IMAD.MOV.U32 R16, RZ, RZ, R11 ;  /* 0x000000ffff107224 */ /* 0x004fe400078e000b */
[----:B0-----:R-:W-:Y:S01]  /*4b0c0*/  IMAD.MOV.U32 R17, RZ, RZ, R10 ;  /* 0x000000ffff117224 */ /* 0x001fe200078e000a */
[----:B---3--:R-:W-:Y:S01]  /*4b0d0*/  HMMA.16816.F32 R4, R12, R10, R4 ;  /* 0x0000000a0c04723c */ /* 0x008fe20000001804 */
[----:B------:R-:W2:Y:S01]  /*4b0e0*/  LDL.LU.64 R10, [R1+0x2570] ;  /* 0x00257000010a7983 */ /* 0x000ea20000300a00 */
[----:B------:R-:W2:Y:S11]  /*4b0f0*/  LDL.LU.64 R8, [R1+0x2568] ;  /* 0x0025680001087983 */ /* 0x000eb60000300a00 */
[----:B------:R-:W-:Y:S10]  /*4b100*/  @!UPT UIADD3 URZ, URZ, URZ, URZ ;  /* 0x0000003f3f3ff290 */ /* 0x000ff4000fffe03f */
[----:B------:R0:W-:Y:S01]  /*4b110*/  STL.64 [R1+0x380], R4 ;  /* 0x0003800401007387 */ /* 0x0001e20000100a00 */
[----:B------:R-:W-:Y:S02]  /*4b120*/  IMAD.MOV.U32 R19, RZ, RZ, R5 ;  /* 0x000000ffff137224 */ /* 0x000fe400078e0005 */
[----:B------:R-:W-:Y:S02]  /*4b130*/  STL.64 [R1+0x388], R6 ;  /* 0x0003880601007387 */ /* 0x000fe40000100a00 */
[----:B------:R-:W-:Y:S02]  /*4b140*/  IMAD.MOV.U32 R18, RZ, RZ, R4 ;  /* 0x000000ffff127224 */ /* 0x000fe400078e0004 */
[----:B0-----:R-:W3:Y:S03]  /*4b150*/  LDL.LU.64 R4, [R1+0x2560] ;  /* 0x0025600001047983 */ /* 0x001ee60000300a00 */
[----:B------:R-:W-:Y:S02]  /*4b160*/  STL [R1+0x2108], R18 ;  /* 0x0021081201007387 */ /* 0x000fe40000100800 */
[----:B------:R3:W-:Y:S02]  /*4b170*/  STL [R1+0x2104], R19 ;  /* 0x0021041301007387 */ /* 0x0007e40000100800 */
[----:B---3--:R-:W-:-:S02]  /*4b180*/  IMAD.MOV.U32 R19, RZ, RZ, R4 ;  /* 0x000000ffff137224 */ /* 0x008fc400078e0004 */
[----:B------:R-:W-:Y:S01]  /*4b190*/  IMAD.MOV.U32 R18, RZ, RZ, R5 ;  /* 0x000000ffff127224 */ /* 0x000fe200078e0005 */
[----:B------:R-:W3:Y:S01]  /*4b1a0*/  LDL.LU R4, [R1+0x1d0] ;  /* 0x0001d00001047983 */ /* 0x000ee20000300800 */
[----:B------:R-:W3:Y:S02]  /*4b1b0*/  LDL.LU R5, [R1+0x1d4] ;  /* 0x0001d40001057983 */ /* 0x000ee40000300800 */
[----:B------:R-:W2:Y:S02]  /*4b1c0*/  LDL.LU R6, [R1+0x1d8] ;  /* 0x0001d80001067983 */ /* 0x000ea40000300800 */
[----:B------:R-:W2:Y:S02]  /*4b1d0*/  LDL.LU R7, [R1+0x1dc] ;  /* 0x0001dc0001077983 */ /* 0x000ea40000300800 */
[----:B--2---:R0:W-:Y:S02]  /*4b1e0*/  STL.64 [R1+0x24b8], R6 ;  /* 0x0024b80601007387 */ /* 0x0041e40000100a00 */
[----:B0-----:R-:W-:-:S02]  /*4b1f0*/  IMAD.MOV.U32 R6, RZ, RZ, R2 ;  /* 0x000000ffff067224 */ /* 0x001fc400078e0002 */
[----:B------:R-:W-:-:S07]  /*4b200*/  IMAD.MOV.U32 R7, RZ, RZ, R29 ;  /* 0x000000ffff077224 */ /* 0x000fce00078e001d */
[C---:B------:R-:W-:Y:S01]  /*4b210*/  HMMA.16816.F32 R8, R12.reuse, R6, R8 ;  /* 0x000000060c08723c */ /* 0x040fe20000001808 */
[----:B---3--:R-:W-:Y:S01]  /*4b220*/  STL.64 [R1+0x24b0], R4 ;  /* 0x0024b00401007387 */ /* 0x008fe20000100a00 */
[----:B------:R-:W2:Y:S11]  /*4b230*/  LDL.LU R2, [R1+0x2558] ;  /* 0x0025580001027983 */ /* 0x000eb60000300800 */
[----:B------:R-:W-:Y:S10]  /*4b240*/  @!UPT UIADD3 URZ, URZ, URZ, URZ ;  /* 0x0000003f3f3ff290 */ /* 0x000ff4000fffe03f */
[----:B------:R-:W-:Y:S01]  /*4b250*/  STL.64 [R1+0x370], R8 ;  /* 0x0003700801007387 */ /* 0x000fe20000100a00 */
[----:B------:R0:W-:Y:S03]  /*4b260*/  STL.64 [R1+0x378], R10 ;  /* 0x0003780a01007387 */ /* 0x0001e60000100a00 */
[----:B0-----:R-:W3:Y:S01]  /*4b270*/  LDL.LU.64 R10, [R1+0x2550] ;  /* 0x00255000010a7983 */ /* 0x001ee20000300a00 */
[----:B------:R-:W3:Y:S02]  /*4b280*/  LDL.LU.64 R8, [R1+0x2548] ;  /* 0x0025480001087983 */ /* 0x000ee40000300a00 */
[----:B------:R0:W-:Y:S02]  /*4b290*/  STL.64 [R1+0x24d0], R6 ;  /* 0x0024d00601007387 */ /* 0x0001e40000100a00 */
[----:B------:R-:W4:Y:S01]  /*4b2a0*/  LDL.LU R4, [R1+0x2e0] ;  /* 0x0002e00001047983 */ /* 0x000f220000300800 */
[----:B------:R-:W4:Y:S04]  /*4b2b0*/  LDL.LU R5, [R1+0x2e4] ;  /* 0x0002e40001057983 */ /* 0x000f280000300800 */
[----:B0-----:R-:W4:Y:S01]  /*4b2c0*/  LDL.LU R6, [R1+0x2e8] ;  /* 0x0002e80001067983 */ /* 0x001f220000300800 */
[----:B------:R-:W4:Y:S02]  /*4b2d0*/  LDL.LU R7, [R1+0x2ec] ;  /* 0x0002ec0001077983 */ /* 0x000f240000300800 */
[----:B----4-:R-:W-:Y:S11]  /*4b2e0*/  HMMA.16816.F32 R4, R12, R26, R4 ;  /* 0x0000001a0c04723c */ /* 0x010ff60000001804 */
[----:B------:R-:W-:Y:S11]  /*4b2f0*/  @!UPT UIADD3 URZ, URZ, URZ, URZ ;  /* 0x0000003f3f3ff290 */ /* 0x000ff6000fffe03f */
[----:B------:R-:W-:Y:S01]  /*4b300*/  @!UPT UIADD3 URZ, URZ, URZ, URZ ;  /* 0x0000003f3f3ff290 */ /* 0x000fe2000fffe03f */
[----:B------:R-:W-:Y:S01]  /*4b310*/  STL.64 [R1+0x500], R4 ;  /* 0x0005000401007387 */ /* 0x000fe20000100a00 */
[----:B------:R0:W-:Y:S02]  /*4b320*/  STL.64 [R1+0x508], R6 ;  /* 0x0005080601007387 */ /* 0x0001e40000100a00 */
[----:B0-----:R-:W-:Y:S02]  /*4b330*/  IMAD.MOV.U32 R6, RZ, RZ, R17 ;  /* 0x000000ffff067224 */ /* 0x001fe400078e0011 */
[----:B------:R-:W-:-:S05]  /*4b340*/  IMAD.MOV.U32 R7, RZ, RZ, R16 ;  /* 0x000000ffff077224 */ /* 0x000fca00078e0010 */
[----:B------:R0:W-:Y:S02]  /*4b350*/  STL.64 [R1+0x24e8], R6 ;  /* 0x0024e80601007387 */ /* 0x0001e40000100a00 */
[----:B0-----:R-:W-:Y:S02]  /*4b360*/  IMAD.MOV.U32 R6, RZ, RZ, R28 ;  /* 0x000000ffff067224 */ /* 0x001fe400078e001c */
[----:B------:R-:W-:-:S05]  /*4b370*/  IMAD.MOV.U32 R7, RZ, RZ, R24 ;  /* 0x000000ffff077224 */ /* 0x000fca00078e0018 */
[----:B------:R-:W-:Y:S01]  /*4b380*/  STL.64 [R1+0x2500], R6 ;  /* 0x0025000601007387 */ /* 0x000fe20000100a00 */
[----:B------:R-:W-:Y:S02]  /*4b390*/  STL.64 [R1+0x24c8], R26 ;  /* 0x0024c81a01007387 */ /* 0x000fe40000100a00 */
[----:B------:R0:W-:Y:S02]  /*4b3a0*/  STL [R1+0x24c0], R25 ;  /* 0x0024c01901007387 */ /* 0x0001e40000100800 */
[----:B------:R-:W4:Y:S01]  /*4b3b0*/  LDL.LU R24, [R1+0x270] ;  /* 0x0002700001187983 */ /* 0x000f220000300800 */
[----:B0-----:R-:W4:Y:S01]  /*4b3c0*/  LDL.LU R25, [R1+0x274] ;  /* 0x0002740001197983 */ /* 0x001f220000300800 */
[----:B------:R-:W2:Y:S02]  /*4b3d0*/  LDL.LU R26, [R1+0x278] ;  /* 0x00027800011a7983 */ /* 0x000ea40000300800 */
[----:B------:R-:W2:Y:S02]  /*4b3e0*/  LDL.LU R27, [R1+0x27c] ;  /* 0x00027c00011b7983 */ /* 0x000ea40000300800 */
[----:B------:R-:W-:-:S02]  /*4b3f0*/  IMAD.MOV.U32 R6, RZ, RZ, R23 ;  /* 0x000000ffff067224 */ /* 0x000fc400078e0017 */
[----:B------:R-:W-:-:S05]  /*4b400*/  IMAD.MOV.U32 R7, RZ, RZ, R22 ;  /* 0x000000ffff077224 */ /* 0x000fca00078e0016 */
[----:B------:R-:W-:Y:S04]  /*4b410*/  STL.64 [R1+0x2518], R6 ;  /* 0x0025180601007387 */ /* 0x000fe80000100a00 */
[----:B--2---:R-:W-:Y:S01]  /*4b420*/  STL.64 [R1+0x24e0], R26 ;  /* 0x0024e01a01007387 */ /* 0x004fe20000100a00 */
[----:B----4-:R0:W-:Y:S03]  /*4b430*/  STL.64 [R1+0x24d8], R24 ;  /* 0x0024d81801007387 */ /* 0x0101e60000100a00 */
[----:B0-----:R-:W2:Y:S01]  /*4b440*/  LDL.LU R24, [R1+0x280] ;  /* 0x0002800001187983 */ /* 0x001ea20000300800 */
[----:B------:R-:W2:Y:S02]  /*4b450*/  LDL.LU R25, [R1+0x284] ;  /* 0x0002840001197983 */ /* 0x000ea40000300800 */
[----:B------:R-:W4:Y:S02]  /*4b460*/  LDL.LU R26, [R1+0x288] ;  /* 0x00028800011a7983 */ /* 0x000f240000300800 */
[----:B------:R-:W4:Y:S02]  /*4b470*/  LDL.LU R27, [R1+0x28c] ;  /* 0x00028c00011b7983 */ /* 0x000f240000300800 */
[----:B------:R-:W-:-:S02]  /*4b480*/  IMAD.MOV.U32 R6, RZ, RZ, R21 ;  /* 0x000000ffff067224 */ /* 0x000fc400078e0015 */
[----:B------:R-:W-:-:S05]  /*4b490*/  IMAD.MOV.U32 R7, RZ, RZ, R20 ;  /* 0x000000ffff077224 */ /* 0x000fca00078e0014 */
[----:B------:R-:W-:Y:S01]  /*4b4a0*/  STL.64 [R1+0x2530], R6 ;  /* 0x0025300601007387 */ /* 0x000fe20000100a00 */
[----:B------:R-:W-:Y:S02]  /*4b4b0*/  IMAD.MOV.U32 R12, RZ, RZ, R4 ;  /* 0x000000ffff0c7224 */ /* 0x000fe400078e0004 */
[----:B------:R-:W-:Y:S01]  /*4b4c0*/  IMAD.MOV.U32 R13, RZ, RZ, R5 ;  /* 0x000000ffff0d7224 */ /* 0x000fe200078e0005 */
[----:B----4-:R-:W-:Y:S01]  /*4b4d0*/  STL.64 [R1+0x24f8], R26 ;  /* 0x0024f81a01007387 */ /* 0x010fe20000100a00 */
[----:B--2---:R0:W-:Y:S03]  /*4b4e0*/  STL.64 [R1+0x24f0], R24 ;  /* 0x0024f01801007387 */ /* 0x0041e60000100a00 */
[----:B0-----:R-:W2:Y:S01]  /*4b4f0*/  LDL.LU R24, [R1+0x290] ;  /* 0x0002900001187983 */ /* 0x001ea20000300800 */
[----:B------:R-:W2:Y:S02]  /*4b500*/  LDL.LU R25, [R1+0x294] ;  /* 0x0002940001197983 */ /* 0x000ea40000300800 */
        /* <DEDUP_REMOVED lines=12> */
[----:B----4-:R-:W-:Y:S01]  /*4b5d0*/  STL.64 [R1+0x2510], R26 ;  /* 0x0025101a01007387 */ /* 0x010fe20000100a00 */
[----:B------:R0:W-:Y:S03]  /*4b5e0*/  STL.64 [R1+0x2508], R24 ;  /* 0x0025081801007387 */ /* 0x0001e60000100a00 */
        /* <DEDUP_REMOVED lines=10> */
[----:B------:R-:W4:Y:S01]  /*4b690*/  LDL.LU R20, [R1+0x1a0] ;  /* 0x0001a00001147983 */ /* 0x000f220000300800 */
[----:B------:R-:W4:Y:S02]  /*4b6a0*/  LDL.LU R21, [R1+0x1a4] ;  /* 0x0001a40001157983 */ /* 0x000f240000300800 */
[----:B------:R-:W2:Y:S02]  /*4b6b0*/  LDL.LU R22, [R1+0x1a8] ;  /* 0x0001a80001167983 */ /* 0x000ea40000300800 */
[----:B------:R-:W2:Y:S01]  /*4b6c0*/  LDL.LU R23, [R1+0x1ac] ;  /* 0x0001ac0001177983 */ /* 0x000ea20000300800 */
[C---:B---3--:R-:W-:Y:S01]  /*4b6d0*/  HMMA.16816.F32 R4, R8.reuse, R18, R4 ;  /* 0x000000120804723c */ /* 0x048fe20000001804 */
[----:B--2---:R-:W-:Y:S01]  /*4b6e0*/  STL.64 [R1+0x2498], R22 ;  /* 0x0024981601007387 */ /* 0x004fe20000100a00 */
[----:B----4-:R0:W-:Y:S03]  /*4b6f0*/  STL.64 [R1+0x2490], R20 ;  /* 0x0024901401007387 */ /* 0x0101e60000100a00 */
[----:B0-----:R-:W2:Y:S01]  /*4b700*/  LDL.LU R20, [R1+0x1b0] ;  /* 0x0001b00001147983 */ /* 0x001ea20000300800 */
[----:B------:R-:W2:Y:S02]  /*4b710*/  LDL.LU R21, [R1+0x1b4] ;  /* 0x0001b40001157983 */ /* 0x000ea40000300800 */
[----:B------:R-:W2:Y:S02]  /*4b720*/  LDL.LU R22, [R1+0x1b8] ;  /* 0x0001b80001167983 */ /* 0x000ea40000300800 */
[----:B------:R-:W2:Y:S01]  /*4b730*/  LDL.LU R23, [R1+0x1bc] ;  /* 0x0001bc0001177983 */ /* 0x000ea20000300800 */
[----:B------:R0:W-:Y:S01]  /*4b740*/  STL [R1+0x2110], R12 ;  /* 0x0021100c01007387 */ /* 0x0001e20000100800 */
[----:B------:R1:W-:Y:S03]  /*4b750*/  STL [R1+0x210c], R13 ;  /* 0x00210c0d01007387 */ /* 0x0003e60000100800 */
[----:B0-----:R-:W3:Y:S01]  /*4b760*/  LDL.LU R12, [R1+0x190] ;  /* 0x00019000010c7983 */ /* 0x001ee20000300800 */
[----:B-1----:R-:W3:Y:S02]  /*4b770*/  LDL.LU R13, [R1+0x194] ;  /* 0x00019400010d7983 */ /* 0x002ee40000300800 */
[----:B------:R-:W4:Y:S02]  /*4b780*/  LDL.LU R14, [R1+0x198] ;  /* 0x00019800010e7983 */ /* 0x000f240000300800 */
[----:B------:R-:W4:Y:S02]  /*4b790*/  LDL.LU R15, [R1+0x19c] ;  /* 0x00019c00010f7983 */ /* 0x000f240000300800 */
[----:B----4-:R0:W-:Y:S01]  /*4b7a0*/  STL.64 [R1+0x2488], R14 ;  /* 0x0024880e01007387 */ /* 0x0101e20000100a00 */
[----:B---3--:R-:W-:Y:S03]  /*4b7b0*/  STL.64 [R1+0x2480], R12 ;  /* 0x0024800c01007387 */ /* 0x008fe60000100a00 */
[----:B0-----:R-:W3:Y:S01]  /*4b7c0*/  LDL.LU.64 R14, [R1+0x58] ;  /* 0x00005800010e7983 */ /* 0x001ee20000300a00 */
[----:B------:R-:W-:Y:S02]  /*4b7d0*/  STL.64 [R1+0x6e0], R4 ;  /* 0x0006e00401007387 */ /* 0x000fe40000100a00 */
[----:B------:R0:W-:Y:S02]  /*4b7e0*/  STL.64 [R1+0x6e8], R6 ;  /* 0x0006e80601007387 */ /* 0x0001e40000100a00 */
[----:B0-----:R-:W3:Y:S01]  /*4b7f0*/  LDL.LU.64 R6, [R1+0x2540] ;  /* 0x0025400001067983 */ /* 0x001ee20000300a00 */
        /* <DEDUP_REMOVED lines=37> */
[----:B------:R-:W4:Y:S11]  /*4ba50*/  LDL.LU R25, [R1+0x24c0] ;  /* 0x0024c00001197983 */ /* 0x000f360000300800 */
[----:B------:R-:W-:Y:S09]  /*4ba60*/  @!UPT UIADD3 URZ, URZ, URZ, URZ ;  /* 0x0000003f3f3ff290 */ /* 0x000ff2000fffe03f */
[----:B------:R-:W-:Y:S01]  /*4ba70*/  STL.64 [R1+0x4f0], R4 ;  /* 0x0004f00401007387 */ /* 0x000fe20000100a00 */
[----:B------:R0:W-:Y:S03]  /*4ba80*/  STL.64 [R1+0x4f8], R6 ;  /* 0x0004f80601007387 */ /* 0x0001e60000100a00 */
[----:B0-----:R-:W3:Y:S01]  /*4ba90*/  LDL.LU.64 R6, [R1+0x24b8] ;  /* 0x0024b80001067983 */ /* 0x001ee20000300a00 */
[----:B------:R-:W3:Y:S02]  /*4baa0*/  LDL.LU.64 R4, [R1+0x24b0] ;  /* 0x0024b00001047983 */ /* 0x000ee40000300a00 */
[----:B---3--:R-:W-:Y:S01]  /*4bab0*/  HMMA.16816.F32 R8, R8, R26, R4 ;  /* 0x0000001a0808723c */ /* 0x008fe20000001804 */
[----:B------:R-:W2:Y:S01]  /*4bac0*/  LDL.LU.64 R6, [R1+0x24a8] ;  /* 0x0024a80001067983 */ /* 0x000ea20000300a00 */
[----:B------:R-:W2:Y:S11]  /*4bad0*/  LDL.LU.64 R4, [R1+0x24a0] ;  /* 0x0024a00001047983 */ /* 0x000eb60000300a00 */
[----:B------:R-:W-:Y:S10]  /*4bae0*/  @!UPT UIADD3 URZ, URZ, URZ, URZ ;  /* 0x0000003f3f3ff290 */ /* 0x000ff4000fffe03f */
[----:B------:R-:W-:Y:S01]  /*4baf0*/  STL.64 [R1+0x4e0], R8 ;  /* 0x0004e00801007387 */ /* 0x000fe20000100a00 */
[----:B------:R0:W-:Y:S03]  /*4bb00*/  STL.64 [R1+0x4e8], R10 ;  /* 0x0004e80a01007387 */ /* 0x0001e60000100a00 */
[----:B0-----:R-:W3:Y:S01]  /*4bb10*/  LDL.LU.64 R10, [R1+0x48] ;  /* 0x00004800010a7983 */ /* 0x001ee20000300a00 */
[----:B------:R-:W-:Y:S02]  /*4bb20*/  STL.64 [R1+0x2438], R26 ;  /* 0x0024381a01007387 */ /* 0x000fe40000100a00 */
[----:B----4-:R0:W-:Y:S02]  /*4bb30*/  STL [R1+0x2430], R25 ;  /* 0x0024301901007387 */ /* 0x0101e40000100800 */
[----:B------:R-:W4:Y:S01]  /*4bb40*/  LDL.LU R24, [R1+0x170] ;  /* 0x0001700001187983 */ /* 0x000f220000300800 */
[----:B0-----:R-:W4:Y:S01]  /*4bb50*/  LDL.LU R25, [R1+0x174] ;  /* 0x0001740001197983 */ /* 0x001f220000300800 */
[----:B------:R-:W3:Y:S02]  /*4bb60*/  LDL.LU R26, [R1+0x178] ;  /* 0x00017800011a7983 */ /* 0x000ee40000300800 */
[----:B------:R-:W3:Y:S01]  /*4bb70*/  LDL.LU R27, [R1+0x17c] ;  /* 0x00017c00011b7983 */ /* 0x000ee20000300800 */
[C---:B--2---:R-:W-:Y:S01]  /*4bb80*/  HMMA.16816.F32 R20, R4.reuse, R18, R20 ;  /* 0x000000120414723c */ /* 0x044fe20000001814 */
[----:B---3--:R0:W-:Y:S01]  /*4bb90*/  STL.64 [R1+0x2470], R26 ;  /* 0x0024701a01007387 */ /* 0x0081e20000100a00 */
[----:B----4-:R-:W-:Y:S03]  /*4bba0*/  STL.64 [R1+0x2468], R24 ;  /* 0x0024681801007387 */ /* 0x010fe60000100a00 */
[----:B0-----:R-:W2:Y:S11]  /*4bbb0*/  LDL.LU.64 R26, [R1+0x38] ;  /* 0x00003800011a7983 */ /* 0x001eb60000300a00 */
[----:B------:R-:W-:Y:S07]  /*4bbc0*/  @!UPT UIADD3 URZ, URZ, URZ, URZ ;  /* 0x0000003f3f3ff290 */ /* 0x000fee000fffe03f */
[----:B------:R-:W-:Y:S02]  /*4bbd0*/  STL.64 [R1+0x6a0], R20 ;  /* 0x0006a01401007387 */ /* 0x000fe40000100a00 */
[----:B------:R0:W-:Y:S02]  /*4bbe0*/  STL.64 [R1+0x6a8], R22 ;  /* 0x0006a81601007387 */ /* 0x0001e40000100a00 */
[----:B0-----:R-:W3:Y:S01]  /*4bbf0*/  LDL.LU.64 R22, [R1+0x2498] ;  /* 0x0024980001167983 */ /* 0x001ee20000300a00 */
[----:B------:R-:W3:Y:S02]  /*4bc00*/  LDL.LU.64 R20, [R1+0x2490] ;  /* 0x0024900001147983 */ /* 0x000ee40000300a00 */
[----:B------:R0:W-:Y:S02]  /*4bc10*/  STL.64 [R1+0x2460], R18 ;  /* 0x0024601201007387 */ /* 0x0001e40000100a00 */
[----:B0-----:R-:W4:Y:S01]  /*4bc20*/  LDL.LU.64 R18, [R1+0x28] ;  /* 0x0000280001127983 */ /* 0x001f220000300a00 */
[----:B---3--:R-:W-:Y:S03]  /*4bc30*/  HMMA.16816.F32 R20, R4, R14, R20 ;  /* 0x0000000e0414723c */ /* 0x008fe60000001814 */
[----:B----4-:R0:W-:Y:S01]  /*4bc40*/  STL.64 [R1+0x2478], R18 ;  /* 0x0024781201007387 */ /* 0x0101e20000100a00 */
[----:B------:R-:W3:Y:S02]  /*4bc50*/  LDL.LU R16, [R1+0x180] ;  /* 0x0001800001107983 */ /* 0x000ee40000300800 */
[----:B------:R-:W3:Y:S01]  /*4bc60*/  LDL.LU R17, [R1+0x184] ;  /* 0x0001840001117983 */ /* 0x000ee20000300800 */
[----:B0-----:R-:W3:Y:S11]  /*4bc70*/  LDL.LU R18, [R1+0x188] ;  /* 0x0001880001127983 */ /* 0x001ef60000300800 */
[----:B------:R-:W-:Y:S05]  /*4bc80*/  @!UPT UIADD3 URZ, URZ, URZ, URZ ;  /* 0x0000003f3f3ff290 */ /* 0x000fea000fffe03f */
[----:B------:R0:W-:Y:S02]  /*4bc90*/  STL.64 [R1+0x660], R20 ;  /* 0x0006601401007387 */ /* 0x0001e40000100a00 */
[----:B------:R2:W-:Y:S02]  /*4bca0*/  STL.64 [R1+0x668], R22 ;  /* 0x0006681601007387 */ /* 0x0005e40000100a00 */
[----:B0-----:R-:W-:Y:S02]  /*4bcb0*/  IMAD.MOV.U32 R21, RZ, RZ, R14 ;  /* 0x000000ffff157224 */ /* 0x001fe400078e000e */
[----:B------:R-:W-:Y:S02]  /*4bcc0*/  IMAD.MOV.U32 R20, RZ, RZ, R15 ;  /* 0x000000ffff147224 */ /* 0x000fe400078e000f */
[----:B------:R-:W4:Y:S01]  /*4bcd0*/  LDL.LU.64 R14, [R1+0x2488] ;  /* 0x00248800010e7983 */ /* 0x000f220000300a00 */
[----:B------:R-:W4:Y:S02]  /*4bce0*/  LDL.LU.64 R12, [R1+0x2480] ;  /* 0x00248000010c7983 */ /* 0x000f240000300a00 */
[----:B------:R-:W-:-:S02]  /*4bcf0*/  IMAD.MOV.U32 R19, RZ, RZ, R2 ;  /* 0x000000ffff137224 */ /* 0x000fc400078e0002 */
[----:B------:R-:W-:Y:S02]  /*4bd00*/  IMAD.MOV.U32 R2, RZ, RZ, R11 ;  /* 0x000000ffff027224 */ /* 0x000fe400078e000b */
[----:B--2---:R-:W-:-:S03]  /*4bd10*/  IMAD.MOV.U32 R22, RZ, RZ, R26 ;  /* 0x000000ffff167224 */ /* 0x004fc600078e001a */
[C---:B---3--:R-:W-:Y:S08]  /*4bd20*/  HMMA.16816.F32 R16, R4.reuse, R26, R16 ;  /* 0x0000001a0410723c */ /* 0x048ff00000001810 */
[C---:B----4-:R-:W-:Y:S11]  /*4bd30*/  HMMA.16816.F32 R12, R4.reuse, R10, R12 ;  /* 0x0000000a040c723c */ /* 0x050ff6000000180c */
[----:B------:R-:W-:Y:S11]  /*4bd40*/  @!UPT UIADD3 URZ, URZ, URZ, URZ ;  /* 0x0000003f3f3ff290 */ /* 0x000ff6000fffe03f */
[----:B------:R-:W-:Y:S01]  /*4bd50*/  @!UPT UIADD3 URZ, URZ, URZ, URZ ;  /* 0x0000003f3f3ff290 */ /* 0x000fe2000fffe03f */
[----:B------:R0:W-:Y:S01]  /*4bd60*/  STL.64 [R1+0x650], R12 ;  /* 0x0006500c01007387 */ /* 0x0001e20000100a00 */
[----:B------:R-:W-:Y:S02]  /*4bd70*/  STL.64 [R1+0x658], R14 ;  /* 0x0006580e01007387 */ /* 0x000fe40000100a00 */
[----:B0-----:R-:W-:Y:S02]  /*4bd80*/  IMAD.MOV.U32 R12, RZ, RZ, R10 ;  /* 0x000000ffff0c7224 */ /* 0x001fe400078e000a */
[----:B------:R-:W2:Y:S01]  /*4bd90*/  LDL.LU.64 R10, [R1+0x5f0] ;  /* 0x0005f000010a7983 */ /* 0x000ea20000300a00 */
[----:B------:R-:W-:Y:S02]  /*4bda0*/  STL.64 [R1+0x640], R16 ;  /* 0x0006401001007387 */ /* 0x000fe40000100a00 */
[----:B------:R0:W-:Y:S02]  /*4bdb0*/  STL.64 [R1+0x648], R18 ;  /* 0x0006481201007387 */ /* 0x0001e40000100a00 */
[----:B------:R-:W-:Y:S01]  /*4bdc0*/  IMAD.MOV.U32 R13, RZ, RZ, R27 ;  /* 0x000000ffff0d7224 */ /* 0x000fe200078e001b */
[----:B0-----:R-:W3:Y:S01]  /*4bdd0*/  LDL.LU.64 R18, [R1+0x2478] ;  /* 0x0024780001127983 */ /* 0x001ee20000300a00 */
[----:B------:R-:W3:Y:S02]  /*4bde0*/  LDL.LU.64 R26, [R1+0x2470] ;  /* 0x00247000011a7983 */ /* 0x000ee40000300a00 */
[----:B------:R-:W3:Y:S02]  /*4bdf0*/  LDL.LU.64 R24, [R1+0x2468] ;  /* 0x0024680001187983 */ /* 0x000ee40000300a00 */
[----:B------:R-:W-:Y:S01]  /*4be00*/  STL.64 [R1+0x2458], R12 ;  /* 0x0024580c01007387 */ /* 0x000fe20000100a00 */
[----:B------:R-:W4:Y:S01]  /*4be10*/  LDL.LU.64 R14, [R1+0x18] ;  /* 0x00001800010e7983 */ /* 0x000f220000300a00 */
[----:B---3--:R-:W-:Y:S01]  /*4be20*/  HMMA.16816.F32 R24, R4, R18, R24 ;  /* 0x000000120418723c */ /* 0x008fe20000001818 */
[----:B------:R-:W-:Y:S11]  /*4be30*/  IMAD.MOV.U32 R23, RZ, RZ, R19 ;  /* 0x000000ffff177224 */ /* 0x000ff600078e0013 */
[----:B------:R-:W-:Y:S11]  /*4be40*/  @!UPT UIADD3 URZ, URZ, URZ, URZ ;  /* 0x0000003f3f3ff290 */ /* 0x000ff6000fffe03f */
[----:B------:R0:W-:Y:S01]  /*4be50*/  STL.64 [R1+0x4a0], R24 ;  /* 0x0004a01801007387 */ /* 0x0001e20000100a00 */
[----:B------:R-:W-:Y:S02]  /*4be60*/  STL.64 [R1+0x4a8], R26 ;  /* 0x0004a81a01007387 */ /* 0x000fe40000100a00 */
[----:B0-----:R-:W-:Y:S02]  /*4be70*/  IMAD.MOV.U32 R24, RZ, RZ, R18 ;  /* 0x000000ffff187224 */ /* 0x001fe400078e0012 */
[----:B------:R-:W3:Y:S01]  /*4be80*/  LDL.LU.64 R18, [R1+0x2460] ;  /* 0x0024600001127983 */ /* 0x000ee20000300a00 */
[----:B------:R-:W3:Y:S02]  /*4be90*/  LDL.LU.64 R8, [R1+0x5e8] ;  /* 0x0005e80001087983 */ /* 0x000ee40000300a00 */
[----:B--2---:R-:W-:Y:S01]  /*4bea0*/  STL.64 [R1+0x23a0], R10 ;  /* 0x0023a00a01007387 */ /* 0x004fe20000100a00 */
[----:B---3--:R0:W-:Y:S04]  /*4beb0*/  STL.64 [R1+0x2398], R8 ;  /* 0x0023980801007387 */ /* 0x0081e80000100a00 */
[----:B0-----:R-:W2:Y:S01]  /*4bec0*/  LDL.LU R8, [R1+0x160] ;  /* 0x0001600001087983 */ /* 0x001ea20000300800 */
[----:B------:R-:W2:Y:S02]  /*4bed0*/  LDL.LU R9, [R1+0x164] ;  /* 0x0001640001097983 */ /* 0x000ea40000300800 */
[----:B------:R-:W2:Y:S02]  /*4bee0*/  LDL.LU R10, [R1+0x168] ;  /* 0x00016800010a7983 */ /* 0x000ea40000300800 */
[----:B------:R-:W2:Y:S02]  /*4bef0*/  LDL.LU R11, [R1+0x16c] ;  /* 0x00016c00010b7983 */ /* 0x000ea40000300800 */
[----:B----4-:R-:W-:-:S02]  /*4bf00*/  IMAD.MOV.U32 R17, RZ, RZ, R14 ;  /* 0x000000ffff117224 */ /* 0x010fc400078e000e */
[----:B------:R-:W-:Y:S01]  /*4bf10*/  IMAD.MOV.U32 R16, RZ, RZ, R15 ;  /* 0x000000ffff107224 */ /* 0x000fe200078e000f */
[----:B------:R-:W3:Y:S01]  /*4bf20*/  LDL.LU.64 R12, [R1+0x2458] ;  /* 0x00245800010c7983 */ /* 0x000ee20000300a00 */
[----:B--2---:R-:W-:Y:S11]  /*4bf30*/  HMMA.16816.F32 R8, R4, R14, R8 ;  /* 0x0000000e0408723c */ /* 0x004ff60000001808 */
[----:B------:R-:W-:Y:S11]  /*4bf40*/  @!UPT UIADD3 URZ, URZ, URZ, URZ ;  /* 0x0000003f3f3ff290 */ /* 0x000ff6000fffe03f */
[----:B------:R-:W-:Y:S01]  /*4bf50*/  @!UPT UIADD3 URZ, URZ, URZ, URZ ;  /* 0x0000003f3f3ff290 */ /* 0x000fe2000fffe03f */
[----:B------:R0:W-:Y:S01]  /*4bf60*/  STL.64 [R1+0x490], R8 ;  /* 0x0004900801007387 */ /* 0x0001e20000100a00 */
[----:B------:R1:W-:Y:S02]  /*4bf70*/  STL.64 [R1+0x498], R10 ;  /* 0x0004980a01007387 */ /* 0x0003e40000100a00 */
[----:B------:R-:W-:Y:S02]  /*4bf80*/  STL.64 [R1+0x2448], R18 ;  /* 0x0024481201007387 */ /* 0x000fe40000100a00 */
[----:B------:R-:W-:Y:S01]  /*4bf90*/  IMAD.MOV.U32 R14, RZ, RZ, R8 ;  /* 0x000000ffff0e7224 */ /* 0x000fe200078e0008 */
[----:B------:R-:W-:Y:S01]  /*4bfa0*/  STL.64 [R1+0x2440], R16 ;  /* 0x0024401001007387 */ /* 0x000fe20000100a00 */
[----:B------:R-:W-:-:S03]  /*4bfb0*/  IMAD.MOV.U32 R15, RZ, RZ, R9 ;  /* 0x000000ffff0f7224 */ /* 0x000fc600078e0009 */
[----:B0-----:R-:W2:Y:S01]  /*4bfc0*/  LDL.LU R8, [R1+0x90] ;  /* 0x0000900001087983 */ /* 0x001ea20000300800 */
[----:B------:R-:W2:Y:S02]  /*4bfd0*/  LDL.LU R9, [R1+0x94] ;  /* 0x0000940001097983 */ /* 0x000ea40000300800 */
[----:B-1----:R-:W4:Y:S02]  /*4bfe0*/  LDL.LU R10, [R1+0x98] ;  /* 0x00009800010a7983 */ /* 0x002f240000300800 */
[----:B------:R-:W4:Y:S02]  /*4bff0*/  LDL.LU R11, [R1+0x9c] ;  /* 0x00009c00010b7983 */ /* 0x000f240000300800 */
[----:B----4-:R0:W-:Y:S01]  /*4c000*/  STL.64 [R1+0x23b0], R10 ;  /* 0x0023b00a01007387 */ /* 0x0101e20000100a00 */
[----:B--2---:R-:W-:Y:S02]  /*4c010*/  STL.64 [R1+0x23a8], R8 ;  /* 0x0023a80801007387 */ /* 0x004fe40000100a00 */
[----:B0-----:R-:W-:-:S02]  /*4c020*/  IMAD.MOV.U32 R10, RZ, RZ, R24 ;  /* 0x000000ffff0a7224 */ /* 0x001fc400078e0018 */
[----:B------:R-:W-:-:S05]  /*4c030*/  IMAD.MOV.U32 R11, RZ, RZ, R23 ;  /* 0x000000ffff0b7224 */ /* 0x000fca00078e0017 */
[----:B------:R0:W-:Y:S02]  /*4c040*/  STL.64 [R1+0x23c8], R10 ;  /* 0x0023c80a01007387 */ /* 0x0001e40000100a00 */
[----:B0-----:R-:W-:Y:S02]  /*4c050*/  IMAD.MOV.U32 R10, RZ, RZ, R22 ;  /* 0x000000ffff0a7224 */ /* 0x001fe400078e0016 */
[----:B---3--:R-:W-:-:S05]  /*4c060*/  IMAD.MOV.U32 R11, RZ, RZ, R13 ;  /* 0x000000ffff0b7224 */ /* 0x008fca00078e000d */
[----:B------:R0:W-:Y:S02]  /*4c070*/  STL.64 [R1+0x23e0], R10 ;  /* 0x0023e00a01007387 */ /* 0x0001e40000100a00 */
[----:B0-----:R-:W-:Y:S02]  /*4c080*/  IMAD.MOV.U32 R10, RZ, RZ, R12 ;  /* 0x000000ffff0a7224 */ /* 0x001fe400078e000c */
[----:B------:R-:W-:-:S05]  /*4c090*/  IMAD.MOV.U32 R11, RZ, RZ, R2 ;  /* 0x000000ffff0b7224 */ /* 0x000fca00078e0002 */
[----:B------:R-:W-:Y:S01]  /*4c0a0*/  STL.64 [R1+0x23f8], R10 ;  /* 0x0023f80a01007387 */ /* 0x000fe20000100a00 */
[----:B------:R-:W2:Y:S02]  /*4c0b0*/  LDL.LU.64 R12, [R1+0x5e0] ;  /* 0x0005e000010c7983 */ /* 0x000ea40000300a00 */
[----:B------:R-:W3:Y:S02]  /*4c0c0*/  LDL.LU.64 R28, [R1+0x5d8] ;  /* 0x0005d800011c7983 */ /* 0x000ee40000300a00 */
[----:B------:R-:W4:Y:S01]  /*4c0d0*/  LDL.LU R2, [R1+0xbd4] ;  /* 0x000bd40001027983 */ /* 0x000f220000300800 */
[----:B------:R-:W-:Y:S01]  /*4c0e0*/  STL [R1+0x2118], R14 ;  /* 0x0021180e01007387 */ /* 0x000fe20000100800 */
[----:B------:R-:W-:Y:S03]  /*4c0f0*/  STL [R1+0x2114], R15 ;  /* 0x0021140f01007387 */ /* 0x000fe60000100800 */
[----:B--2---:R0:W-:Y:S04]  /*4c100*/  STL.64 [R1+0x2390], R12 ;  /* 0x0023900c01007387 */ /* 0x0041e80000100a00 */
[----:B0-----:R-:W2:Y:S01]  /*4c110*/  LDL.LU R12, [R1+0x80] ;  /* 0x00008000010c7983 */ /* 0x001ea20000300800 */
[----:B------:R-:W2:Y:S02]  /*4c120*/  LDL.LU R13, [R1+0x84] ;  /* 0x00008400010d7983 */ /* 0x000ea40000300800 */
[----:B------:R-:W2:Y:S02]  /*4c130*/  LDL.LU R14, [R1+0x88] ;  /* 0x00008800010e7983 */ /* 0x000ea40000300800 */
[----:B------:R-:W-:-:S02]  /*4c140*/  IMAD.MOV.U32 R15, RZ, RZ, R3 ;  /* 0x000000ffff0f7224 */ /* 0x000fc400078e0003 */
[----:B------:R-:W3:Y:S01]  /*4c150*/  LDL.LU R3, [R1+0x2454] ;  /* 0x0024540001037983 */ /* 0x000ee20000300800 */
[----:B------:R-:W3:Y:S02]  /*4c160*/  LDL.LU R16, [R1+0x150] ;  /* 0x0001500001107983 */ /* 0x000ee40000300800 */
[----:B------:R-:W3:Y:S02]  /*4c170*/  LDL.LU R17, [R1+0x154] ;  /* 0x0001540001117983 */ /* 0x000ee40000300800 */
[----:B------:R-:W3:Y:S01]  /*4c180*/  LDL.LU R18, [R1+0x158] ;  /* 0x0001580001127983 */ /* 0x000ee20000300800 */
[----:B------:R-:W3:Y:S01]  /*4c190*/  LDL.LU R19, [R1+0x15c] ;  /* 0x00015c0001137983 */ /* 0x000ee20000300800 */
[----:B------:R-:W-:Y:S02]  /*4c1a0*/  IMAD.MOV.U32 R10, RZ, RZ, R21 ;  /* 0x000000ffff0a7224 */ /* 0x000fe400078e0015 */
[----:B------:R-:W-:Y:S02]  /*4c1b0*/  IMAD.MOV.U32 R11, RZ, RZ, R20 ;  /* 0x000000ffff0b7224 */ /* 0x000fe400078e0014 */
[----:B------:R-:W3:Y:S01]  /*4c1c0*/  LDL.64 R26, [R1+0x8] ;  /* 0x00000800011a7983 */ /* 0x000ee20000100a00 */
[----:B------:R-:W3:Y:S01]  /*4c1d0*/  LDL.LU R20, [R1+0xf0] ;  /* 0x0000f00001147983 */ /* 0x000ee20000300800 */
[----:B------:R-:W3:Y:S02]  /*4c1e0*/  LDL.LU R21, [R1+0xf4] ;  /* 0x0000f40001157983 */ /* 0x000ee40000300800 */
[----:B------:R-:W3:Y:S02]  /*4c1f0*/  LDL.LU R22, [R1+0xf8] ;  /* 0x0000f80001167983 */ /* 0x000ee40000300800 */
[----:B------:R-:W3:Y:S01]  /*4c200*/  LDL.LU R23, [R1+0xfc] ;  /* 0x0000fc0001177983 */ /* 0x000ee20000300800 */
[----:B------:R0:W-:Y:S01]  /*4c210*/  STL.64 [R1+0x2418], R10 ;  /* 0x0024180a01007387 */ /* 0x0001e20000100a00 */
[----:B------:R-:W3:Y:S02]  /*4c220*/  LDL.LU R8, [R1+0xe0] ;  /* 0x0000e00001087983 */ /* 0x000ee40000300800 */
[----:B------:R-:W3:Y:S01]  /*4c230*/  LDL.LU R9, [R1+0xe4] ;  /* 0x0000e40001097983 */ /* 0x000ee20000300800 */
[----:B0-----:R-:W3:Y:S01]  /*4c240*/  LDL.LU R10, [R1+0xe8] ;  /* 0x0000e800010a7983 */ /* 0x001ee20000300800 */
[----:B------:R-:W3:Y:S03]  /*4c250*/  LDL.LU R11, [R1+0xec] ;  /* 0x0000ec00010b7983 */ /* 0x000ee60000300800 */
        /* <DEDUP_REMOVED lines=11> */
[----:B---3--:R-:W-:-:S02]  /*4c310*/  IMAD.MOV.U32 R15, RZ, RZ, R3 ;  /* 0x000000ffff0f7224 */ /* 0x008fc400078e0003 */
[----:B------:R-:W3:Y:S01]  /*4c320*/  LDL.LU R3, [R1+0x2450] ;  /* 0x0024500001037983 */ /* 0x000ee20000300800 */
[----:B------:R-:W-:Y:S03]  /*4c330*/  HMMA.16816.F32 R16, R4, R26, R16 ;  /* 0x0000001a0410723c */ /* 0x000fe60000001810 */
        /* <DEDUP_REMOVED lines=11> */
[----:B------:R-:W-:Y:S01]  /*4c3f0*/  STL.64 [R1+0x480], R16 ;  /* 0x0004801001007387 */ /* 0x000fe20000100a00 */
[----:B------:R0:W-:Y:S01]  /*4c400*/  STL.64 [R1+0x488], R18 ;  /* 0x0004881201007387 */ /* 0x0001e20000100a00 */
[----:B---3--:R-:W-:-:S02]  /*4c410*/  IMAD.MOV.U32 R15, RZ, RZ, R3 ;  /* 0x000000ffff0f7224 */ /* 0x008fc400078e0003 */
[----:B------:R-:W-:Y:S01]  /*4c420*/  IMAD.MOV.U32 R3, RZ, RZ, R27 ;  /* 0x000000ffff037224 */ /* 0x000fe200078e001b */
[----:B0-----:R-:W3:Y:S01]  /*4c430*/  LDL.LU.64 R18, [R1+0x2448] ;  /* 0x0024480001127983 */ /* 0x001ee20000300a00 */
[----:B------:R-:W2:Y:S02]  /*4c440*/  LDL.LU.64 R16, [R1+0x2440] ;  /* 0x0024400001107983 */ /* 0x000ea40000300a00 */
[----:B------:R-:W2:Y:S02]  /*4c450*/  LDL.LU.64 R26, [R1+0x2438] ;  /* 0x00243800011a7983 */ /* 0x000ea40000300a00 */
[----:B------:R-:W3:Y:S01]  /*4c460*/  LDL.LU R25, [R1+0x2430] ;  /* 0x0024300001197983 */ /* 0x000ee20000300800 */
[----:B--2---:R-:W-:Y:S01]  /*4c470*/  HMMA.16816.F32 R4, R4, R26, R20 ;  /* 0x0000001a0404723c */ /* 0x004fe20000001814 */
        /* <DEDUP_REMOVED lines=8> */
[----:B------:R-:W2:Y:S11]  /*4c500*/  LDL.LU.64 R10, [R1+0x2418] ;  /* 0x00241800010a7983 */ /* 0x000eb60000300a00 */
[----:B------:R-:W-:Y:S11]  /*4c510*/  @!UPT UIADD3 URZ, URZ, URZ, URZ ;  /* 0x0000003f3f3ff290 */ /* 0x000ff6000fffe03f */
[----:B------:R0:W-:Y:S01]  /*4c520*/  STL.64 [R1+0x5c0], R16 ;  /* 0x0005c01001007387 */ /* 0x0001e20000100a00 */
[----:B------:R-:W-:Y:S02]  /*4c530*/  IMAD.MOV.U32 R24, RZ, RZ, R18 ;  /* 0x000000ffff187224 */ /* 0x000fe400078e0012 */
[----:B------:R1:W-:Y:S01]  /*4c540*/  STL.64 [R1+0x5c8], R18 ;  /* 0x0005c81201007387 */ /* 0x0003e20000100a00 */
[----:B0-----:R-:W3:Y:S01]  /*4c550*/  LDL.LU R16, [R1+0x70] ;  /* 0x0000700001107983 */ /* 0x001ee20000300800 */
[----:B------:R-:W3:Y:S02]  /*4c560*/  LDL.LU R17, [R1+0x74] ;  /* 0x0000740001117983 */ /* 0x000ee40000300800 */
[----:B-1----:R-:W-:Y:S02]  /*4c570*/  IMAD.MOV.U32 R18, RZ, RZ, R0 ;  /* 0x000000ffff127224 */ /* 0x002fe400078e0000 */
[----:B------:R-:W3:Y:S01]  /*4c580*/  LDL.LU R0, [R1+0x2410] ;  /* 0x0024100001007983 */ /* 0x000ee20000300800 */
[----:B------:R-:W-:Y:S02]  /*4c590*/  STL [R1+0x211c], R24 ;  /* 0x00211c1801007387 */ /* 0x000fe40000100800 */
[----:B------:R-:W-:Y:S01]  /*4c5a0*/  IMAD.MOV.U32 R19, RZ, RZ, R25 ;  /* 0x000000ffff137224 */ /* 0x000fe200078e0019 */
[C---:B--2---:R-:W-:Y:S01]  /*4c5b0*/  HMMA.16816.F32 R8, R20.reuse, R10, R12 ;  /* 0x0000000a1408723c */ /* 0x044fe2000000180c */
[----:B------:R-:W2:Y:S01]  /*4c5c0*/  LDL.LU.64 R14, [R1+0x2408] ;  /* 0x00240800010e7983 */ /* 0x000ea20000300a00 */
[----:B------:R-:W2:Y:S11]  /*4c5d0*/  LDL.LU.64 R12, [R1+0x2400] ;  /* 0x00240000010c7983 */ /* 0x000eb60000300a00 */
[----:B------:R-:W-:Y:S10]  /*4c5e0*/  @!UPT UIADD3 URZ, URZ, URZ, URZ ;  /* 0x0000003f3f3ff290 */ /* 0x000ff4000fffe03f */
[----:B------:R-:W-:Y:S01]  /*4c5f0*/  STL.64 [R1+0x590], R8 ;  /* 0x0005900801007387 */ /* 0x000fe20000100a00 */
[----:B------:R0:W-:Y:S02]  /*4c600*/  STL.64 [R1+0x598], R10 ;  /* 0x0005980a01007387 */ /* 0x0001e40000100a00 */
        /* <DEDUP_REMOVED lines=19> */
[----:B------:R-:W2:Y:S11]  /*4c740*/  LDL.LU.64 R12, [R1+0x23b8] ;  /* 0x0023b800010c7983 */ /* 0x000eb60000300a00 */
[----:B------:R-:W-:Y:S09]  /*4c750*/  @!UPT UIADD3 URZ, URZ, URZ, URZ ;  /* 0x0000003f3f3ff290 */ /* 0x000ff2000fffe03f */
[----:B------:R-:W-:Y:S01]  /*4c760*/  STL.64 [R1+0x220], R8 ;  /* 0x0002200801007387 */ /* 0x000fe20000100a00 */
[----:B------:R0:W-:Y:S03]  /*4c770*/  STL.64 [R1+0x228], R10 ;  /* 0x0002280a01007387 */ /* 0x0001e60000100a00 */
[----:B0-----:R-:W2:Y:S01]  /*4c780*/  LDL.LU.64 R10, [R1+0x23b0] ;  /* 0x0023b000010a7983 */ /* 0x001ea20000300a00 */
[----:B------:R-:W2:Y:S02]  /*4c790*/  LDL.LU.64 R8, [R1+0x23a8] ;  /* 0x0023a80001087983 */ /* 0x000ea40000300a00 */
[----:B------:R-:W-:-:S04]  /*4c7a0*/  IMAD.MOV.U32 R25, RZ, RZ, c[0x0][0x188] ;  /* 0x00006200ff197624 */ /* 0x000fc800078e00ff */
[----:B------:R-:W-:Y:S01]  /*4c7b0*/  IMAD.SHL.U32 R25, R25, 0x80, RZ ;  /* 0x0000008019197824 */ /* 0x000fe200078e00ff */
[----:B--2---:R-:W-:Y:S01]  /*4c7c0*/  HMMA.16816.F32 R4, R20, R6, R8 ;  /* 0x000000061404723c */ /* 0x004fe20000001808 */
[----:B------:R-:W2:Y:S02]  /*4c7d0*/  LDL.LU.64 R10, [R1+0x23a0] ;  /* 0x0023a000010a7983 */ /* 0x000ea40000300a00 */
[----:B------:R-:W-:Y:S02]  /*4c7e0*/  IMAD.SHL.U32 R25, R25, 0x2, RZ ;  /* 0x0000000219197824 */ /* 0x000fe400078e00ff */
[----:B------:R-:W3:Y:S11]  /*4c7f0*/  LDL.LU.64 R8, [R1+0x2398] ;  /* 0x0023980001087983 */ /* 0x000ef60000300a00 */
[----:B------:R-:W-:Y:S07]  /*4c800*/  @!UPT UIADD3 URZ, URZ, URZ, URZ ;  /* 0x0000003f3f3ff290 */ /* 0x000fee000fffe03f */
[----:B------:R2:W-:Y:S01]  /*4c810*/  STL.64 [R1+0x330], R4 ;  /* 0x0003300401007387 */ /* 0x0005e20000100a00 */
[----:B------:R0:W-:Y:S01]  /*4c820*/  STL.64 [R1+0x338], R6 ;  /* 0x0003380601007387 */ /* 0x0001e20000100a00 */
[----:B--2---:R-:W-:-:S05]  /*4c830*/  IADD3 R4, P0, R10, R25, RZ ;  /* 0x000000190a047210 */ /* 0x004fca0007f1e0ff */
[----:B------:R1:W-:Y:S01]  /*4c840*/  STL [R1+0x2208], R4 ;  /* 0x0022080401007387 */ /* 0x0003e20000100800 */
[----:B0-----:R-:W1:Y:S02]  /*4c850*/  LDL.LU R6, [R1+0x8] ;  /* 0x0000080001067983 */ /* 0x001e640000300800 */
[----:B------:R-:W-:-:S07]  /*4c860*/  IMAD.MOV.U32 R7, RZ, RZ, R3 ;  /* 0x000000ffff077224 */ /* 0x000fce00078e0003 */
[----:B-1----:R-:W-:Y:S01]  /*4c870*/  HMMA.16816.F32 R4, R20, R6, R12 ;  /* 0x000000061404723c */ /* 0x002fe2000000180c */
[----:B------:R-:W2:Y:S01]  /*4c880*/  LDL.LU.64 R12, [R1+0x2390] ;  /* 0x00239000010c7983 */ /* 0x000ea20000300a00 */
[----:B---3--:R-:W-:Y:S11]  /*4c890*/  IMAD.X R10, R11, 0x1, R0, P0 ;  /* 0x000000010b0a7824 */ /* 0x008ff600000e0600 */
[----:B------:R-:W-:Y:S10]  /*4c8a0*/  @!UPT UIADD3 URZ, URZ, URZ, URZ ;  /* 0x0000003f3f3ff290 */ /* 0x000ff4000fffe03f */
[----:B------:R-:W-:Y:S01]  /*4c8b0*/  STL.64 [R1+0x450], R4 ;  /* 0x0004500401007387 */ /* 0x000fe20000100a00 */
[----:B------:R0:W-:Y:S02]  /*4c8c0*/  STL.64 [R1+0x458], R6 ;  /* 0x0004580601007387 */ /* 0x0001e40000100a00 */
[-C--:B0-----:R-:W-:Y:S02]  /*4c8d0*/  IADD3 R7, P1, R8, R25.reuse, RZ ;  /* 0x0000001908077210 */ /* 0x081fe40007f3e0ff */
[----:B------:R-:W-:-:S03]  /*4c8e0*/  IADD3 R5, P2, R28, R25, RZ ;  /* 0x000000191c057210 */ /* 0x000fc60007f5e0ff */
[----:B------:R-:W-:Y:S01]  /*4c8f0*/  STL [R1+0x220c], R7 ;  /* 0x00220c0701007387 */ /* 0x000fe20000100800 */
[----:B------:R-:W3:Y:S02]  /*4c900*/  LDL R3, [R1+0x1fec] ;  /* 0x001fec0001037983 */ /* 0x000ee40000100800 */
[----:B------:R-:W-:Y:S02]  /*4c910*/  STL [R1+0x2210], R10 ;  /* 0x0022100a01007387 */ /* 0x000fe40000100800 */
[--C-:B------:R-:W-:Y:S01]  /*4c920*/  IMAD.X R11, R9, 0x1, R0.reuse, P1 ;  /* 0x00000001090b7824 */ /* 0x100fe200008e0600 */
[----:B----4-:R-:W-:Y:S01]  /*4c930*/  IADD3 R2, R2, 0x1, RZ ;  /* 0x0000000102027810 */ /* 0x010fe20007ffe0ff */
[----:B------:R-:W-:Y:S01]  /*4c940*/  IMAD.X R9, R29, 0x1, R0, P2 ;  /* 0x000000011d097824 */ /* 0x000fe200010e0600 */
[----:B--2---:R-:W-:-:S05]  /*4c950*/  IADD3 R6, P0, R12, R25, RZ ;  /* 0x000000190c067210 */ /* 0x004fca0007f1e0ff */
[----:B------:R-:W-:Y:S01]  /*4c960*/  STL [R1+0x2124], R6 ;  /* 0x0021240601007387 */ /* 0x000fe20000100800 */
[----:B------:R0:W-:Y:S02]  /*4c970*/  STL [R1+0x2128], R5 ;  /* 0x0021280501007387 */ /* 0x0001e40000100800 */
[----:B0-----:R-:W-:Y:S01]  /*4c980*/  HMMA.16816.F32 R4, R20, R26, R16 ;  /* 0x0000001a1404723c */ /* 0x001fe20000001810 */
[----:B------:R-:W-:Y:S01]  /*4c990*/  IMAD.X R8, R13, 0x1, R0, P0 ;  /* 0x000000010d087824 */ /* 0x000fe200000e0600 */
[----:B------:R-:W-:Y:S04]  /*4c9a0*/  STL [R1+0x2214], R11 ;  /* 0x0022140b01007387 */ /* 0x000fe80000100800 */
[----:B------:R-:W-:Y:S01]  /*4c9b0*/  STL [R1+0x212c], R8 ;  /* 0x00212c0801007387 */ /* 0x000fe20000100800 */
[----:B------:R-:W-:Y:S02]  /*4c9c0*/  STL [R1+0xbd4], R2 ;  /* 0x000bd40201007387 */ /* 0x000fe40000100800 */
[----:B------:R0:W-:Y:S02]  /*4c9d0*/  STL [R1+0x2380], R0 ;  /* 0x0023800001007387 */ /* 0x0001e40000100800 */
[----:B------:R-:W-:Y:S11]  /*4c9e0*/  STL [R1+0x2130], R9 ;  /* 0x0021300901007387 */ /* 0x000ff60000100800 */
[----:B------:R-:W-:Y:S02]  /*4c9f0*/  @!UPT UIADD3 URZ, URZ, URZ, URZ ;  /* 0x0000003f3f3ff290 */ /* 0x000fe4000fffe03f */
[----:B------:R-:W-:Y:S02]  /*4ca00*/  IMAD.MOV.U32 R20, RZ, RZ, R7 ;  /* 0x000000ffff147224 */ /* 0x000fe400078e0007 */
[----:B------:R-:W-:Y:S01]  /*4ca10*/  IMAD.MOV.U32 R21, RZ, RZ, R6 ;  /* 0x000000ffff157224 */ /* 0x000fe200078e0006 */
[----:B------:R-:W-:Y:S01]  /*4ca20*/  STL.64 [R1+0x460], R4 ;  /* 0x0004600401007387 */ /* 0x000fe20000100a00 */
[----:B------:R-:W-:Y:S02]  /*4ca30*/  STL.64 [R1+0x468], R6 ;  /* 0x0004680601007387 */ /* 0x000fe40000100a00 */
[----:B------:R-:W-:Y:S01]  /*4ca40*/  STL [R1+0x2138], R20 ;  /* 0x0021381401007387 */ /* 0x000fe20000100800 */
[----:B------:R-:W-:Y:S01]  /*4ca50*/  STL [R1+0x2134], R21 ;  /* 0x0021341501007387 */ /* 0x000fe20000100800 */
[----:B0-----:R-:W2:Y:S03]  /*4ca60*/  LDL.LU R0, [R1+0x1a4c] ;  /* 0x001a4c0001007983 */ /* 0x001ea60000300800 */
[----:B--2---:R0:W-:Y:S04]  /*4ca70*/  STL [R1+0x2384], R0 ;  /* 0x0023840001007387 */ /* 0x0041e80000100800 */
[----:B0-----:R-:W2:Y:S04]  /*4ca80*/  LDL.LU R0, [R1+0x1a54] ;  /* 0x001a540001007983 */ /* 0x001ea80000300800 */
[----:B--2---:R0:W-:Y:S04]  /*4ca90*/  STL [R1+0x2388], R0 ;  /* 0x0023880001007387 */ /* 0x0041e80000100800 */
[----:B0-----:R-:W2:Y:S04]  /*4caa0*/  LDL.LU R0, [R1+0x1a5c] ;  /* 0x001a5c0001007983 */ /* 0x001ea80000300800 */
[----:B--2---:R0:W-:Y:S04]  /*4cab0*/  STL [R1+0x238c], R0 ;  /* 0x00238c0001007387 */ /* 0x0041e80000100800 */
[----:B0-----:R-:W2:Y:S01]  /*4cac0*/  LDL.LU R0, [R1+0x1a64] ;  /* 0x001a640001007983 */ /* 0x001ea20000300800 */
        /* <DEDUP_REMOVED lines=24> */
[----:B---3--:R-:W-:Y:S01]  /*4cc50*/  ISETP.NE.U32.AND P0, PT, R2, R3, PT ;  /* 0x000000030200720c */ /* 0x008fe20003f05070 */
[----:B------:R-:W3:Y:S02]  /*4cc60*/  LDL.LU R28, [R1+0x1a08] ;  /* 0x001a0800011c7983 */ /* 0x000ee40000300800 */
[----:B------:R-:W3:Y:S01]  /*4cc70*/  LDL.LU R3, [R1+0x19dc] ;  /* 0x0019dc0001037983 */ /* 0x000ee20000300800 */
[----:B------:R-:W3:Y:S01]  /*4cc80*/  LDL.LU R2, [R1+0x1a00] ;  /* 0x001a000001027983 */ /* 0x000ee20000300800 */
[----:B--2---:R-:W-:-:S05]  /*4cc90*/  IADD3 R0, P4, R0, R25, RZ ;  /* 0x0000001900007210 */ /* 0x004fca0007f9e0ff */
[----:B------:R0:W-:Y:S04]  /*4cca0*/  STL [R1+0x1a64], R0 ;  /* 0x001a640001007387 */ /* 0x0001e80000100800 */
[----:B0-----:R-:W2:Y:S02]  /*4ccb0*/  LDL.LU R0, [R1+0x238c] ;  /* 0x00238c0001007983 */ /* 0x001ea40000300800 */
        /* <DEDUP_REMOVED lines=8> */
[----:B0-----:R-:W2:Y:S01]  /*4cd40*/  LDL.LU R0, [R1+0x2380] ;  /* 0x0023800001007983 */ /* 0x001ea20000300800 */
[-C--:B----4-:R-:W-:Y:S02]  /*4cd50*/  IADD3 R21, P2, R21, R25.reuse, RZ ;  /* 0x0000001915157210 */ /* 0x090fe40007f5e0ff */
[----:B------:R-:W-:-:S03]  /*4cd60*/  IADD3 R20, P3, R20, R25, RZ ;  /* 0x0000001914147210 */ /* 0x000fc60007f7e0ff */
[----:B------:R-:W-:Y:S02]  /*4cd70*/  STL [R1+0x1a44], R21 ;  /* 0x001a441501007387 */ /* 0x000fe40000100800 */
[----:B------:R-:W-:Y:S02]  /*4cd80*/  STL [R1+0x1a3c], R20 ;  /* 0x001a3c1401007387 */ /* 0x000fe40000100800 */
[--C-:B--2---:R-:W-:Y:S01]  /*4cd90*/  IMAD.X R22, R22, 0x1, R0.reuse, P4 ;  /* 0x0000000116167824 */ /* 0x104fe200020e0600 */
[-C--:B------:R-:W-:Y:S01]  /*4cda0*/  IADD3 R23, P4, R23, R25.reuse, RZ ;  /* 0x0000001917177210 */ /* 0x080fe20007f9e0ff */
[--C-:B------:R-:W-:Y:S01]  /*4cdb0*/  IMAD.X R26, R26, 0x1, R0.reuse, P5 ;  /* 0x000000011a1a7824 */ /* 0x100fe200028e0600 */
[-C--:B------:R-:W-:Y:S01]  /*4cdc0*/  IADD3 R27, P5, R27, R25.reuse, RZ ;  /* 0x000000191b1b7210 */ /* 0x080fe20007fbe0ff */
[--C-:B------:R-:W-:Y:S01]  /*4cdd0*/  IMAD.X R9, R9, 0x1, R0.reuse, P6 ;  /* 0x0000000109097824 */ /* 0x100fe200030e0600 */
[----:B------:R-:W-:Y:S01]  /*4cde0*/  STL [R1+0x1a60], R22 ;  /* 0x001a601601007387 */ /* 0x000fe20000100800 */
[-C--:B------:R-:W-:Y:S01]  /*4cdf0*/  IADD3 R8, P6, R8, R25.reuse, RZ ;  /* 0x0000001908087210 */ /* 0x080fe20007fde0ff */
[----:B------:R-:W-:Y:S02]  /*4ce00*/  STL [R1+0x1a34], R23 ;  /* 0x001a341701007387 */ /* 0x000fe40000100800 */
        /* <DEDUP_REMOVED lines=32> */
[----:B------:R-:W-:Y:S02]  /*4d010*/  STL [R1+0x1a18], R18 ;  /* 0x001a181201007387 */ /* 0x000fe40000100800 */
[--C-:B---3--:R-:W-:Y:S01]  /*4d020*/  IMAD.X R28, R28, 0x1, R0.reuse, P3 ;  /* 0x000000011c1c7824 */ /* 0x108fe200018e0600 */
[----:B------:R-:W-:Y:S01]  /*4d030*/  STL [R1+0x19ec], R17 ;  /* 0x0019ec1101007387 */ /* 0x000fe20000100800 */
[----:B------:R-:W-:Y:S01]  /*4d040*/  IADD3 R3, P3, R3, R25, RZ ;  /* 0x0000001903037210 */ /* 0x000fe20007f7e0ff */
[----:B------:R-:W-:Y:S02]  /*4d050*/  STL [R1+0x1a10], R16 ;  /* 0x001a101001007387 */ /* 0x000fe40000100800 */
[----:B------:R-:W-:Y:S01]  /*4d060*/  STL [R1+0x19e4], R29 ;  /* 0x0019e41d01007387 */ /* 0x000fe20000100800 */
[----:B------:R0:W-:Y:S01]  /*4d070*/  STL [R1+0x237c], R0 ;  /* 0x00237c0001007387 */ /* 0x0001e20000100800 */
[----:B------:R-:W-:-:S02]  /*4d080*/  IMAD.X R2, R2, 0x1, R0, P4 ;  /* 0x0000000102027824 */ /* 0x000fc400020e0600 */
[----:B------:R-:W-:Y:S01]  /*4d090*/  STL [R1+0x1a08], R28 ;  /* 0x001a081c01007387 */ /* 0x000fe20000100800 */
[----:B0-----:R-:W2:Y:S01]  /*4d0a0*/  LDL.LU R0, [R1+0x19d4] ;  /* 0x0019d40001007983 */ /* 0x001ea20000300800 */
[----:B------:R-:W-:Y:S02]  /*4d0b0*/  STL [R1+0x19dc], R3 ;  /* 0x0019dc0301007387 */ /* 0x000fe40000100800 */
[----:B------:R-:W3:Y:S02]  /*4d0c0*/  LDL.LU R21, [R1+0x19c4] ;  /* 0x0019c40001157983 */ /* 0x000ee40000300800 */
[----:B------:R-:W-:Y:S01]  /*4d0d0*/  STL [R1+0x1a00], R2 ;  /* 0x001a000201007387 */ /* 0x000fe20000100800 */
[----:B---3--:R0:W-:Y:S04]  /*4d0e0*/  STL [R1+0x2370], R21 ;  /* 0x0023701501007387 */ /* 0x0081e80000100800 */
[----:B0-----:R-:W3:Y:S04]  /*4d0f0*/  LDL.LU R21, [R1+0x19f0] ;  /* 0x0019f00001157983 */ /* 0x001ee80000300800 */
[----:B---3--:R0:W-:Y:S04]  /*4d100*/  STL [R1+0x2374], R21 ;  /* 0x0023741501007387 */ /* 0x0081e80000100800 */
[----:B0-----:R-:W3:Y:S01]  /*4d110*/  LDL.LU R21, [R1+0x19cc] ;  /* 0x0019cc0001157983 */ /* 0x001ee20000300800 */
[----:B--2---:R-:W-:-:S03]  /*4d120*/  IADD3 R0, P4, R0, R25, RZ ;  /* 0x0000001900007210 */ /* 0x004fc60007f9e0ff */
[----:B---3--:R0:W-:Y:S04]  /*4d130*/  STL [R1+0x2378], R21 ;  /* 0x0023781501007387 */ /* 0x0081e80000100800 */
[----:B0-----:R-:W2:Y:S01]  /*4d140*/  LDL.LU R21, [R1+0x19f8] ;  /* 0x0019f80001157983 */ /* 0x001ea20000300800 */
[----:B------:R-:W3:Y:S02]  /*4d150*/  LDL.LU R20, [R1+0x19e8] ;  /* 0x0019e80001147983 */ /* 0x000ee40000300800 */
[----:B------:R-:W4:Y:S02]  /*4d160*/  LDL.LU R22, [R1+0x19bc] ;  /* 0x0019bc0001167983 */ /* 0x000f240000300800 */
        /* <DEDUP_REMOVED lines=24> */
[----:B------:R0:W-:Y:S02]  /*4d2f0*/  STL [R1+0x19d4], R0 ;  /* 0x0019d40001007387 */ /* 0x0001e40000100800 */
[----:B0-----:R-:W2:Y:S02]  /*4d300*/  LDL.LU R0, [R1+0x237c] ;  /* 0x00237c0001007983 */ /* 0x001ea40000300800 */
[----:B--2---:R-:W-:-:S05]  /*4d310*/  IMAD.X R21, R21, 0x1, R0, P5 ;  /* 0x0000000115157824 */ /* 0x004fca00028e0600 */
[----:B------:R0:W-:Y:S04]  /*4d320*/  STL [R1+0x19f8], R21 ;  /* 0x0019f81501007387 */ /* 0x0001e80000100800 */
[----:B0-----:R-:W2:Y:S02]  /*4d330*/  LDL.LU R21, [R1+0x2378] ;  /* 0x0023780001157983 */ /* 0x001ea40000300800 */
[----:B--2---:R-:W-:-:S05]  /*4d340*/  IADD3 R21, P5, R21, R25, RZ ;  /* 0x0000001915157210 */ /* 0x004fca0007fbe0ff */
[----:B------:R0:W-:Y:S04]  /*4d350*/  STL [R1+0x19cc], R21 ;  /* 0x0019cc1501007387 */ /* 0x0001e80000100800 */
[----:B0-----:R-:W2:Y:S02]  /*4d360*/  LDL.LU R21, [R1+0x2374] ;  /* 0x0023740001157983 */ /* 0x001ea40000300800 */
[----:B--2---:R-:W-:-:S05]  /*4d370*/  IMAD.X R21, R21, 0x1, R0, P6 ;  /* 0x0000000115157824 */ /* 0x004fca00030e0600 */
[----:B------:R0:W-:Y:S04]  /*4d380*/  STL [R1+0x19f0], R21 ;  /* 0x0019f01501007387 */ /* 0x0001e80000100800 */
[----:B0-----:R-:W2:Y:S01]  /*4d390*/  LDL.LU R21, [R1+0x2370] ;  /* 0x0023700001157983 */ /* 0x001ea20000300800 */
[--C-:B---3--:R-:W-:Y:S01]  /*4d3a0*/  IMAD.X R20, R20, 0x1, R0.reuse, P1 ;  /* 0x0000000114147824 */ /* 0x108fe200008e0600 */
[-C--:B----4-:R-:W-:Y:S01]  /*4d3b0*/  IADD3 R22, P1, R22, R25.reuse, RZ ;  /* 0x0000001916167210 */ /* 0x090fe20007f3e0ff */
[--C-:B------:R-:W-:Y:S01]  /*4d3c0*/  IMAD.X R23, R23, 0x1, R0.reuse, P2 ;  /* 0x0000000117177824 */ /* 0x100fe200010e0600 */
[-C--:B------:R-:W-:Y:S01]  /*4d3d0*/  IADD3 R26, P2, R26, R25.reuse, RZ ;  /* 0x000000191a1a7210 */ /* 0x080fe20007f5e0ff */
        /* <DEDUP_REMOVED lines=16> */
[----:B------:R-:W-:Y:S01]  /*4d4e0*/  IMAD.X R3, R3, 0x1, R0, P1 ;  /* 0x0000000103037824 */ /* 0x000fe200008e0600 */
[----:B------:R-:W-:-:S02]  /*4d4f0*/  IADD3 R2, P1, R2, R25, RZ ;  /* 0x0000001902027210 */ /* 0x000fc40007f3e0ff */
[----:B--2---:R-:W-:-:S05]  /*4d500*/  IADD3 R21, P6, R21, R25, RZ ;  /* 0x0000001915157210 */ /* 0x004fca0007fde0ff */
[----:B------:R-:W-:Y:S01]  /*4d510*/  STL [R1+0x19c4], R21 ;  /* 0x0019c41501007387 */ /* 0x000fe20000100800 */
[----:B------:R-:W-:Y:S02]  /*4d520*/  STL [R1+0x19e8], R20 ;  /* 0x0019e81401007387 */ /* 0x000fe40000100800 */
[----:B------:R-:W-:Y:S02]  /*4d530*/  STL [R1+0x19bc], R22 ;  /* 0x0019bc1601007387 */ /* 0x000fe40000100800 */
[----:B------:R-:W-:Y:S01]  /*4d540*/  STL [R1+0x19e0], R23 ;  /* 0x0019e01701007387 */ /* 0x000fe20000100800 */
[----:B------:R-:W-:Y:S01]  /*4d550*/  STL [R1+0x19b4], R26 ;  /* 0x0019b41a01007387 */ /* 0x000fe20000100800 */
[----:B------:R-:W-:Y:S02]  /*4d560*/  STL [R1+0x19d8], R27 ;  /* 0x0019d81b01007387 */ /* 0x000fe40000100800 */
[----:B------:R-:W-:Y:S02]  /*4d570*/  STL [R1+0x19ac], R9 ;  /* 0x0019ac0901007387 */ /* 0x000fe40000100800 */
[--C-:B------:R-:W-:Y:S01]  /*4d580*/  IMAD.X R10, R10, 0x1, R0.reuse, P6 ;  /* 0x000000010a0a7824 */ /* 0x100fe200030e0600 */
[----:B------:R-:W-:Y:S01]  /*4d590*/  STL [R1+0x19d0], R8 ;  /* 0x0019d00801007387 */ /* 0x000fe20000100800 */
[----:B------:R-:W-:Y:S01]  /*4d5a0*/  IADD3 R7, P6, R7, R25, RZ ;  /* 0x0000001907077210 */ /* 0x000fe20007fde0ff */
        /* <DEDUP_REMOVED lines=11> */
[----:B------:R-:W-:-:S02]  /*4d660*/  IMAD.X R29, R29, 0x1, R0, P6 ;  /* 0x000000011d1d7824 */ /* 0x000fc400030e0600 */
[----:B------:R-:W-:Y:S02]  /*4d670*/  STL [R1+0x19a0], R19 ;  /* 0x0019a01301007387 */ /* 0x000fe40000100800 */
[----:B------:R-:W-:Y:S01]  /*4d680*/  STL [R1+0x1974], R18 ;  /* 0x0019741201007387 */ /* 0x000fe20000100800 */
[----:B------:R-:W-:Y:S01]  /*4d690*/  IADD3 R28, P6, R28, R25, RZ ;  /* 0x000000191c1c7210 */ /* 0x000fe20007fde0ff */
[----:B------:R-:W-:Y:S01]  /*4d6a0*/  STL [R1+0x1998], R17 ;  /* 0x0019981101007387 */ /* 0x000fe20000100800 */
[----:B------:R-:W-:Y:S02]  /*4d6b0*/  STL [R1+0x196c], R16 ;  /* 0x00196c1001007387 */ /* 0x000fe40000100800 */
[----:B------:R-:W-:Y:S02]  /*4d6c0*/  STL [R1+0x1990], R29 ;  /* 0x0019901d01007387 */ /* 0x000fe40000100800 */
[----:B------:R0:W-:Y:S01]  /*4d6d0*/  STL [R1+0x236c], R25 ;  /* 0x00236c1901007387 */ /* 0x0001e20000100800 */
[----:B------:R-:W-:Y:S04]  /*4d6e0*/  STL [R1+0x1964], R28 ;  /* 0x0019641c01007387 */ /* 0x000fe80000100800 */
        /* <DEDUP_REMOVED lines=8> */
[----:B--2---:R-:W-:-:S03]  /*4d770*/  IMAD.X R25, R25, 0x1, R0, P2 ;  /* 0x0000000119197824 */ /* 0x004fc600010e0600 */
        /* <DEDUP_REMOVED lines=30> */
[----:B--2---:R-:W-:-:S05]  /*4d960*/  IADD3 R21, P2, R21, R25, RZ ;  /* 0x0000001915157210 */ /* 0x004fca0007f5e0ff */
[----:B------:R0:W-:Y:S04]  /*4d970*/  STL [R1+0x1954], R21 ;  /* 0x0019541501007387 */ /* 0x0001e80000100800 */
[----:B0-----:R-:W2:Y:S02]  /*4d980*/  LDL.LU R21, [R1+0x2368] ;  /* 0x0023680001157983 */ /* 0x001ea40000300800 */
[----:B--2---:R-:W-:-:S05]  /*4d990*/  IMAD.X R21, R21, 0x1, R0, P3 ;  /* 0x0000000115157824 */ /* 0x004fca00018e0600 */
[----:B------:R0:W-:Y:S04]  /*4d9a0*/  STL [R1+0x1978], R21 ;  /* 0x0019781501007387 */ /* 0x0001e80000100800 */
[----:B0-----:R-:W2:Y:S02]  /*4d9b0*/  LDL.LU R21, [R1+0x2364] ;  /* 0x0023640001157983 */ /* 0x001ea40000300800 */
[----:B--2---:R-:W-:-:S05]  /*4d9c0*/  IADD3 R21, P3, R21, R25, RZ ;  /* 0x0000001915157210 */ /* 0x004fca0007f7e0ff */
[----:B------:R0:W-:Y:S04]  /*4d9d0*/  STL [R1+0x194c], R21 ;  /* 0x00194c1501007387 */ /* 0x0001e80000100800 */
[----:B0-----:R-:W2:Y:S01]  /*4d9e0*/  LDL.LU R21, [R1+0x2360] ;  /* 0x0023600001157983 */ /* 0x001ea20000300800 */
[--C-:B----4-:R-:W-:Y:S01]  /*4d9f0*/  IMAD.X R22, R22, 0x1, R0.reuse, P5 ;  /* 0x0000000116167824 */ /* 0x110fe200028e0600 */
        /* <DEDUP_REMOVED lines=18> */
[----:B------:R-:W-:Y:S01]  /*4db20*/  IADD3 R29, P3, R29, R25, RZ ;  /* 0x000000191d1d7210 */ /* 0x000fe20007f7e0ff */
[----:B------:R-:W-:-:S02]  /*4db30*/  IMAD.X R2, R2, 0x1, R0, P5 ;  /* 0x0000000102027824 */ /* 0x000fc400028e0600 */
[----:B--2---:R-:W-:Y:S01]  /*4db40*/  IMAD.X R21, R21, 0x1, R0, P4 ;  /* 0x0000000115157824 */ /* 0x004fe200020e0600 */
[----:B---3--:R-:W-:-:S04]  /*4db50*/  IADD3 R20, P4, R20, R25, RZ ;  /* 0x0000001914147210 */ /* 0x008fc80007f9e0ff */
[----:B------:R-:W-:Y:S01]  /*4db60*/  STL [R1+0x1970], R21 ;  /* 0x0019701501007387 */ /* 0x000fe20000100800 */
[----:B------:R-:W-:Y:S02]  /*4db70*/  STL [R1+0x1944], R20 ;  /* 0x0019441401007387 */ /* 0x000fe40000100800 */
[----:B------:R-:W-:Y:S02]  /*4db80*/  STL [R1+0x1968], R22 ;  /* 0x0019681601007387 */ /* 0x000fe40000100800 */
[----:B------:R-:W-:Y:S01]  /*4db90*/  STL [R1+0x193c], R23 ;  /* 0x00193c1701007387 */ /* 0x000fe20000100800 */
[----:B------:R-:W-:Y:S01]  /*4dba0*/  STL [R1+0x1960], R26 ;  /* 0x0019601a01007387 */ /* 0x000fe20000100800 */
[----:B------:R-:W-:Y:S02]  /*4dbb0*/  STL [R1+0x1934], R27 ;  /* 0x0019341b01007387 */ /* 0x000fe40000100800 */
        /* <DEDUP_REMOVED lines=17> */
[----:B------:R-:W-:-:S02]  /*4dcd0*/  IMAD.X R28, R28, 0x1, R0, P4 ;  /* 0x000000011c1c7824 */ /* 0x000fc400020e0600 */
[----:B------:R-:W-:Y:S01]  /*4dce0*/  STL [R1+0x18f4], R17 ;  /* 0x0018f41101007387 */ /* 0x000fe20000100800 */
[-C--:B------:R-:W-:Y:S01]  /*4dcf0*/  IADD3 R3, P4, R3, R25.reuse, RZ ;  /* 0x0000001903037210 */ /* 0x080fe20007f9e0ff */
[----:B------:R-:W-:Y:S01]  /*4dd00*/  STL [R1+0x1918], R16 ;  /* 0x0019181001007387 */ /* 0x000fe20000100800 */
[----:B------:R-:W-:Y:S02]  /*4dd10*/  STL [R1+0x18ec], R29 ;  /* 0x0018ec1d01007387 */ /* 0x000fe40000100800 */
[----:B------:R0:W-:Y:S02]  /*4dd20*/  STL [R1+0x235c], R0 ;  /* 0x00235c0001007387 */ /* 0x0001e40000100800 */
        /* <DEDUP_REMOVED lines=1955> */
[----:B------:R0:W-:Y:S02]  /*55760*/  STL [R1+0xfd0], R2 ;  /* 0x000fd00201007387 */ /* 0x0001e40000100800 */
[----:B0-----:R-:W3:Y:S01]  /*55770*/  LDL.LU R2, [R1+0xf58] ;  /* 0x000f580001027983 */ /* 0x001ee20000300800 */
        /* <DEDUP_REMOVED lines=10> */
[-C--:B---3--:R-:W-:Y:S01]  /*55820*/  IADD3 R23, P3, R23, R25.reuse, RZ ;  /* 0x0000001917177210 */ /* 0x088fe20007f7e0ff */
        /* <DEDUP_REMOVED lines=20> */
[----:B------:R-:W-:-:S04]  /*55970*/  IADD3 R20, P2, R20, R25, RZ ;  /* 0x0000001914147210 */ /* 0x000fc80007f5e0ff */
        /* <DEDUP_REMOVED lines=10> */
[-C--:B------:R-:W-:Y:S01]  /*55a20*/  IADD3 R4, P2, R4, R25.reuse, RZ ;  /* 0x0000001904047210 */ /* 0x080fe20007f5e0ff */
        /* <DEDUP_REMOVED lines=9> */
[----:B------:R-:W-:Y:S01]  /*55ac0*/  IMAD.X R28, R28, 0x1, R0, P2 ;  /* 0x000000011c1c7824 */ /* 0x000fe200010e0600 */
[----:B------:R-:W-:Y:S01]  /*55ad0*/  STL [R1+0xf78], R12 ;  /* 0x000f780c01007387 */ /* 0x000fe20000100800 */
[-C--:B------:R-:W-:Y:S01]  /*55ae0*/  IADD3 R3, P2, R3, R25.reuse, RZ ;  /* 0x0000001903037210 */ /* 0x080fe20007f5e0ff */
[----:B------:R-:W-:Y:S02]  /*55af0*/  STL [R1+0xf4c], R19 ;  /* 0x000f4c1301007387 */ /* 0x000fe40000100800 */
[----:B------:R-:W-:Y:S01]  /*55b00*/  STL [R1+0xf70], R18 ;  /* 0x000f701201007387 */ /* 0x000fe20000100800 */
[----:B------:R-:W-:Y:S01]  /*55b10*/  STL [R1+0xf44], R17 ;  /* 0x000f441101007387 */ /* 0x000fe20000100800 */
[----:B------:R-:W-:Y:S02]  /*55b20*/  STL [R1+0xf68], R16 ;  /* 0x000f681001007387 */ /* 0x000fe40000100800 */
[----:B------:R0:W-:Y:S02]  /*55b30*/  STL [R1+0xf34], R3 ;  /* 0x000f340301007387 */ /* 0x0001e40000100800 */
[----:B------:R-:W-:Y:S01]  /*55b40*/  STL [R1+0xf3c], R29 ;  /* 0x000f3c1d01007387 */ /* 0x000fe20000100800 */
[----:B0-----:R-:W2:Y:S01]  /*55b50*/  LDL.LU R3, [R1+0xf2c] ;  /* 0x000f2c0001037983 */ /* 0x001ea20000300800 */
[----:B------:R-:W-:Y:S02]  /*55b60*/  STL [R1+0xf60], R28 ;  /* 0x000f601c01007387 */ /* 0x000fe40000100800 */
[----:B------:R0:W-:Y:S02]  /*55b70*/  STL [R1+0xf58], R2 ;  /* 0x000f580201007387 */ /* 0x0001e40000100800 */
[----:B0-----:R-:W3:Y:S04]  /*55b80*/  LDL.LU R2, [R1+0xf24] ;  /* 0x000f240001027983 */ /* 0x001ee80000300800 */
[----:B---3--:R0:W-:Y:S04]  /*55b90*/  STL [R1+0x2220], R2 ;  /* 0x0022200201007387 */ /* 0x0081e80000100800 */
[----:B0-----:R-:W3:Y:S01]  /*55ba0*/  LDL.LU R2, [R1+0xf50] ;  /* 0x000f500001027983 */ /* 0x001ee20000300800 */
[----:B------:R-:W4:Y:S01]  /*55bb0*/  LDL.LU R21, [R1+0xf1c] ;  /* 0x000f1c0001157983 */ /* 0x000f220000300800 */
[----:B--2---:R-:W-:-:S02]  /*55bc0*/  IADD3 R3, P3, R3, R25, RZ ;  /* 0x0000001903037210 */ /* 0x004fc40007f7e0ff */
[----:B----4-:R0:W-:Y:S04]  /*55bd0*/  STL [R1+0x221c], R21 ;  /* 0x00221c1501007387 */ /* 0x0101e80000100800 */
        /* <DEDUP_REMOVED lines=23> */
[--C-:B---3--:R-:W-:Y:S01]  /*55d50*/  IMAD.X R2, R2, 0x1, R0.reuse, P4 ;  /* 0x0000000102027824 */ /* 0x108fe200020e0600 */
[----:B------:R-:W3:Y:S01]  /*55d60*/  LDL.LU R29, [R1+0xee8] ;  /* 0x000ee800011d7983 */ /* 0x000ee20000300800 */
[----:B------:R-:W3:Y:S02]  /*55d70*/  LDL.LU R28, [R1+0xebc] ;  /* 0x000ebc00011c7983 */ /* 0x000ee40000300800 */
[----:B------:R0:W-:Y:S02]  /*55d80*/  STL [R1+0xf2c], R3 ;  /* 0x000f2c0301007387 */ /* 0x0001e40000100800 */
[----:B0-----:R-:W3:Y:S01]  /*55d90*/  LDL.LU R3, [R1+0xee0] ;  /* 0x000ee00001037983 */ /* 0x001ee20000300800 */
[----:B------:R0:W-:Y:S03]  /*55da0*/  STL [R1+0xf50], R2 ;  /* 0x000f500201007387 */ /* 0x0001e60000100800 */
[----:B0-----:R-:W3:Y:S01]  /*55db0*/  LDL.LU R2, [R1+0x2220] ;  /* 0x0022200001027983 */ /* 0x001ee20000300800 */
[----:B--2---:R-:W-:Y:S01]  /*55dc0*/  IMAD.X R21, R21, 0x1, R0, P5 ;  /* 0x0000000115157824 */ /* 0x004fe200028e0600 */
[----:B---3--:R-:W-:-:S05]  /*55dd0*/  IADD3 R2, P4, R2, R25, RZ ;  /* 0x0000001902027210 */ /* 0x008fca0007f9e0ff */
[----:B------:R0:W-:Y:S04]  /*55de0*/  STL [R1+0xf24], R2 ;  /* 0x000f240201007387 */ /* 0x0001e80000100800 */
[----:B0-----:R-:W2:Y:S01]  /*55df0*/  LDL.LU R2, [R1+0xeb4] ;  /* 0x000eb40001027983 */ /* 0x001ea20000300800 */
[----:B------:R0:W-:Y:S03]  /*55e00*/  STL [R1+0xf48], R21 ;  /* 0x000f481501007387 */ /* 0x0001e60000100800 */
[----:B0-----:R-:W3:Y:S01]  /*55e10*/  LDL.LU R21, [R1+0x221c] ;  /* 0x00221c0001157983 */ /* 0x001ee20000300800 */
        /* <DEDUP_REMOVED lines=21> */
[----:B---3--:R-:W-:-:S05]  /*55f70*/  IADD3 R21, P5, R21, R25, RZ ;  /* 0x0000001915157210 */ /* 0x008fca0007fbe0ff */
        /* <DEDUP_REMOVED lines=21> */
[----:B------:R-:W-:Y:S02]  /*560d0*/  STL [R1+0xed4], R12 ;  /* 0x000ed40c01007387 */ /* 0x000fe40000100800 */
[----:B------:R-:W-:Y:S02]  /*560e0*/  STL [R1+0xef8], R19 ;  /* 0x000ef81301007387 */ /* 0x000fe40000100800 */
[----:B------:R-:W-:Y:S01]  /*560f0*/  STL [R1+0xecc], R18 ;  /* 0x000ecc1201007387 */ /* 0x000fe20000100800 */
[-C--:B------:R-:W-:Y:S01]  /*56100*/  IADD3 R28, P5, R28, R25.reuse, RZ ;  /* 0x000000191c1c7210 */ /* 0x080fe20007fbe0ff */
[----:B------:R0:W-:Y:S01]  /*56110*/  STL [R1+0xee8], R29 ;  /* 0x000ee81d01007387 */ /* 0x0001e20000100800 */
[----:B------:R-:W-:Y:S03]  /*56120*/  STL [R1+0xef0], R17 ;  /* 0x000ef01101007387 */ /* 0x000fe60000100800 */
[----:B0-----:R-:W3:Y:S01]  /*56130*/  LDL.LU R29, [R1+0xed8] ;  /* 0x000ed800011d7983 */ /* 0x001ee20000300800 */
[----:B------:R-:W-:Y:S02]  /*56140*/  STL [R1+0xec4], R16 ;  /* 0x000ec41001007387 */ /* 0x000fe40000100800 */
[----:B------:R0:W-:Y:S02]  /*56150*/  STL [R1+0xebc], R28 ;  /* 0x000ebc1c01007387 */ /* 0x0001e40000100800 */
[----:B0-----:R-:W4:Y:S01]  /*56160*/  LDL.LU R28, [R1+0xeac] ;  /* 0x000eac00011c7983 */ /* 0x001f220000300800 */
[----:B------:R0:W-:Y:S03]  /*56170*/  STL [R1+0xee0], R3 ;  /* 0x000ee00301007387 */ /* 0x0001e60000100800 */
[----:B0-----:R-:W3:Y:S01]  /*56180*/  LDL.LU R3, [R1+0xed0] ;  /* 0x000ed00001037983 */ /* 0x001ee20000300800 */
[----:B------:R-:W3:Y:S01]  /*56190*/  LDL.LU R11, [R1+0xec8] ;  /* 0x000ec800010b7983 */ /* 0x000ee20000300800 */
[----:B--2---:R-:W-:-:S02]  /*561a0*/  IADD3 R2, P6, R2, R25, RZ ;  /* 0x0000001902027210 */ /* 0x004fc40007fde0ff */
[----:B---3--:R0:W-:Y:S04]  /*561b0*/  STL [R1+0x2218], R11 ;  /* 0x0022180b01007387 */ /* 0x0081e80000100800 */
[----:B0-----:R-:W2:Y:S01]  /*561c0*/  LDL.LU R11, [R1+0xea4] ;  /* 0x000ea400010b7983 */ /* 0x001ea20000300800 */
[----:B------:R0:W-:Y:S02]  /*561d0*/  STL [R1+0xeb4], R2 ;  /* 0x000eb40201007387 */ /* 0x0001e40000100800 */
        /* <DEDUP_REMOVED lines=19> */
[----:B------:R-:W-:-:S02]  /*56310*/  IMAD.X R29, R29, 0x1, R0, P1 ;  /* 0x000000011d1d7824 */ /* 0x000fc400008e0600 */
[----:B------:R-:W3:Y:S02]  /*56320*/  LDL.LU R18, [R1+0xe78] ;  /* 0x000e780001127983 */ /* 0x000ee40000300800 */
[----:B------:R-:W3:Y:S01]  /*56330*/  LDL.LU R17, [R1+0xe4c] ;  /* 0x000e4c0001117983 */ /* 0x000ee20000300800 */
[-C--:B----4-:R-:W-:Y:S01]  /*56340*/  IADD3 R28, P1, R28, R25.reuse, RZ ;  /* 0x000000191c1c7210 */ /* 0x090fe20007f3e0ff */
[----:B0-----:R-:W4:Y:S01]  /*56350*/  LDL.LU R2, [R1+0xe70] ;  /* 0x000e700001027983 */ /* 0x001f220000300800 */
[----:B------:R-:W4:Y:S02]  /*56360*/  LDL.LU R16, [R1+0xe44] ;  /* 0x000e440001107983 */ /* 0x000f240000300800 */
[----:B------:R-:W-:Y:S02]  /*56370*/  IMAD.X R3, R3, 0x1, R0, P2 ;  /* 0x0000000103037824 */ /* 0x000fe400010e0600 */
[----:B------:R0:W-:Y:S02]  /*56380*/  STL [R1+0xed8], R29 ;  /* 0x000ed81d01007387 */ /* 0x0001e40000100800 */
[----:B0-----:R-:W4:Y:S01]  /*56390*/  LDL.LU R29, [R1+0xe68] ;  /* 0x000e6800011d7983 */ /* 0x001f220000300800 */
[----:B------:R0:W-:Y:S03]  /*563a0*/  STL [R1+0xeac], R28 ;  /* 0x000eac1c01007387 */ /* 0x0001e60000100800 */
[----:B0-----:R-:W4:Y:S01]  /*563b0*/  LDL.LU R28, [R1+0xe3c] ;  /* 0x000e3c00011c7983 */ /* 0x001f220000300800 */
[----:B------:R0:W-:Y:S03]  /*563c0*/  STL [R1+0xed0], R3 ;  /* 0x000ed00301007387 */ /* 0x0001e60000100800 */
[----:B0-----:R-:W4:Y:S01]  /*563d0*/  LDL.LU R3, [R1+0xe60] ;  /* 0x000e600001037983 */ /* 0x001f220000300800 */
[----:B--2---:R-:W-:-:S05]  /*563e0*/  IADD3 R11, P2, R11, R25, RZ ;  /* 0x000000190b0b7210 */ /* 0x004fca0007f5e0ff */
[----:B------:R0:W-:Y:S04]  /*563f0*/  STL [R1+0xea4], R11 ;  /* 0x000ea40b01007387 */ /* 0x0001e80000100800 */
[----:B0-----:R-:W2:Y:S01]  /*56400*/  LDL.LU R11, [R1+0x2218] ;  /* 0x00221800010b7983 */ /* 0x001ea20000300800 */
[--C-:B---3--:R-:W-:Y:S01]  /*56410*/  IMAD.X R21, R21, 0x1, R0.reuse, P4 ;  /* 0x0000000115157824 */ /* 0x108fe200020e0600 */
        /* <DEDUP_REMOVED lines=15> */
[----:B----4-:R-:W-:-:S02]  /*56510*/  IMAD.X R2, R2, 0x1, R0, P2 ;  /* 0x0000000102027824 */ /* 0x010fc400010e0600 */
[--C-:B------:R-:W-:Y:S01]  /*56520*/  IMAD.X R18, R18, 0x1, R0.reuse, P1 ;  /* 0x0000000112127824 */ /* 0x100fe200008e0600 */
[-C--:B------:R-:W-:Y:S02]  /*56530*/  IADD3 R17, P1, R17, R25.reuse, RZ ;  /* 0x0000001911117210 */ /* 0x080fe40007f3e0ff */
[-C--:B------:R-:W-:Y:S01]  /*56540*/  IADD3 R16, P2, R16, R25.reuse, RZ ;  /* 0x0000001910107210 */ /* 0x080fe20007f5e0ff */
[----:B--2---:R-:W-:Y:S01]  /*56550*/  IMAD.X R11, R11, 0x1, R0, P3 ;  /* 0x000000010b0b7824 */ /* 0x004fe200018e0600 */
[----:B------:R-:W-:-:S04]  /*56560*/  IADD3 R10, P3, R10, R25, RZ ;  /* 0x000000190a0a7210 */ /* 0x000fc80007f7e0ff */
[----:B------:R0:W-:Y:S01]  /*56570*/  STL [R1+0xec8], R11 ;  /* 0x000ec80b01007387 */ /* 0x0001e20000100800 */
[----:B------:R-:W-:-:S03]  /*56580*/  IMAD.X R7, R7, 0x1, R0, P3 ;  /* 0x0000000107077824 */ /* 0x000fc600018e0600 */
[----:B0-----:R-:W2:Y:S01]  /*56590*/  LDL.LU R11, [R1+0x2214] ;  /* 0x00221400010b7983 */ /* 0x001ea20000300800 */
[----:B------:R0:W-:Y:S01]  /*565a0*/  STL [R1+0xe9c], R10 ;  /* 0x000e9c0a01007387 */ /* 0x0001e20000100800 */
[----:B------:R-:W-:Y:S02]  /*565b0*/  IADD3 R4, P3, R4, R25, RZ ;  /* 0x0000001904047210 */ /* 0x000fe40007f7e0ff */
[----:B0-----:R-:W3:Y:S01]  /*565c0*/  LDL.LU R10, [R1+0x2210] ;  /* 0x00221000010a7983 */ /* 0x001ee20000300800 */
        /* <DEDUP_REMOVED lines=18> */
[----:B------:R0:W-:Y:S01]  /*566f0*/  STL [R1+0xe70], R2 ;  /* 0x000e700201007387 */ /* 0x0001e20000100800 */
[----:B------:R-:W-:Y:S01]  /*56700*/  STL [R1+0xe78], R18 ;  /* 0x000e781201007387 */ /* 0x000fe20000100800 */
[----:B------:R-:W-:-:S03]  /*56710*/  IMAD.X R29, R29, 0x1, R0, P3 ;  /* 0x000000011d1d7824 */ /* 0x000fc600018e0600 */
[----:B0-----:R-:W4:Y:S01]  /*56720*/  LDL.LU R2, [R1+0xe34] ;  /* 0x000e340001027983 */ /* 0x001f220000300800 */
[----:B------:R-:W-:Y:S02]  /*56730*/  STL [R1+0xe4c], R17 ;  /* 0x000e4c1101007387 */ /* 0x000fe40000100800 */
[----:B------:R-:W2:Y:S02]  /*56740*/  LDL.LU R7, [R1+0xe58] ;  /* 0x000e580001077983 */ /* 0x000ea40000300800 */
[----:B------:R-:W2:Y:S01]  /*56750*/  LDL.LU R4, [R1+0xe2c] ;  /* 0x000e2c0001047983 */ /* 0x000ea20000300800 */
[----:B------:R-:W-:Y:S01]  /*56760*/  STL [R1+0xe44], R16 ;  /* 0x000e441001007387 */ /* 0x000fe20000100800 */
[----:B------:R-:W-:Y:S02]  /*56770*/  STL [R1+0xe68], R29 ;  /* 0x000e681d01007387 */ /* 0x000fe40000100800 */
[----:B------:R-:W2:Y:S02]  /*56780*/  LDL.LU R21, [R1+0xe1c] ;  /* 0x000e1c0001157983 */ /* 0x000ea40000300800 */
[----:B------:R-:W2:Y:S01]  /*56790*/  LDL.LU R20, [R1+0xe40] ;  /* 0x000e400001147983 */ /* 0x000ea20000300800 */
[----:B------:R-:W-:Y:S01]  /*567a0*/  IADD3 R28, P3, R28, R25, RZ ;  /* 0x000000191c1c7210 */ /* 0x000fe20007f7e0ff */
[----:B------:R-:W-:-:S04]  /*567b0*/  IMAD.X R3, R3, 0x1, R0, P4 ;  /* 0x0000000103037824 */ /* 0x000fc800020e0600 */
[----:B------:R-:W-:Y:S04]  /*567c0*/  STL [R1+0xe3c], R28 ;  /* 0x000e3c1c01007387 */ /* 0x000fe80000100800 */
[----:B--2---:R0:W-:Y:S01]  /*567d0*/  STL.64 [R1+0x2200], R20 ;  /* 0x0022001401007387 */ /* 0x0041e20000100a00 */
[----:B------:R1:W-:Y:S03]  /*567e0*/  STL [R1+0xe60], R3 ;  /* 0x000e600301007387 */ /* 0x0003e60000100800 */
[----:B0-----:R-:W2:Y:S01]  /*567f0*/  LDL.LU R20, [R1+0xe50] ;  /* 0x000e500001147983 */ /* 0x001ea20000300800 */
        /* <DEDUP_REMOVED lines=16> */
[----:B------:R-:W3:Y:S01]  /*56900*/  LDL.LU R17, [R1+0xe00] ;  /* 0x000e000001117983 */ /* 0x000ee20000300800 */
[----:B----4-:R-:W-:Y:S01]  /*56910*/  IADD3 R2, P4, R2, R25, RZ ;  /* 0x0000001902027210 */ /* 0x010fe20007f9e0ff */
[----:B------:R-:W4:Y:S01]  /*56920*/  LDL.LU R16, [R1+0xdd4] ;  /* 0x000dd40001107983 */ /* 0x000f220000300800 */
[----:B------:R-:W4:Y:S01]  /*56930*/  LDL.LU R29, [R1+0xdf8] ;  /* 0x000df800011d7983 */ /* 0x000f220000300800 */
[----:B------:R-:W-:-:S02]  /*56940*/  IMAD.X R7, R7, 0x1, R0, P5 ;  /* 0x0000000107077824 */ /* 0x000fc400028e0600 */
[----:B------:R-:W4:Y:S02]  /*56950*/  LDL.LU R28, [R1+0xdcc] ;  /* 0x000dcc00011c7983 */ /* 0x000f240000300800 */
[----:B-1----:R-:W4:Y:S01]  /*56960*/  LDL.LU R3, [R1+0xdf0] ;  /* 0x000df00001037983 */ /* 0x002f220000300800 */
[-C--:B------:R-:W-:Y:S01]  /*56970*/  IADD3 R4, P5, R4, R25.reuse, RZ ;  /* 0x0000001904047210 */ /* 0x080fe20007fbe0ff */
[----:B------:R0:W-:Y:S04]  /*56980*/  STL [R1+0xe34], R2 ;  /* 0x000e340201007387 */ /* 0x0001e80000100800 */
[----:B0-----:R-:W4:Y:S01]  /*56990*/  LDL.LU R2, [R1+0xdc4] ;  /* 0x000dc40001027983 */ /* 0x001f220000300800 */
[----:B------:R0:W-:Y:S03]  /*569a0*/  STL [R1+0xe58], R7 ;  /* 0x000e580701007387 */ /* 0x0001e60000100800 */
[----:B0-----:R-:W4:Y:S01]  /*569b0*/  LDL.LU R7, [R1+0x220c] ;  /* 0x00220c0001077983 */ /* 0x001f220000300800 */
[----:B------:R0:W-:Y:S03]  /*569c0*/  STL [R1+0xe2c], R4 ;  /* 0x000e2c0401007387 */ /* 0x0001e60000100800 */
[----:B0-----:R-:W4:Y:S01]  /*569d0*/  LDL.LU R4, [R1+0x2208] ;  /* 0x0022080001047983 */ /* 0x001f220000300800 */
[----:B--2---:R-:W-:Y:S01]  /*569e0*/  IMAD.X R20, R20, 0x1, R0, P6 ;  /* 0x0000000114147824 */ /* 0x004fe200030e0600 */
[----:B---3--:R-:W-:-:S05]  /*569f0*/  IADD3 R21, P6, R21, R25, RZ ;  /* 0x0000001915157210 */ /* 0x008fca0007fde0ff */
[----:B------:R0:W-:Y:S01]  /*56a00*/  STL [R1+0xe24], R21 ;  /* 0x000e241501007387 */ /* 0x0001e20000100800 */
[----:B------:R4:W-:Y:S02]  /*56a10*/  STL [R1+0xe50], R20 ;  /* 0x000e501401007387 */ /* 0x0009e40000100800 */
[----:B0-----:R-:W-:Y:S02]  /*56a20*/  IMAD.MOV.U32 R21, RZ, RZ, R10 ;  /* 0x000000ffff157224 */ /* 0x001fe400078e000a */
[----:B------:R-:W2:Y:S01]  /*56a30*/  LDL.LU R10, [R1+0xe48] ;  /* 0x000e4800010a7983 */ /* 0x000ea20000300800 */
[----:B----4-:R-:W-:-:S05]  /*56a40*/  IMAD.MOV.U32 R20, RZ, RZ, R4 ;  /* 0x000000ffff147224 */ /* 0x010fca00078e0004 */
[----:B------:R0:W-:Y:S02]  /*56a50*/  STL.64 [R1+0x5f0], R20 ;  /* 0x0005f01401007387 */ /* 0x0001e40000100a00 */
[----:B0-----:R-:W-:Y:S02]  /*56a60*/  IMAD.MOV.U32 R20, RZ, RZ, R7 ;  /* 0x000000ffff147224 */ /* 0x001fe400078e0007 */
[----:B------:R-:W-:-:S05]  /*56a70*/  IMAD.MOV.U32 R21, RZ, RZ, R11 ;  /* 0x000000ffff157224 */ /* 0x000fca00078e000b */
[----:B------:R0:W-:Y:S04]  /*56a80*/  STL.64 [R1+0x5e8], R20 ;  /* 0x0005e81401007387 */ /* 0x0001e80000100a00 */
[----:B0-----:R-:W3:Y:S01]  /*56a90*/  LDL.LU.64 R20, [R1+0x2200] ;  /* 0x0022000001147983 */ /* 0x001ee20000300a00 */
        /* <DEDUP_REMOVED lines=11> */
[--C-:B------:R-:W-:Y:S01]  /*56b50*/  IMAD.X R29, R29, 0x1, R0.reuse, P5 ;  /* 0x000000011d1d7824 */ /* 0x100fe200028e0600 */
[-C--:B------:R-:W-:Y:S02]  /*56b60*/  IADD3 R28, P5, R28, R25.reuse, RZ ;  /* 0x000000191c1c7210 */ /* 0x080fe40007fbe0ff */
[----:B------:R-:W-:Y:S01]  /*56b70*/  IADD3 R16, P4, R16, R25, RZ ;  /* 0x0000001910107210 */ /* 0x000fe20007f9e0ff */
[--C-:B------:R-:W-:Y:S02]  /*56b80*/  IMAD.X R3, R3, 0x1, R0.reuse, P6 ;  /* 0x0000000103037824 */ /* 0x100fe400030e0600 */
[----:B--2---:R-:W-:-:S05]  /*56b90*/  IMAD.X R10, R10, 0x1, R0, P1 ;  /* 0x000000010a0a7824 */ /* 0x004fca00008e0600 */
[----:B------:R-:W-:Y:S01]  /*56ba0*/  STL [R1+0xe48], R10 ;  /* 0x000e480a01007387 */ /* 0x000fe20000100800 */
[-C--:B---3--:R-:W-:Y:S01]  /*56bb0*/  IADD3 R21, P1, R21, R25.reuse, RZ ;  /* 0x0000001915157210 */ /* 0x088fe20007f3e0ff */
[----:B------:R-:W-:Y:S01]  /*56bc0*/  IMAD.X R20, R20, 0x1, R0, P2 ;  /* 0x0000000114147824 */ /* 0x000fe200010e0600 */
[----:B------:R-:W-:-:S03]  /*56bd0*/  IADD3 R22, P2, R22, R25, RZ ;  /* 0x0000001916167210 */ /* 0x000fc60007f5e0ff */
        /* <DEDUP_REMOVED lines=27> */
[----:B0-----:R-:W3:Y:S01]  /*56d90*/  LDL.LU R3, [R1+0xdbc] ;  /* 0x000dbc0001037983 */ /* 0x001ee20000300800 */
[----:B------:R-:W4:Y:S01]  /*56da0*/  LDL.LU R7, [R1+0xdd8] ;  /* 0x000dd80001077983 */ /* 0x000f220000300800 */
[----:B------:R-:W-:-:S02]  /*56db0*/  IADD3 R2, P6, R2, R25, RZ ;  /* 0x0000001902027210 */ /* 0x000fc40007fde0ff */
[----:B----4-:R0:W-:Y:S03]  /*56dc0*/  STL [R1+0x21f4], R7 ;  /* 0x0021f40701007387 */ /* 0x0101e60000100800 */
[----:B------:R-:W-:Y:S01]  /*56dd0*/  STL [R1+0xdc4], R2 ;  /* 0x000dc40201007387 */ /* 0x000fe20000100800 */
[----:B0-----:R-:W4:Y:S01]  /*56de0*/  LDL.LU R7, [R1+0xdb4] ;  /* 0x000db40001077983 */ /* 0x001f220000300800 */
[----:B--2---:R-:W-:-:S03]  /*56df0*/  IMAD.X R28, R28, 0x1, R0, P1 ;  /* 0x000000011c1c7824 */ /* 0x004fc600008e0600 */
        /* <DEDUP_REMOVED lines=23> */
[----:B------:R-:W4:Y:S01]  /*56f70*/  LDL.LU R2, [R1+0xd80] ;  /* 0x000d800001027983 */ /* 0x000f220000300800 */
[----:B---3--:R-:W-:Y:S01]  /*56f80*/  IADD3 R3, P1, R3, R25, RZ ;  /* 0x0000001903037210 */ /* 0x008fe20007f3e0ff */
[----:B------:R-:W3:Y:S01]  /*56f90*/  LDL.LU R16, [R1+0xd54] ;  /* 0x000d540001107983 */ /* 0x000ee20000300800 */
[----:B------:R-:W3:Y:S02]  /*56fa0*/  LDL.LU R29, [R1+0xd78] ;  /* 0x000d7800011d7983 */ /* 0x000ee40000300800 */
[----:B------:R0:W-:Y:S02]  /*56fb0*/  STL [R1+0xde8], R28 ;  /* 0x000de81c01007387 */ /* 0x0001e40000100800 */
[----:B0-----:R-:W3:Y:S01]  /*56fc0*/  LDL.LU R28, [R1+0xd4c] ;  /* 0x000d4c00011c7983 */ /* 0x001ee20000300800 */
[----:B------:R0:W-:Y:S03]  /*56fd0*/  STL [R1+0xdbc], R3 ;  /* 0x000dbc0301007387 */ /* 0x0001e60000100800 */
[----:B0-----:R-:W3:Y:S01]  /*56fe0*/  LDL.LU R3, [R1+0xd70] ;  /* 0x000d700001037983 */ /* 0x001ee20000300800 */
        /* <DEDUP_REMOVED lines=25> */
[-C--:B---3--:R-:W-:Y:S01]  /*57180*/  IADD3 R16, P2, R16, R25.reuse, RZ ;  /* 0x0000001910107210 */ /* 0x088fe20007f5e0ff */
        /* <DEDUP_REMOVED lines=26> */
[----:B------:R0:W-:Y:S02]  /*57330*/  STL [R1+0xd80], R2 ;  /* 0x000d800201007387 */ /* 0x0001e40000100800 */
[----:B------:R-:W-:Y:S01]  /*57340*/  STL [R1+0xd88], R18 ;  /* 0x000d881201007387 */ /* 0x000fe20000100800 */
[----:B0-----:R-:W2:Y:S01]  /*57350*/  LDL.LU R2, [R1+0xd44] ;  /* 0x000d440001027983 */ /* 0x001ea20000300800 */
[----:B------:R-:W-:Y:S02]  /*57360*/  STL [R1+0xd5c], R17 ;  /* 0x000d5c1101007387 */ /* 0x000fe40000100800 */
[----:B------:R0:W-:Y:S02]  /*57370*/  STL [R1+0xd4c], R28 ;  /* 0x000d4c1c01007387 */ /* 0x0001e40000100800 */
[----:B------:R-:W-:Y:S01]  /*57380*/  STL [R1+0xd54], R16 ;  /* 0x000d541001007387 */ /* 0x000fe20000100800 */
[----:B0-----:R-:W3:Y:S01]  /*57390*/  LDL.LU R28, [R1+0xd68] ;  /* 0x000d6800011c7983 */ /* 0x001ee20000300800 */
[----:B------:R-:W-:Y:S02]  /*573a0*/  STL [R1+0xd78], R29 ;  /* 0x000d781d01007387 */ /* 0x000fe40000100800 */
[----:B------:R-:W4:Y:S02]  /*573b0*/  LDL.LU R7, [R1+0xd34] ;  /* 0x000d340001077983 */ /* 0x000f240000300800 */
[----:B------:R-:W-:Y:S01]  /*573c0*/  IMAD.X R3, R3, 0x1, R0, P4 ;  /* 0x0000000103037824 */ /* 0x000fe200020e0600 */
[----:B----4-:R0:W-:Y:S04]  /*573d0*/  STL [R1+0x21ec], R7 ;  /* 0x0021ec0701007387 */ /* 0x0101e80000100800 */
[----:B0-----:R-:W4:Y:S01]  /*573e0*/  LDL.LU R7, [R1+0xd60] ;  /* 0x000d600001077983 */ /* 0x001f220000300800 */
[----:B------:R-:W-:Y:S01]  /*573f0*/  STL [R1+0xd70], R3 ;  /* 0x000d700301007387 */ /* 0x000fe20000100800 */
        /* <DEDUP_REMOVED lines=25> */
[----:B---3--:R-:W-:Y:S01]  /*57590*/  IMAD.X R28, R28, 0x1, R0, P5 ;  /* 0x000000011c1c7824 */ /* 0x008fe200028e0600 */
[----:B------:R0:W-:Y:S04]  /*575a0*/  STL [R1+0xd44], R2 ;  /* 0x000d440201007387 */ /* 0x0001e80000100800 */
[----:B0-----:R-:W3:Y:S01]  /*575b0*/  LDL.LU R2, [R1+0xd00] ;  /* 0x000d000001027983 */ /* 0x001ee20000300800 */
[----:B------:R-:W3:Y:S02]  /*575c0*/  LDL.LU R16, [R1+0xcd4] ;  /* 0x000cd40001107983 */ /* 0x000ee40000300800 */
        /* <DEDUP_REMOVED lines=26> */
[-C--:B------:R-:W-:Y:S01]  /*57770*/  IADD3 R12, P3, R12, R25.reuse, RZ ;  /* 0x000000190c0c7210 */ /* 0x080fe20007f7e0ff */
[----:B------:R-:W-:Y:S01]  /*57780*/  IMAD.X R18, R18, 0x1, R0, P5 ;  /* 0x0000000112127824 */ /* 0x000fe200028e0600 */
[-C--:B------:R-:W-:Y:S02]  /*57790*/  IADD3 R17, P5, R17, R25.reuse, RZ ;  /* 0x0000001911117210 */ /* 0x080fe40007fbe0ff */
        /* <DEDUP_REMOVED lines=21> */
[--C-:B---3--:R-:W-:Y:S01]  /*578f0*/  IMAD.X R2, R2, 0x1, R0.reuse, P6 ;  /* 0x0000000102027824 */ /* 0x108fe200030e0600 */
[----:B------:R0:W-:Y:S01]  /*57900*/  STL [R1+0xce4], R3 ;  /* 0x000ce40301007387 */ /* 0x0001e20000100800 */
[----:B------:R-:W-:Y:S03]  /*57910*/  STL [R1+0xcec], R12 ;  /* 0x000cec0c01007387 */ /* 0x000fe60000100800 */
[----:B0-----:R-:W2:Y:S01]  /*57920*/  LDL.LU R3, [R1+0xcf0] ;  /* 0x000cf00001037983 */ /* 0x001ea20000300800 */
[----:B------:R-:W-:Y:S02]  /*57930*/  STL [R1+0xd10], R19 ;  /* 0x000d101301007387 */ /* 0x000fe40000100800 */
[----:B------:R0:W-:Y:S02]  /*57940*/  STL [R1+0xd00], R2 ;  /* 0x000d000201007387 */ /* 0x0001e40000100800 */
[----:B------:R-:W-:Y:S01]  /*57950*/  STL [R1+0xd08], R18 ;  /* 0x000d081201007387 */ /* 0x000fe20000100800 */
[----:B0-----:R-:W3:Y:S01]  /*57960*/  LDL.LU R2, [R1+0xcc4] ;  /* 0x000cc40001027983 */ /* 0x001ee20000300800 */
[----:B------:R-:W-:Y:S02]  /*57970*/  STL [R1+0xcdc], R17 ;  /* 0x000cdc1101007387 */ /* 0x000fe40000100800 */
[----:B------:R-:W4:Y:S01]  /*57980*/  LDL.LU R7, [R1+0xce0] ;  /* 0x000ce00001077983 */ /* 0x000f220000300800 */
[----:B------:R-:W-:Y:S01]  /*57990*/  IADD3 R16, P6, R16, R25, RZ ;  /* 0x0000001910107210 */ /* 0x000fe20007fde0ff */
[----:B------:R-:W-:-:S04]  /*579a0*/  IMAD.X R29, R29, 0x1, R0, P1 ;  /* 0x000000011d1d7824 */ /* 0x000fc800008e0600 */
[----:B------:R-:W-:Y:S04]  /*579b0*/  STL [R1+0xcd4], R16 ;  /* 0x000cd41001007387 */ /* 0x000fe80000100800 */
[----:B----4-:R0:W-:Y:S01]  /*579c0*/  STL [R1+0x21e4], R7 ;  /* 0x0021e40701007387 */ /* 0x0101e20000100800 */
[----:B------:R-:W-:Y:S03]  /*579d0*/  STL [R1+0xcf8], R29 ;  /* 0x000cf81d01007387 */ /* 0x000fe60000100800 */
[----:B0-----:R-:W4:Y:S01]  /*579e0*/  LDL.LU R7, [R1+0xcbc] ;  /* 0x000cbc0001077983 */ /* 0x001f220000300800 */
[----:B------:R-:W-:-:S05]  /*579f0*/  IADD3 R28, P1, R28, R25, RZ ;  /* 0x000000191c1c7210 */ /* 0x000fca0007f3e0ff */
[----:B------:R-:W-:Y:S01]  /*57a00*/  STL [R1+0xccc], R28 ;  /* 0x000ccc1c01007387 */ /* 0x000fe20000100800 */
        /* <DEDUP_REMOVED lines=23> */
[----:B------:R0:W-:Y:S01]  /*57b80*/  STL [R1+0xcf0], R3 ;  /* 0x000cf00301007387 */ /* 0x0001e20000100800 */
[----:B---3--:R-:W-:-:S02]  /*57b90*/  IADD3 R2, P2, R2, R25, RZ ;  /* 0x0000001902027210 */ /* 0x008fc40007f5e0ff */
[----:B0-----:R-:W3:Y:S01]  /*57ba0*/  LDL.LU R3, [R1+0xc64] ;  /* 0x000c640001037983 */ /* 0x001ee20000300800 */
[----:B------:R-:W3:Y:S02]  /*57bb0*/  LDL.LU R18, [R1+0xc88] ;  /* 0x000c880001127983 */ /* 0x000ee40000300800 */
[----:B------:R-:W3:Y:S02]  /*57bc0*/  LDL.LU R17, [R1+0xc5c] ;  /* 0x000c5c0001117983 */ /* 0x000ee40000300800 */
[----:B------:R-:W3:Y:S01]  /*57bd0*/  LDL.LU R16, [R1+0xc80] ;  /* 0x000c800001107983 */ /* 0x000ee20000300800 */
[----:B------:R0:W-:Y:S01]  /*57be0*/  STL [R1+0xcc4], R2 ;  /* 0x000cc40201007387 */ /* 0x0001e20000100800 */
[----:B------:R-:W3:Y:S03]  /*57bf0*/  LDL.LU R29, [R1+0xc54] ;  /* 0x000c5400011d7983 */ /* 0x000ee60000300800 */
        /* <DEDUP_REMOVED lines=21> */
[-C--:B------:R-:W-:Y:S01]  /*57d50*/  IADD3 R13, P6, R13, R25.reuse, RZ ;  /* 0x000000190d0d7210 */ /* 0x080fe20007fde0ff */
[--C-:B------:R-:W-:Y:S01]  /*57d60*/  IMAD.X R19, R19, 0x1, R0.reuse, P2 ;  /* 0x0000000113137824 */ /* 0x100fe200010e0600 */
[-C--:B---3--:R-:W-:Y:S02]  /*57d70*/  IADD3 R3, P2, R3, R25.reuse, RZ ;  /* 0x0000001903037210 */ /* 0x088fe40007f5e0ff */
[-C--:B------:R-:W-:Y:S01]  /*57d80*/  IADD3 R12, P1, R12, R25.reuse, RZ ;  /* 0x000000190c0c7210 */ /* 0x080fe20007f3e0ff */
[--C-:B------:R-:W-:Y:S01]  /*57d90*/  IMAD.X R18, R18, 0x1, R0.reuse, P3 ;  /* 0x0000000112127824 */ /* 0x100fe200018e0600 */
[-C--:B------:R-:W-:Y:S01]  /*57da0*/  IADD3 R17, P3, R17, R25.reuse, RZ ;  /* 0x0000001911117210 */ /* 0x080fe20007f7e0ff */
        /* <DEDUP_REMOVED lines=28> */
[----:B------:R-:W-:Y:S02]  /*57f70*/  STL [R1+0xc88], R18 ;  /* 0x000c881201007387 */ /* 0x000fe40000100800 */
[----:B------:R-:W-:Y:S01]  /*57f80*/  STL [R1+0xc5c], R17 ;  /* 0x000c5c1101007387 */ /* 0x000fe20000100800 */
[----:B------:R-:W4:Y:S01]  /*57f90*/  LDL.LU R7, [R1+0xc3c] ;  /* 0x000c3c0001077983 */ /* 0x000f220000300800 */
[----:B------:R-:W-:Y:S01]  /*57fa0*/  IMAD.X R16, R16, 0x1, R0, P4 ;  /* 0x0000000110107824 */ /* 0x000fe200020e0600 */
[----:B------:R-:W-:-:S04]  /*57fb0*/  IADD3 R29, P4, R29, R25, RZ ;  /* 0x000000191d1d7210 */ /* 0x000fc80007f9e0ff */
[----:B------:R-:W-:Y:S04]  /*57fc0*/  STL [R1+0xc80], R16 ;  /* 0x000c801001007387 */ /* 0x000fe80000100800 */
[----:B----4-:R0:W-:Y:S01]  /*57fd0*/  STL [R1+0x21dc], R7 ;  /* 0x0021dc0701007387 */ /* 0x0101e20000100800 */
[----:B------:R-:W-:Y:S03]  /*57fe0*/  STL [R1+0xc54], R29 ;  /* 0x000c541d01007387 */ /* 0x000fe60000100800 */
[----:B0-----:R-:W4:Y:S01]  /*57ff0*/  LDL.LU R7, [R1+0xc68] ;  /* 0x000c680001077983 */ /* 0x001f220000300800 */
[----:B------:R-:W-:-:S05]  /*58000*/  IMAD.X R2, R2, 0x1, R0, P5 ;  /* 0x0000000102027824 */ /* 0x000fca00028e0600 */
[----:B------:R-:W-:Y:S01]  /*58010*/  STL [R1+0xc78], R2 ;  /* 0x000c780201007387 */ /* 0x000fe20000100800 */
[----:B--2---:R-:W-:-:S03]  /*58020*/  IADD3 R28, P5, R28, R25, RZ ;  /* 0x000000191c1c7210 */ /* 0x004fc60007fbe0ff */
        /* <DEDUP_REMOVED lines=20> */
[----:B------:R0:W-:Y:S02]  /*58170*/  STL [R1+0xc4c], R28 ;  /* 0x000c4c1c01007387 */ /* 0x0001e40000100800 */
[----:B---3--:R-:W-:Y:S01]  /*58180*/  IMAD.X R3, R3, 0x1, R0, P6 ;  /* 0x0000000103037824 */ /* 0x008fe200030e0600 */
[----:B0-----:R-:W3:Y:S01]  /*58190*/  LDL.LU R28, [R1+0xc18] ;  /* 0x000c1800011c7983 */ /* 0x001ee20000300800 */
[----:B------:R-:W3:Y:S02]  /*581a0*/  LDL.LU R12, [R1+0x1a70] ;  /* 0x001a7000010c7983 */ /* 0x000ee40000300800 */
[----:B------:R-:W3:Y:S02]  /*581b0*/  LDL.LU R19, [R1+0xc10] ;  /* 0x000c100001137983 */ /* 0x000ee40000300800 */
[----:B------:R-:W3:Y:S01]  /*581c0*/  LDL.LU R18, [R1+0x1a78] ;  /* 0x001a780001127983 */ /* 0x000ee20000300800 */
[----:B------:R0:W-:Y:S01]  /*581d0*/  STL [R1+0xc70], R3 ;  /* 0x000c700301007387 */ /* 0x0001e20000100800 */
[----:B------:R-:W3:Y:S02]  /*581e0*/  LDL.LU R17, [R1+0xc08] ;  /* 0x000c080001117983 */ /* 0x000ee40000300800 */
[----:B------:R-:W3:Y:S02]  /*581f0*/  LDL.LU R16, [R1+0x1a7c] ;  /* 0x001a7c0001107983 */ /* 0x000ee40000300800 */
[----:B------:R-:W3:Y:S01]  /*58200*/  LDL.LU R29, [R1+0xc00] ;  /* 0x000c0000011d7983 */ /* 0x000ee20000300800 */
        /* <DEDUP_REMOVED lines=21> */
[--C-:B---3--:R-:W-:Y:S02]  /*58360*/  IMAD.X R28, R28, 0x1, R0.reuse, P5 ;  /* 0x000000011c1c7824 */ /* 0x108fe400028e0600 */
[--C-:B------:R-:W-:Y:S01]  /*58370*/  IMAD.X R14, R14, 0x1, R0.reuse, P4 ;  /* 0x000000010e0e7824 */ /* 0x100fe200020e0600 */
[-C--:B------:R-:W-:Y:S02]  /*58380*/  IADD3 R13, P4, R13, R25.reuse, RZ ;  /* 0x000000190d0d7210 */ /* 0x080fe40007f9e0ff */
        /* <DEDUP_REMOVED lines=20> */
[----:B------:R0:W-:Y:S01]  /*584d0*/  STL [R1+0xbfc], R2 ;  /* 0x000bfc0201007387 */ /* 0x0001e20000100800 */
[----:B------:R-:W-:Y:S02]  /*584e0*/  STL [R1+0xc04], R24 ;  /* 0x000c041801007387 */ /* 0x000fe40000100800 */
[--C-:B------:R-:W-:Y:S01]  /*584f0*/  IMAD.X R17, R17, 0x1, R0.reuse, P1 ;  /* 0x0000000111117824 */ /* 0x100fe200008e0600 */
        /* <DEDUP_REMOVED lines=8> */
[----:B------:R-:W-:Y:S01]  /*58580*/  STL [R1+0x1a78], R18 ;  /* 0x001a781201007387 */ /* 0x000fe20000100800 */
        /* <DEDUP_REMOVED lines=39> */
[----:B------:R-:W3:Y:S01]  /*58800*/  LDL.LU R16, [R1+0x1ac4] ;  /* 0x001ac40001107983 */ /* 0x000ee20000300800 */
        /* <DEDUP_REMOVED lines=20> */
[-C--:B---3--:R-:W-:Y:S02]  /*58950*/  IADD3 R2, P1, R2, R25.reuse, RZ ;  /* 0x0000001902027210 */ /* 0x088fe40007f3e0ff */
[-C--:B------:R-:W-:Y:S01]  /*58960*/  IADD3 R24, P6, R24, R25.reuse, RZ ;  /* 0x0000001918187210 */ /* 0x080fe20007fde0ff */
[--C-:B------:R-:W-:Y:S01]  /*58970*/  IMAD.X R14, R14, 0x1, R0.reuse, P2 ;  /* 0x000000010e0e7824 */ /* 0x100fe200010e0600 */
[-C--:B------:R-:W-:Y:S01]  /*58980*/  IADD3 R13, P2, R13, R25.reuse, RZ ;  /* 0x000000190d0d7210 */ /* 0x080fe20007f5e0ff */
[--C-:B------:R-:W-:Y:S01]  /*58990*/  IMAD.X R12, R12, 0x1, R0.reuse, P3 ;  /* 0x000000010c0c7824 */ /* 0x100fe200018e0600 */
        /* <DEDUP_REMOVED lines=42> */
[-C--:B--2---:R-:W-:Y:S01]  /*58c40*/  IADD3 R3, P6, R3, R25.reuse, RZ ;  /* 0x0000001903037210 */ /* 0x084fe20007fde0ff */
[----:B---3--:R-:W-:Y:S02]  /*58c50*/  IMAD.X R2, R2, 0x1, R0, P1 ;  /* 0x0000000102027824 */ /* 0x008fe400008e0600 */
[----:B----4-:R0:W-:Y:S04]  /*58c60*/  STL [R1+0x21d0], R7 ;  /* 0x0021d00701007387 */ /* 0x0101e80000100800 */
        /* <DEDUP_REMOVED lines=15> */
[----:B------:R0:W-:Y:S02]  /*58d60*/  STL [R1+0x1b08], R3 ;  /* 0x001b080301007387 */ /* 0x0001e40000100800 */
        /* <DEDUP_REMOVED lines=47> */
[--C-:B------:R-:W-:Y:S02]  /*59060*/  IMAD.X R8, R8, 0x1, R0.reuse, P2 ;  /* 0x0000000108087824 */ /* 0x100fe400010e0600 */
[----:B------:R-:W-:Y:S01]  /*59070*/  STL [R1+0x1ae0], R20 ;  /* 0x001ae01401007387 */ /* 0x000fe20000100800 */
[-C--:B------:R-:W-:Y:S01]  /*59080*/  IADD3 R28, P2, R28, R25.reuse, RZ ;  /* 0x000000191c1c7210 */ /* 0x080fe20007f5e0ff */
        /* <DEDUP_REMOVED lines=11> */
[-C--:B------:R-:W-:Y:S01]  /*59140*/  IADD3 R16, P2, R16, R25.reuse, RZ ;  /* 0x0000001910107210 */ /* 0x080fe20007f5e0ff */
        /* <DEDUP_REMOVED lines=12> */
[----:B0-----:R-:W4:Y:S01]  /*59210*/  LDL.LU R2, [R1+0x1b58] ;  /* 0x001b580001027983 */ /* 0x001f220000300800 */
[----:B------:R-:W-:Y:S03]  /*59220*/  STL [R1+0x1b44], R29 ;  /* 0x001b441d01007387 */ /* 0x000fe60000100800 */
[----:B----4-:R0:W-:Y:S04]  /*59230*/  STL [R1+0x21c4], R2 ;  /* 0x0021c40201007387 */ /* 0x0101e80000100800 */
[----:B0-----:R-:W4:Y:S01]  /*59240*/  LDL.LU R2, [R1+0x1b90] ;  /* 0x001b900001027983 */ /* 0x001f220000300800 */
[----:B--2---:R-:W-:Y:S01]  /*59250*/  IMAD.X R28, R28, 0x1, R0, P4 ;  /* 0x000000011c1c7824 */ /* 0x004fe200020e0600 */
[----:B---3--:R-:W-:-:S02]  /*59260*/  IADD3 R3, P4, R3, R25, RZ ;  /* 0x0000001903037210 */ /* 0x008fc40007f9e0ff */
        /* <DEDUP_REMOVED lines=16> */
[----:B------:R-:W3:Y:S01]  /*59370*/  LDL.LU R6, [R1+0x1b80] ;  /* 0x001b800001067983 */ /* 0x000ee20000300800 */
[----:B------:R-:W3:Y:S01]  /*59380*/  LDL.LU R24, [R1+0x1dbc] ;  /* 0x001dbc0001187983 */ /* 0x000ee20000300800 */
[----:B------:R-:W3:Y:S02]  /*59390*/  LDL.LU R15, [R1+0x1b98] ;  /* 0x001b9800010f7983 */ /* 0x000ee40000300800 */
[----:B------:R1:W-:Y:S02]  /*593a0*/  STL [R1+0x1b88], R3 ;  /* 0x001b880301007387 */ /* 0x0003e40000100800 */
        /* <DEDUP_REMOVED lines=8> */
[----:B0-----:R-:W3:Y:S01]  /*59430*/  LDL.LU R28, [R1+0x1d98] ;  /* 0x001d9800011c7983 */ /* 0x001ee20000300800 */
[----:B-1----:R-:W3:Y:S01]  /*59440*/  LDL.LU R3, [R1+0x1bc8] ;  /* 0x001bc80001037983 */ /* 0x002ee20000300800 */
        /* <DEDUP_REMOVED lines=17> */
[----:B------:R-:W-:Y:S01]  /*59560*/  IADD3 R24, P1, R24, R25, RZ ;  /* 0x0000001918187210 */ /* 0x000fe20007f3e0ff */
[--C-:B------:R-:W-:Y:S02]  /*59570*/  IMAD.X R15, R15, 0x1, R0.reuse, P2 ;  /* 0x000000010f0f7824 */ /* 0x100fe400010e0600 */
[--C-:B------:R-:W-:Y:S02]  /*59580*/  IMAD.X R13, R13, 0x1, R0.reuse, P3 ;  /* 0x000000010d0d7824 */ /* 0x100fe400018e0600 */
[----:B------:R-:W-:-:S02]  /*59590*/  IMAD.X R19, R19, 0x1, R0, P4 ;  /* 0x0000000113137824 */ /* 0x000fc400020e0600 */
[--C-:B------:R-:W-:Y:S02]  /*595a0*/  IMAD.X R17, R17, 0x1, R0.reuse, P5 ;  /* 0x0000000111117824 */ /* 0x100fe400028e0600 */
[----:B--2---:R-:W-:Y:S01]  /*595b0*/  IMAD.X R2, R2, 0x1, R0, P6 ;  /* 0x0000000102027824 */ /* 0x004fe200030e0600 */
[----:B------:R-:W-:-:S04]  /*595c0*/  IADD3 R7, P6, R7, R25, RZ ;  /* 0x0000001907077210 */ /* 0x000fc80007fde0ff */
[----:B------:R0:W-:Y:S04]  /*595d0*/  STL [R1+0x1b58], R2 ;  /* 0x001b580201007387 */ /* 0x0001e80000100800 */
[----:B0-----:R-:W2:Y:S01]  /*595e0*/  LDL.LU R2, [R1+0x21c0] ;  /* 0x0021c00001027983 */ /* 0x001ea20000300800 */
[----:B------:R-:W-:Y:S02]  /*595f0*/  STL [R1+0x1b94], R7 ;  /* 0x001b940701007387 */ /* 0x000fe40000100800 */
[----:B------:R-:W-:Y:S02]  /*59600*/  STL [R1+0x1b64], R11 ;  /* 0x001b640b01007387 */ /* 0x000fe40000100800 */
[----:B------:R-:W-:Y:S01]  /*59610*/  STL [R1+0x1b9c], R4 ;  /* 0x001b9c0401007387 */ /* 0x000fe20000100800 */
[----:B------:R-:W-:Y:S01]  /*59620*/  STL [R1+0x1b6c], R10 ;  /* 0x001b6c0a01007387 */ /* 0x000fe20000100800 */
[----:B------:R-:W-:Y:S02]  /*59630*/  STL [R1+0x1ba8], R21 ;  /* 0x001ba81501007387 */ /* 0x000fe40000100800 */
[----:B------:R-:W-:Y:S02]  /*59640*/  STL [R1+0x1b60], R20 ;  /* 0x001b601401007387 */ /* 0x000fe40000100800 */
[----:B------:R-:W-:Y:S01]  /*59650*/  STL [R1+0x1bb0], R22 ;  /* 0x001bb01601007387 */ /* 0x000fe20000100800 */
[----:B------:R0:W-:Y:S01]  /*59660*/  STL [R1+0x1b84], R5 ;  /* 0x001b840501007387 */ /* 0x0001e20000100800 */
[----:B------:R-:W-:-:S02]  /*59670*/  IMAD.X R9, R9, 0x1, R0, P6 ;  /* 0x0000000109097824 */ /* 0x000fc400030e0600 */
[----:B0-----:R-:W-:-:S04]  /*59680*/  IMAD.MOV.U32 R5, RZ, RZ, c[0x0][0x18c] ;  /* 0x00006300ff057624 */ /* 0x001fc800078e00ff */
[----:B------:R-:W-:Y:S01]  /*59690*/  IMAD.SHL.U32 R4, R5, 0x80, RZ ;  /* 0x0000008005047824 */ /* 0x000fe200078e00ff */
[----:B------:R-:W-:Y:S01]  /*596a0*/  IADD3 R8, P6, R8, R25, RZ ;  /* 0x0000001908087210 */ /* 0x000fe20007fde0ff */
[----:B------:R-:W-:Y:S02]  /*596b0*/  STL [R1+0x1b78], R23 ;  /* 0x001b781701007387 */ /* 0x000fe40000100800 */
[----:B------:R-:W-:Y:S02]  /*596c0*/  IMAD.SHL.U32 R4, R4, 0x2, RZ ;  /* 0x0000000204047824 */ /* 0x000fe400078e00ff */
[----:B------:R-:W-:Y:S01]  /*596d0*/  STL [R1+0x1bb4], R26 ;  /* 0x001bb41a01007387 */ /* 0x000fe20000100800 */
[----:B------:R-:W-:Y:S01]  /*596e0*/  STL [R1+0x1bbc], R27 ;  /* 0x001bbc1b01007387 */ /* 0x000fe20000100800 */
[----:B------:R-:W-:Y:S02]  /*596f0*/  STL [R1+0x1b8c], R9 ;  /* 0x001b8c0901007387 */ /* 0x000fe40000100800 */
[----:B------:R-:W-:Y:S01]  /*59700*/  STL [R1+0x1bcc], R8 ;  /* 0x001bcc0801007387 */ /* 0x000fe20000100800 */
[-C--:B------:R-:W-:Y:S01]  /*59710*/  IADD3 R14, P2, R14, R4.reuse, RZ ;  /* 0x000000040e0e7210 */ /* 0x080fe20007f5e0ff */
[----:B------:R-:W-:Y:S01]  /*59720*/  STL [R1+0x1b80], R6 ;  /* 0x001b800601007387 */ /* 0x000fe20000100800 */
[-C--:B------:R-:W-:Y:S01]  /*59730*/  IADD3 R12, P3, R12, R4.reuse, RZ ;  /* 0x000000040c0c7210 */ /* 0x080fe20007f7e0ff */
[----:B------:R-:W-:Y:S02]  /*59740*/  STL [R1+0x1dbc], R24 ;  /* 0x001dbc1801007387 */ /* 0x000fe40000100800 */
[----:B------:R-:W-:Y:S01]  /*59750*/  STL [R1+0x1b98], R15 ;  /* 0x001b980f01007387 */ /* 0x000fe20000100800 */
[-C--:B------:R-:W-:Y:S01]  /*59760*/  IADD3 R18, P4, R18, R4.reuse, RZ ;  /* 0x0000000412127210 */ /* 0x080fe20007f9e0ff */
[----:B------:R-:W-:Y:S01]  /*59770*/  STL [R1+0x1db8], R14 ;  /* 0x001db80e01007387 */ /* 0x000fe20000100800 */
[----:B------:R-:W-:Y:S01]  /*59780*/  STL [R1+0x1ba4], R13 ;  /* 0x001ba40d01007387 */ /* 0x000fe20000100800 */
[-C--:B------:R-:W-:Y:S01]  /*59790*/  IADD3 R16, P5, R16, R4.reuse, RZ ;  /* 0x0000000410107210 */ /* 0x080fe20007fbe0ff */
[----:B------:R-:W-:Y:S01]  /*597a0*/  STL [R1+0x1db0], R12 ;  /* 0x001db00c01007387 */ /* 0x000fe20000100800 */
[----:B------:R-:W-:Y:S01]  /*597b0*/  STL [R1+0x1bac], R19 ;  /* 0x001bac1301007387 */ /* 0x000fe20000100800 */
[----:B------:R-:W-:Y:S02]  /*597c0*/  STL [R1+0x1da8], R18 ;  /* 0x001da81201007387 */ /* 0x000fe40000100800 */
[----:B------:R-:W-:Y:S02]  /*597d0*/  STL [R1+0x1ba0], R17 ;  /* 0x001ba01101007387 */ /* 0x000fe40000100800 */
[----:B------:R-:W-:Y:S01]  /*597e0*/  STL [R1+0x1da0], R16 ;  /* 0x001da01001007387 */ /* 0x000fe20000100800 */
[----:B------:R-:W3:Y:S01]  /*597f0*/  LDL.LU R7, [R1+0x1da4] ;  /* 0x001da40001077983 */ /* 0x000ee20000300800 */
[----:B------:R-:W-:Y:S01]  /*59800*/  IMAD.X R29, R29, 0x1, R0, P6 ;  /* 0x000000011d1d7824 */ /* 0x000fe200030e0600 */
[----:B------:R-:W-:-:S04]  /*59810*/  IADD3 R28, P6, R28, R4, RZ ;  /* 0x000000041c1c7210 */ /* 0x000fc80007fde0ff */
[----:B------:R-:W-:Y:S04]  /*59820*/  STL [R1+0x1bb8], R29 ;  /* 0x001bb81d01007387 */ /* 0x000fe80000100800 */
[----:B---3--:R0:W-:Y:S01]  /*59830*/  STL [R1+0x21b0], R7 ;  /* 0x0021b00701007387 */ /* 0x0081e20000100800 */
[----:B------:R-:W-:Y:S03]  /*59840*/  STL [R1+0x1d98], R28 ;  /* 0x001d981c01007387 */ /* 0x000fe60000100800 */
[----:B0-----:R-:W3:Y:S01]  /*59850*/  LDL.LU R7, [R1+0x1dac] ;  /* 0x001dac0001077983 */ /* 0x001ee20000300800 */
[----:B------:R-:W-:-:S05]  /*59860*/  IMAD.X R3, R3, 0x1, R0, P1 ;  /* 0x0000000103037824 */ /* 0x000fca00008e0600 */
[----:B------:R-:W-:Y:S04]  /*59870*/  STL [R1+0x1bc8], R3 ;  /* 0x001bc80301007387 */ /* 0x000fe80000100800 */
        /* <DEDUP_REMOVED lines=30> */
[----:B------:R0:W-:Y:S02]  /*59a60*/  STL [R1+0x213c], R0 ;  /* 0x00213c0001007387 */ /* 0x0001e40000100800 */
[----:B0-----:R-:W2:Y:S01]  /*59a70*/  LDL.LU R0, [R1+0x1d80] ;  /* 0x001d800001007983 */ /* 0x001ea20000300800 */
[----:B------:R0:W-:Y:S03]  /*59a80*/  STL [R1+0x1d90], R2 ;  /* 0x001d900201007387 */ /* 0x0001e60000100800 */
        /* <DEDUP_REMOVED lines=10> */
[-C--:B------:R-:W-:Y:S01]  /*59b30*/  IADD3 R0, P3, R0, R4.reuse, RZ ;  /* 0x0000000400007210 */ /* 0x080fe20007f7e0ff */
[--C-:B----4-:R-:W-:Y:S01]  /*59b40*/  IMAD.X R10, R10, 0x1, R2.reuse, P5 ;  /* 0x000000010a0a7824 */ /* 0x110fe200028e0602 */
[-C--:B------:R-:W-:Y:S01]  /*59b50*/  IADD3 R21, P5, R21, R4.reuse, RZ ;  /* 0x0000000415157210 */ /* 0x080fe20007fbe0ff */
[--C-:B------:R-:W-:Y:S01]  /*59b60*/  IMAD.X R20, R20, 0x1, R2.reuse, P6 ;  /* 0x0000000114147824 */ /* 0x100fe200030e0602 */
[-C--:B------:R-:W-:Y:S01]  /*59b70*/  IADD3 R22, P6, R22, R4.reuse, RZ ;  /* 0x0000000416167210 */ /* 0x080fe20007fde0ff */
[----:B------:R-:W-:Y:S01]  /*59b80*/  STL [R1+0x1d80], R0 ;  /* 0x001d800001007387 */ /* 0x000fe20000100800 */
        /* <DEDUP_REMOVED lines=43> */
[----:B------:R-:W-:Y:S01]  /*59e40*/  STL [R1+0x1d4c], R16 ;  /* 0x001d4c1001007387 */ /* 0x000fe20000100800 */
[----:B------:R0:W-:Y:S01]  /*59e50*/  STL [R1+0x21ac], R4 ;  /* 0x0021ac0401007387 */ /* 0x0001e20000100800 */
[----:B------:R-:W-:Y:S01]  /*59e60*/  IADD3 R3, P4, R3, R4, RZ ;  /* 0x0000000403037210 */ /* 0x000fe20007f9e0ff */
        /* <DEDUP_REMOVED lines=673> */
[----:B------:R0:W-:Y:S04]  /*5c880*/  STL [R1+0x1f38], R0 ;  /* 0x001f380001007387 */ /* 0x0001e80000100800 */
[----:B0-----:R0:W5:Y:S01]  /*5c890*/  LDL.LU R0, [R1+0x213c] ;  /* 0x00213c0001007983 */ /* 0x0011620000300800 */
[----:B------:R1:W-:Y:S03]  /*5c8a0*/  STL [R1+0x1f74], R20 ;  /* 0x001f741401007387 */ /* 0x0003e60000100800 */
[----:B-1----:R0:W5:Y:S01]  /*5c8b0*/  LDL.LU R20, [R1+0x2138] ;  /* 0x0021380001147983 */ /* 0x0021620000300800 */
[----:B------:R1:W-:Y:S03]  /*5c8c0*/  STL [R1+0x1f40], R21 ;  /* 0x001f401501007387 */ /* 0x0003e60000100800 */
[----:B-1----:R0:W5:Y:S01]  /*5c8d0*/  LDL.LU R21, [R1+0x2134] ;  /* 0x0021340001157983 */ /* 0x0021620000300800 */
[----:B------:R1:W-:Y:S03]  /*5c8e0*/  STL [R1+0x1f7c], R9 ;  /* 0x001f7c0901007387 */ /* 0x0003e60000100800 */
[----:B-1----:R0:W5:Y:S01]  /*5c8f0*/  LDL.LU R9, [R1+0x2130] ;  /* 0x0021300001097983 */ /* 0x0021620000300800 */
[----:B------:R1:W-:Y:S03]  /*5c900*/  STL [R1+0x1f48], R8 ;  /* 0x001f480801007387 */ /* 0x0003e60000100800 */
[----:B-1----:R0:W5:Y:S01]  /*5c910*/  LDL.LU R8, [R1+0x212c] ;  /* 0x00212c0001087983 */ /* 0x0021620000300800 */
[----:B------:R1:W-:Y:S02]  /*5c920*/  STL [R1+0x1f84], R5 ;  /* 0x001f840501007387 */ /* 0x0003e40000100800 */
[----:B------:R-:W-:Y:S01]  /*5c930*/  IMAD.X R13, R13, 0x1, R2, P4 ;  /* 0x000000010d0d7824 */ /* 0x000fe200020e0602 */
[----:B-1----:R0:W5:Y:S01]  /*5c940*/  LDL.LU R5, [R1+0x2128] ;  /* 0x0021280001057983 */ /* 0x0021620000300800 */
[----:B------:R1:W-:Y:S01]  /*5c950*/  STL [R1+0x1f50], R6 ;  /* 0x001f500601007387 */ /* 0x0003e20000100800 */
[----:B------:R-:W-:-:S02]  /*5c960*/  IADD3 R18, P4, R18, R4, RZ ;  /* 0x0000000412127210 */ /* 0x000fc40007f9e0ff */
[----:B-1----:R0:W5:Y:S01]  /*5c970*/  LDL.LU R6, [R1+0x2124] ;  /* 0x0021240001067983 */ /* 0x0021620000300800 */
        /* <DEDUP_REMOVED lines=25> */
[----:B-1----:R-:W2:Y:S01]  /*5cb10*/  LDL.LU R3, [R1+0x20f0] ;  /* 0x0020f00001037983 */ /* 0x002ea20000300800 */
[--C-:B------:R-:W-:Y:S01]  /*5cb20*/  IMAD.X R7, R7, 0x1, R2.reuse, P2 ;  /* 0x0000000107077824 */ /* 0x100fe200010e0602 */
[-C--:B------:R-:W-:Y:S01]  /*5cb30*/  IADD3 R11, P2, R11, R4.reuse, RZ ;  /* 0x000000040b0b7210 */ /* 0x080fe20007f5e0ff */
[--C-:B------:R-:W-:Y:S01]  /*5cb40*/  IMAD.X R10, R10, 0x1, R2.reuse, P3 ;  /* 0x000000010a0a7824 */ /* 0x100fe200018e0602 */
[----:B------:R-:W-:Y:S01]  /*5cb50*/  IADD3 R22, P3, R22, R4, RZ ;  /* 0x0000000416167210 */ /* 0x000fe20007f7e0ff */
[--C-:B------:R-:W-:Y:S01]  /*5cb60*/  IMAD.X R23, R23, 0x1, R2.reuse, P4 ;  /* 0x0000000117177824 */ /* 0x100fe200020e0602 */
[----:B------:R-:W-:Y:S01]  /*5cb70*/  STL [R1+0x1f88], R7 ;  /* 0x001f880701007387 */ /* 0x000fe20000100800 */
[----:B------:R-:W-:Y:S02]  /*5cb80*/  STL [R1+0x1fc4], R11 ;  /* 0x001fc40b01007387 */ /* 0x000fe40000100800 */
[----:B------:R-:W-:Y:S02]  /*5cb90*/  STL [R1+0x1f90], R10 ;  /* 0x001f900a01007387 */ /* 0x000fe40000100800 */
[----:B------:R-:W-:Y:S01]  /*5cba0*/  STL [R1+0x1fc8], R22 ;  /* 0x001fc81601007387 */ /* 0x000fe20000100800 */
[----:B------:R-:W-:Y:S01]  /*5cbb0*/  STL [R1+0x1f98], R23 ;  /* 0x001f981701007387 */ /* 0x000fe20000100800 */
[----:B------:R-:W-:-:S02]  /*5cbc0*/  IMAD.X R26, R26, 0x1, R2, P5 ;  /* 0x000000011a1a7824 */ /* 0x000fc400028e0602 */
[--C-:B------:R-:W-:Y:S02]  /*5cbd0*/  IMAD.X R27, R27, 0x1, R2.reuse, P6 ;  /* 0x000000011b1b7824 */ /* 0x100fe400030e0602 */
[----:B--2---:R-:W-:-:S05]  /*5cbe0*/  IMAD.X R3, R3, 0x1, R2, P1 ;  /* 0x0000000103037824 */ /* 0x004fca00008e0602 */
[----:B------:R1:W-:Y:S01]  /*5cbf0*/  STL [R1+0x1fb0], R3 ;  /* 0x001fb00301007387 */ /* 0x0003e20000100800 */
[----:B------:R0:W-:Y:S03]  /*5cc00*/  STL [R1+0x1fa0], R26 ;  /* 0x001fa01a01007387 */ /* 0x0001e60000100800 */
[----:B-1----:R-:W1:Y:S01]  /*5cc10*/  S2R R3, SR_TID.X ;  /* 0x0000000000037919 */ /* 0x002e620000002100 */
[----:B------:R0:W-:Y:S01]  /*5cc20*/  STL [R1+0x1fa8], R27 ;  /* 0x001fa81b01007387 */ /* 0x0001e20000100800 */
[----:B-1----:R-:W-:-:S05]  /*5cc30*/  LOP3.LUT R3, R3, 0x3f, RZ, 0xc0, !PT ;  /* 0x0000003f03037812 */ /* 0x002fca00078ec0ff */
[----:B------:R-:W-:Y:S02]  /*5cc40*/  IMAD.SHL.U32 R3, R3, 0x2, RZ ;  /* 0x0000000203037824 */ /* 0x000fe400078e00ff */
[----:B0-----:R-:W2:Y:S04]  /*5cc50*/  LDL.LU R26, [R1+0x1fb8] ;  /* 0x001fb800011a7983 */ /* 0x001ea80000300800 */
[----:B------:R-:W3:Y:S01]  /*5cc60*/  LDL.LU R27, [R1+0x1fc0] ;  /* 0x001fc000011b7983 */ /* 0x000ee20000300800 */
[----:B-----5:R-:W-:Y:S02]  /*5cc70*/  IMAD.MOV.U32 R4, RZ, RZ, R5 ;  /* 0x000000ffff047224 */ /* 0x020fe400078e0005 */
[----:B------:R-:W-:Y:S02]  /*5cc80*/  IMAD.MOV.U32 R5, RZ, RZ, R9 ;  /* 0x000000ffff057224 */ /* 0x000fe400078e0009 */
[----:B------:R-:W-:Y:S02]  /*5cc90*/  IMAD.MOV.U32 R7, RZ, RZ, R8 ;  /* 0x000000ffff077224 */ /* 0x000fe400078e0008 */
[----:B--2---:R-:W-:-:S02]  /*5cca0*/  IMAD.X R26, R26, 0x1, R2, P2 ;  /* 0x000000011a1a7824 */ /* 0x004fc400010e0602 */
[----:B---3--:R-:W-:-:S03]  /*5ccb0*/  IMAD.X R27, R27, 0x1, R2, P3 ;  /* 0x000000011b1b7824 */ /* 0x008fc600018e0602 */
[----:B------:R0:W-:Y:S04]  /*5ccc0*/  STL [R1+0x1fb8], R26 ;  /* 0x001fb81a01007387 */ /* 0x0001e80000100800 */
[----:B------:R0:W-:Y:S04]  /*5ccd0*/  STL.64 [R1+0x5d8], R4 ;  /* 0x0005d80401007387 */ /* 0x0001e80000100a00 */
[----:B------:R0:W-:Y:S04]  /*5cce0*/  STL [R1+0x1fc0], R27 ;  /* 0x001fc01b01007387 */ /* 0x0001e80000100800 */
[----:B------:R0:W-:Y:S01]  /*5ccf0*/  STL.64 [R1+0x5e0], R6 ;  /* 0x0005e00601007387 */ /* 0x0001e20000100a00 */
[----:B------:R-:W-:Y:S01]  /*5cd00*/  @!P0 CALL.REL.NOINC `(.L_x_1) ;  /* 0x0000001000008944 */ /* 0x000fe20003c00000 */
[----:B------:R-:W-:Y:S05]  /*5cd10*/  BRA `(.L_x_2) ;  /* 0xfffb5e3000007947 */ /* 0x000fea000383ffff */
.L_x_1:
[----:B------:R1:W-:Y:S04]  /*5cd20*/  STL [R1+0x22bc], R14 ;  /* 0x0022bc0e01007387 */ /* 0x0003e80000100800 */
[----:B-1----:R-:W2:Y:S04]  /*5cd30*/  LDL.LU R14, [R1+0x220] ;  /* 0x00022000010e7983 */ /* 0x002ea80000300800 */
[----:B--2---:R1:W-:Y:S04]  /*5cd40*/  STL [R1+0x22c4], R14 ;  /* 0x0022c40e01007387 */ /* 0x0043e80000100800 */
        /* <DEDUP_REMOVED lines=12> */
[----:B------:R2:W-:Y:S01]  /*5ce10*/  STL [R1+0x22b8], R15 ;  /* 0x0022b80f01007387 */ /* 0x0005e20000100800 */
[----:B-1----:R-:W-:-:S03]  /*5ce20*/  IMAD.MOV.U32 R14, RZ, RZ, R21 ;  /* 0x000000ffff0e7224 */ /* 0x002fc600078e0015 */
[----:B--2---:R-:W2:Y:S04]  /*5ce30*/  LDL.LU R15, [R1+0x24c] ;  /* 0x00024c00010f7983 */ /* 0x004ea80000300800 */
        /* <DEDUP_REMOVED lines=15> */
[----:B------:R-:W2:Y:S04]  /*5cf30*/  LDL.LU R3, [R1+0x250] ;  /* 0x0002500001037983 */ /* 0x000ea80000300800 */
[----:B------:R-:W3:Y:S01]  /*5cf40*/  LDL.LU R0, [R1+0x264] ;  /* 0x0002640001007983 */ /* 0x000ee20000300800 */
[----:B-1----:R-:W-:-:S03]  /*5cf50*/  IMAD.MOV.U32 R15, RZ, RZ, R20 ;  /* 0x000000ffff0f7224 */ /* 0x002fc600078e0014 */
[----:B------:R-:W3:Y:S04]  /*5cf60*/  LDL.LU R2, [R1+0x260] ;  /* 0x0002600001027983 */ /* 0x000ee80000300800 */
[----:B0-----:R-:W4:Y:S04]  /*5cf70*/  LDL.LU R5, [R1+0x344] ;  /* 0x0003440001057983 */ /* 0x001f280000300800 */
[----:B------:R-:W4:Y:S04]  /*5cf80*/  LDL.LU R9, [R1+0x340] ;  /* 0x0003400001097983 */ /* 0x000f280000300800 */
[----:B------:R-:W2:Y:S04]  /*5cf90*/  LDL.LU R6, [R1+0x47c] ;  /* 0x00047c0001067983 */ /* 0x000ea80000300800 */
        /* <DEDUP_REMOVED lines=11> */
[----:B------:R0:W-:Y:S04]  /*5d050*/  STL [R1+0x2238], R12 ;  /* 0x0022380c01007387 */ /* 0x0001e80000100800 */
[----:B0-----:R-:W2:Y:S04]  /*5d060*/  LDL.LU R12, [R1+0x254] ;  /* 0x00025400010c7983 */ /* 0x001ea80000300800 */
[----:B------:R0:W-:Y:S04]  /*5d070*/  STL [R1+0x2234], R13 ;  /* 0x0022340d01007387 */ /* 0x0001e80000100800 */
[----:B0-----:R-:W2:Y:S04]  /*5d080*/  LDL.LU R13, [R1+0x240] ;  /* 0x00024000010d7983 */ /* 0x001ea80000300800 */
[----:B------:R0:W-:Y:S04]  /*5d090*/  STL [R1+0x2230], R18 ;  /* 0x0022301201007387 */ /* 0x0001e80000100800 */
[----:B0-----:R-:W2:Y:S04]  /*5d0a0*/  LDL.LU R18, [R1+0x244] ;  /* 0x0002440001127983 */ /* 0x001ea80000300800 */
[----:B------:R0:W-:Y:S01]  /*5d0b0*/  STL [R1+0x222c], R19 ;  /* 0x00222c1301007387 */ /* 0x0001e20000100800 */
[----:B------:R-:W-:-:S03]  /*5d0c0*/  F2FP.PACK_AB R14, R15, R14 ;  /* 0x0000000e0f0e723e */ /* 0x000fc600000000ff */
        /* <DEDUP_REMOVED lines=13> */
[----:B------:R-:W2:Y:S04]  /*5d1a0*/  LDL.LU R15, [R1+0x22f8] ;  /* 0x0022f800010f7983 */ /* 0x000ea80000300800 */
[----:B------:R0:W-:Y:S04]  /*5d1b0*/  STL [R1+0x19c], R14 ;  /* 0x00019c0e01007387 */ /* 0x0001e80000100800 */
[----:B0-----:R-:W2:Y:S02]  /*5d1c0*/  LDL.LU R14, [R1+0x22f4] ;  /* 0x0022f400010e7983 */ /* 0x001ea40000300800 */
[----:B--2---:R-:W-:-:S02]  /*5d1d0*/  F2FP.PACK_AB R14, R15, R14 ;  /* 0x0000000e0f0e723e */ /* 0x004fc400000000ff */
        /* <DEDUP_REMOVED lines=24> */
[----:B------:R-:W2:Y:S01]  /*5d360*/  LDL.LU R15, [R1+0x22c0] ;  /* 0x0022c000010f7983 */ /* 0x000ea20000300800 */
[----:B------:R-:W-:Y:S02]  /*5d370*/  F2FP.PACK_AB R24, R28, R24 ;  /* 0x000000181c18723e */ /* 0x000fe400000000ff */
[----:B------:R-:W-:Y:S01]  /*5d380*/  F2FP.PACK_AB R17, R25, R17 ;  /* 0x000000111911723e */ /* 0x000fe200000000ff */
[----:B------:R0:W-:Y:S01]  /*5d390*/  STL [R1+0xa0], R14 ;  /* 0x0000a00e01007387 */ /* 0x0001e20000100800 */
[----:B------:R-:W-:Y:S02]  /*5d3a0*/  F2FP.PACK_AB R16, R16, R19 ;  /* 0x000000131010723e */ /* 0x000fe400000000ff */
[----:B------:R-:W-:Y:S02]  /*5d3b0*/  F2FP.PACK_AB R13, R18, R13 ;  /* 0x0000000d120d723e */ /* 0x000fe400000000ff */
[----:B------:R-:W-:Y:S02]  /*5d3c0*/  F2FP.PACK_AB R12, R12, R3 ;  /* 0x000000030c0c723e */ /* 0x000fe400000000ff */
[----:B---3--:R-:W-:Y:S01]  /*5d3d0*/  F2FP.PACK_AB R3, R0, R2 ;  /* 0x000000020003723e */ /* 0x008fe200000000ff */
[----:B0-----:R-:W3:Y:S01]  /*5d3e0*/  LDL.LU R14, [R1+0x22bc] ;  /* 0x0022bc00010e7983 */ /* 0x001ee20000300800 */
[----:B----4-:R-:W-:-:S02]  /*5d3f0*/  F2FP.PACK_AB R2, R5, R9 ;  /* 0x000000090502723e */ /* 0x010fc400000000ff */
[----:B------:R-:W-:Y:S02]  /*5d400*/  F2FP.PACK_AB R0, R6, R8 ;  /* 0x000000080600723e */ /* 0x000fe400000000ff */
[----:B--2---:R-:W-:Y:S02]  /*5d410*/  F2FP.PACK_AB R29, R15, R29 ;  /* 0x0000001d0f1d723e */ /* 0x004fe400000000ff */
[----:B------:R-:W3:Y:S04]  /*5d420*/  LDL.LU R15, [R1+0x22b8] ;  /* 0x0022b800010f7983 */ /* 0x000ee80000300800 */
[----:B------:R-:W-:Y:S04]  /*5d430*/  STL [R1+0xbc], R29 ;  /* 0x0000bc1d01007387 */ /* 0x000fe80000100800 */
[----:B------:R-:W-:Y:S04]  /*5d440*/  STL [R1+0xb8], R24 ;  /* 0x0000b81801007387 */ /* 0x000fe80000100800 */
[----:B------:R-:W-:Y:S04]  /*5d450*/  STL [R1+0xb4], R17 ;  /* 0x0000b41101007387 */ /* 0x000fe80000100800 */
[----:B------:R-:W-:Y:S04]  /*5d460*/  STL [R1+0xb0], R16 ;  /* 0x0000b01001007387 */ /* 0x000fe80000100800 */
[----:B------:R-:W-:Y:S04]  /*5d470*/  STL [R1+0xcc], R13 ;  /* 0x0000cc0d01007387 */ /* 0x000fe80000100800 */
[----:B------:R-:W-:Y:S04]  /*5d480*/  STL [R1+0xc8], R12 ;  /* 0x0000c80c01007387 */ /* 0x000fe80000100800 */
[----:B------:R0:W-:Y:S04]  /*5d490*/  STL [R1+0xc4], R3 ;  /* 0x0000c40301007387 */ /* 0x0001e80000100800 */
[----:B------:R1:W-:Y:S01]  /*5d4a0*/  STL [R1+0xc0], R2 ;  /* 0x0000c00201007387 */ /* 0x0003e20000100800 */
[----:B0-----:R-:W-:-:S03]  /*5d4b0*/  F2FP.PACK_AB R3, R7, R11 ;  /* 0x0000000b0703723e */ /* 0x001fc600000000ff */
[----:B------:R0:W-:Y:S01]  /*5d4c0*/  STL [R1+0xdc], R0 ;  /* 0x0000dc0001007387 */ /* 0x0001e20000100800 */
[----:B-1----:R-:W-:-:S03]  /*5d4d0*/  F2FP.PACK_AB R2, R4, R10 ;  /* 0x0000000a0402723e */ /* 0x002fc600000000ff */
[----:B------:R1:W-:Y:S01]  /*5d4e0*/  STL [R1+0xd8], R3 ;  /* 0x0000d80301007387 */ /* 0x0003e20000100800 */
[----:B0-----:R-:W-:-:S03]  /*5d4f0*/  F2FP.PACK_AB R0, R20, R21 ;  /* 0x000000151400723e */ /* 0x001fc600000000ff */
[----:B------:R0:W-:Y:S01]  /*5d500*/  STL [R1+0xd4], R2 ;  /* 0x0000d40201007387 */ /* 0x0001e20000100800 */
[----:B-1----:R-:W-:-:S03]  /*5d510*/  F2FP.PACK_AB R3, R22, R23 ;  /* 0x000000171603723e */ /* 0x002fc600000000ff */
[----:B------:R3:W-:Y:S04]  /*5d520*/  STL [R1+0xd0], R0 ;  /* 0x0000d00001007387 */ /* 0x0007e80000100800 */
[----:B------:R-:W-:Y:S04]  /*5d530*/  STL [R1+0xec], R3 ;  /* 0x0000ec0301007387 */ /* 0x000fe80000100800 */
[----:B------:R-:W2:Y:S01]  /*5d540*/  LDL.LU R12, [R1+0x4c0] ;  /* 0x0004c000010c7983 */ /* 0x000ea20000300800 */
[----:B0-----:R-:W-:-:S05]  /*5d550*/  F2FP.PACK_AB R2, R26, R27 ;  /* 0x0000001b1a02723e */ /* 0x001fca00000000ff */
[----:B------:R-:W-:Y:S01]  /*5d560*/  STL [R1+0xe8], R2 ;  /* 0x0000e80201007387 */ /* 0x000fe20000100800 */
[----:B---3--:R-:W-:-:S03]  /*5d570*/  F2FP.PACK_AB R0, R15, R14 ;  /* 0x0000000e0f00723e */ /* 0x008fc600000000ff */
[----:B--2---:R0:W-:Y:S04]  /*5d580*/  STL [R1+0x2240], R12 ;  /* 0x0022400c01007387 */ /* 0x0041e80000100800 */
[----:B------:R-:W-:Y:S04]  /*5d590*/  STL [R1+0xe4], R0 ;  /* 0x0000e40001007387 */ /* 0x000fe80000100800 */
[----:B0-----:R-:W2:Y:S04]  /*5d5a0*/  LDL.LU R12, [R1+0x4f0] ;  /* 0x0004f000010c7983 */ /* 0x001ea80000300800 */
[----:B--2---:R0:W-:Y:S04]  /*5d5b0*/  STL [R1+0x2248], R12 ;  /* 0x0022480c01007387 */ /* 0x0041e80000100800 */
        /* <DEDUP_REMOVED lines=27> */
[----:B------:R-:W3:Y:S04]  /*5d770*/  LDL.LU R13, [R1+0x4d4] ;  /* 0x0004d400010d7983 */ /* 0x000ee80000300800 */
[----:B---3--:R0:W-:Y:S04]  /*5d780*/  STL [R1+0x223c], R13 ;  /* 0x00223c0d01007387 */ /* 0x0081e80000100800 */
[----:B0-----:R-:W3:Y:S04]  /*5d790*/  LDL.LU R13, [R1+0x4c4] ;  /* 0x0004c400010d7983 */ /* 0x001ee80000300800 */
        /* <DEDUP_REMOVED lines=29> */
[----:B0-----:R-:W2:Y:S04]  /*5d970*/  LDL.LU R13, [R1+0x4a4] ;  /* 0x0004a400010d7983 */ /* 0x001ea80000300800 */
[----:B------:R-:W3:Y:S04]  /*5d980*/  LDL.LU R18, [R1+0x4d0] ;  /* 0x0004d00001127983 */ /* 0x000ee80000300800 */
[----:B------:R-:W4:Y:S04]  /*5d990*/  LDL.LU R19, [R1+0x51c] ;  /* 0x00051c0001137983 */ /* 0x000f280000300800 */
        /* <DEDUP_REMOVED lines=25> */
[----:B--2---:R-:W-:-:S03]  /*5db30*/  F2FP.PACK_AB R12, R13, R12 ;  /* 0x0000000c0d0c723e */ /* 0x004fc600000000ff */
        /* <DEDUP_REMOVED lines=62> */
[----:B0-----:R-:W2:Y:S01]  /*5df20*/  LDL.LU R12, [R1+0x2238] ;  /* 0x00223800010c7983 */ /* 0x001ea20000300800 */
[----:B----4-:R-:W-:Y:S02]  /*5df30*/  F2FP.PACK_AB R16, R19, R16 ;  /* 0x000000101310723e */ /* 0x010fe400000000ff */
[----:B---3--:R-:W-:-:S02]  /*5df40*/  F2FP.PACK_AB R29, R17, R29 ;  /* 0x0000001d111d723e */ /* 0x008fc400000000ff */
[----:B--2---:R-:W-:Y:S02]  /*5df50*/  F2FP.PACK_AB R18, R13, R18 ;  /* 0x000000120d12723e */ /* 0x004fe400000000ff */
[----:B------:R-:W2:Y:S01]  /*5df60*/  LDL.LU R13, [R1+0x2234] ;  /* 0x00223400010d7983 */ /* 0x000ea20000300800 */
[----:B------:R-:W-:-:S03]  /*5df70*/  F2FP.PACK_AB R28, R28, R24 ;  /* 0x000000181c1c723e */ /* 0x000fc600000000ff */
[----:B------:R0:W-:Y:S01]  /*5df80*/  STL [R1+0x120], R18 ;  /* 0x0001201201007387 */ /* 0x0001e20000100800 */
[----:B------:R-:W-:Y:S02]  /*5df90*/  F2FP.PACK_AB R24, R25, R3 ;  /* 0x000000031918723e */ /* 0x000fe400000000ff */
[----:B------:R-:W-:Y:S01]  /*5dfa0*/  F2FP.PACK_AB R3, R0, R2 ;  /* 0x000000020003723e */ /* 0x000fe200000000ff */
[----:B0-----:R-:W3:Y:S04]  /*5dfb0*/  LDL.LU R18, [R1+0x2230] ;  /* 0x0022300001127983 */ /* 0x001ee80000300800 */
[----:B------:R-:W3:Y:S04]  /*5dfc0*/  LDL.LU R19, [R1+0x222c] ;  /* 0x00222c0001137983 */ /* 0x000ee80000300800 */
[----:B------:R0:W-:Y:S01]  /*5dfd0*/  STL [R1+0x13c], R16 ;  /* 0x00013c1001007387 */ /* 0x0001e20000100800 */
[----:B------:R-:W-:-:S02]  /*5dfe0*/  F2FP.PACK_AB R2, R5, R9 ;  /* 0x000000090502723e */ /* 0x000fc400000000ff */
[----:B------:R-:W-:Y:S01]  /*5dff0*/  F2FP.PACK_AB R0, R6, R8 ;  /* 0x000000080600723e */ /* 0x000fe200000000ff */
[----:B0-----:R-:W4:Y:S04]  /*5e000*/  LDL.LU R16, [R1+0x2228] ;  /* 0x0022280001107983 */ /* 0x001f280000300800 */
[----:B------:R-:W4:Y:S04]  /*5e010*/  LDL.LU R17, [R1+0x2224] ;  /* 0x0022240001117983 */ /* 0x000f280000300800 */
        /* <DEDUP_REMOVED lines=12> */
[----:B------:R-:W-:Y:S04]  /*5e0e0*/  STL [R1+0x158], R0 ;  /* 0x0001580001007387 */ /* 0x000fe80000100800 */
[----:B------:R1:W-:Y:S01]  /*5e0f0*/  STL [R1+0x154], R3 ;  /* 0x0001540301007387 */ /* 0x0003e20000100800 */
[----:B0-----:R-:W-:-:S05]  /*5e100*/  F2FP.PACK_AB R2, R26, R27 ;  /* 0x0000001b1a02723e */ /* 0x001fca00000000ff */
[----:B------:R3:W-:Y:S01]  /*5e110*/  STL [R1+0x150], R2 ;  /* 0x0001500201007387 */ /* 0x0007e20000100800 */
[----:B-1----:R-:W-:Y:S02]  /*5e120*/  F2FP.PACK_AB R3, R14, R15 ;  /* 0x0000000f0e03723e */ /* 0x002fe400000000ff */
[----:B--2---:R-:W-:-:S05]  /*5e130*/  F2FP.PACK_AB R0, R13, R12 ;  /* 0x0000000c0d00723e */ /* 0x004fca00000000ff */
[----:B------:R4:W-:Y:S04]  /*5e140*/  STL [R1+0x16c], R0 ;  /* 0x00016c0001007387 */ /* 0x0009e80000100800 */
[----:B------:R-:W-:Y:S04]  /*5e150*/  STL [R1+0x168], R3 ;  /* 0x0001680301007387 */ /* 0x000fe80000100800 */
[----:B------:R-:W2:Y:S01]  /*5e160*/  LDL.LU R25, [R1+0x5b0] ;  /* 0x0005b00001197983 */ /* 0x000ea20000300800 */
[----:B---3--:R-:W-:-:S05]  /*5e170*/  F2FP.PACK_AB R2, R19, R18 ;  /* 0x000000121302723e */ /* 0x008fca00000000ff */
[----:B------:R-:W-:Y:S01]  /*5e180*/  STL [R1+0x164], R2 ;  /* 0x0001640201007387 */ /* 0x000fe20000100800 */
[----:B----4-:R-:W-:-:S03]  /*5e190*/  F2FP.PACK_AB R0, R17, R16 ;  /* 0x000000101100723e */ /* 0x010fc600000000ff */
        /* <DEDUP_REMOVED lines=72> */
[----:B------:R-:W3:Y:S04]  /*5e620*/  LDL.LU R24, [R1+0x21f8] ;  /* 0x0021f80001187983 */ /* 0x000ee80000300800 */
[----:B------:R0:W-:Y:S04]  /*5e630*/  STL [R1+0x188], R25 ;  /* 0x0001881901007387 */ /* 0x0001e80000100800 */
[----:B0-----:R-:W2:Y:S01]  /*5e640*/  LDL.LU R25, [R1+0x21f4] ;  /* 0x0021f40001197983 */ /* 0x001ea20000300800 */
[----:B---3--:R-:W-:-:S03]  /*5e650*/  F2FP.PACK_AB R29, R24, R29 ;  /* 0x0000001d181d723e */ /* 0x008fc600000000ff */
[----:B------:R-:W3:Y:S01]  /*5e660*/  LDL.LU R24, [R1+0x21f0] ;  /* 0x0021f00001187983 */ /* 0x000ee20000300800 */
[----:B------:R-:W-:Y:S02]  /*5e670*/  F2FP.PACK_AB R27, R0, R27 ;  /* 0x0000001b001b723e */ /* 0x000fe400000000ff */
[----:B----4-:R-:W-:Y:S02]  /*5e680*/  F2FP.PACK_AB R3, R28, R3 ;  /* 0x000000031c03723e */ /* 0x010fe400000000ff */
[----:B------:R-:W-:Y:S01]  /*5e690*/  F2FP.PACK_AB R26, R2, R26 ;  /* 0x0000001a021a723e */ /* 0x000fe200000000ff */
[----:B------:R-:W-:Y:S01]  /*5e6a0*/  STL [R1+0x184], R29 ;  /* 0x0001841d01007387 */ /* 0x000fe20000100800 */
[----:B------:R-:W-:Y:S02]  /*5e6b0*/  F2FP.PACK_AB R23, R6, R23 ;  /* 0x000000170617723e */ /* 0x000fe400000000ff */
[----:B------:R-:W-:Y:S01]  /*5e6c0*/  F2FP.PACK_AB R22, R8, R22 ;  /* 0x000000160816723e */ /* 0x000fe200000000ff */
[----:B------:R-:W-:Y:S01]  /*5e6d0*/  STL [R1+0x20f8], R27 ;  /* 0x0020f81b01007387 */ /* 0x000fe20000100800 */
[----:B--2---:R-:W-:-:S03]  /*5e6e0*/  F2FP.PACK_AB R25, R5, R25 ;  /* 0x000000190519723e */ /* 0x004fc600000000ff */
[----:B------:R-:W-:Y:S01]  /*5e6f0*/  STL [R1+0x180], R3 ;  /* 0x0001800301007387 */ /* 0x000fe20000100800 */
[----:B------:R-:W-:Y:S02]  /*5e700*/  F2FP.PACK_AB R21, R7, R21 ;  /* 0x000000150715723e */ /* 0x000fe400000000ff */
[----:B------:R-:W-:Y:S01]  /*5e710*/  F2FP.PACK_AB R20, R11, R20 ;  /* 0x000000140b14723e */ /* 0x000fe200000000ff */
[----:B------:R-:W-:Y:S01]  /*5e720*/  STL [R1+0x20fc], R26 ;  /* 0x0020fc1a01007387 */ /* 0x000fe20000100800 */
[----:B------:R-:W-:-:S03]  /*5e730*/  F2FP.PACK_AB R19, R4, R19 ;  /* 0x000000130413723e */ /* 0x000fc600000000ff */
[----:B------:R-:W-:Y:S01]  /*5e740*/  STL [R1+0x2100], R25 ;  /* 0x0021001901007387 */ /* 0x000fe20000100800 */
[----:B------:R-:W-:Y:S02]  /*5e750*/  F2FP.PACK_AB R18, R10, R18 ;  /* 0x000000120a12723e */ /* 0x000fe400000000ff */
[----:B------:R-:W-:Y:S02]  /*5e760*/  F2FP.PACK_AB R17, R12, R17 ;  /* 0x000000110c11723e */ /* 0x000fe400000000ff */
[----:B------:R-:W-:Y:S02]  /*5e770*/  F2FP.PACK_AB R16, R13, R16 ;  /* 0x000000100d10723e */ /* 0x000fe400000000ff */
[----:B------:R-:W-:Y:S02]  /*5e780*/  F2FP.PACK_AB R15, R14, R15 ;  /* 0x0000000f0e0f723e */ /* 0x000fe400000000ff */
[----:B---3--:R-:W-:-:S05]  /*5e790*/  F2FP.PACK_AB R24, R9, R24 ;  /* 0x000000180918723e */ /* 0x008fca00000000ff */
        /* <DEDUP_REMOVED lines=9> */
[----:B------:R-:W2:Y:S04]  /*5e830*/  LDL.LU R14, [R1+0x610] ;  /* 0x00061000010e7983 */ /* 0x000ea80000300800 */
[----:B------:R-:W3:Y:S04]  /*5e840*/  LDL.LU R13, [R1+0x620] ;  /* 0x00062000010d7983 */ /* 0x000ee80000300800 */
[----:B---3--:R0:W-:Y:S04]  /*5e850*/  STL [R1+0x21ec], R13 ;  /* 0x0021ec0d01007387 */ /* 0x0081e80000100800 */
[----:B0-----:R-:W2:Y:S04]  /*5e860*/  LDL.LU R13, [R1+0x614] ;  /* 0x00061400010d7983 */ /* 0x001ea80000300800 */
[----:B------:R-:W3:Y:S04]  /*5e870*/  LDL.LU R12, [R1+0x630] ;  /* 0x00063000010c7983 */ /* 0x000ee80000300800 */
[----:B---3--:R0:W-:Y:S04]  /*5e880*/  STL [R1+0x21e8], R12 ;  /* 0x0021e80c01007387 */ /* 0x0081e80000100800 */
[----:B0-----:R-:W3:Y:S04]  /*5e890*/  LDL.LU R12, [R1+0x624] ;  /* 0x00062400010c7983 */ /* 0x001ee80000300800 */
[----:B------:R-:W4:Y:S04]  /*5e8a0*/  LDL.LU R11, [R1+0x648] ;  /* 0x00064800010b7983 */ /* 0x000f280000300800 */
[----:B----4-:R0:W-:Y:S04]  /*5e8b0*/  STL [R1+0x21e4], R11 ;  /* 0x0021e40b01007387 */ /* 0x0101e80000100800 */
[----:B0-----:R-:W4:Y:S04]  /*5e8c0*/  LDL.LU R11, [R1+0x634] ;  /* 0x00063400010b7983 */ /* 0x001f280000300800 */
[----:B------:R-:W2:Y:S04]  /*5e8d0*/  LDL.LU R10, [R1+0x658] ;  /* 0x00065800010a7983 */ /* 0x000ea80000300800 */
[----:B--2---:R0:W-:Y:S04]  /*5e8e0*/  STL [R1+0x21e0], R10 ;  /* 0x0021e00a01007387 */ /* 0x0041e80000100800 */
[----:B0-----:R-:W2:Y:S04]  /*5e8f0*/  LDL.LU R10, [R1+0x64c] ;  /* 0x00064c00010a7983 */ /* 0x001ea80000300800 */
[----:B------:R-:W2:Y:S01]  /*5e900*/  LDL.LU R9, [R1+0x668] ;  /* 0x0006680001097983 */ /* 0x000ea20000300800 */
[----:B------:R-:W-:-:S03]  /*5e910*/  F2FP.PACK_AB R14, R13, R14 ;  /* 0x0000000e0d0e723e */ /* 0x000fc600000000ff */
[----:B--2---:R0:W-:Y:S04]  /*5e920*/  STL [R1+0x21dc], R9 ;  /* 0x0021dc0901007387 */ /* 0x0041e80000100800 */
[----:B0-----:R-:W2:Y:S04]  /*5e930*/  LDL.LU R9, [R1+0x65c] ;  /* 0x00065c0001097983 */ /* 0x001ea80000300800 */
        /* <DEDUP_REMOVED lines=24> */
[----:B------:R-:W3:Y:S04]  /*5eac0*/  LDL.LU R13, [R1+0x21ec] ;  /* 0x0021ec00010d7983 */ /* 0x000ee80000300800 */
[----:B------:R0:W-:Y:S04]  /*5ead0*/  STL [R1+0x212c], R14 ;  /* 0x00212c0e01007387 */ /* 0x0001e80000100800 */
[----:B0-----:R-:W2:Y:S01]  /*5eae0*/  LDL.LU R14, [R1+0x654] ;  /* 0x00065400010e7983 */ /* 0x001ea20000300800 */
[----:B---3--:R-:W-:-:S03]  /*5eaf0*/  F2FP.PACK_AB R13, R12, R13 ;  /* 0x0000000d0c0d723e */ /* 0x008fc600000000ff */
[----:B------:R-:W4:Y:S04]  /*5eb00*/  LDL.LU R12, [R1+0x21e8] ;  /* 0x0021e800010c7983 */ /* 0x000f280000300800 */
[----:B------:R0:W-:Y:S04]  /*5eb10*/  STL [R1+0x2130], R13 ;  /* 0x0021300d01007387 */ /* 0x0001e80000100800 */
[----:B0-----:R-:W3:Y:S01]  /*5eb20*/  LDL.LU R13, [R1+0x644] ;  /* 0x00064400010d7983 */ /* 0x001ee20000300800 */
[----:B----4-:R-:W-:-:S03]  /*5eb30*/  F2FP.PACK_AB R12, R11, R12 ;  /* 0x0000000c0b0c723e */ /* 0x010fc600000000ff */
[----:B------:R-:W4:Y:S04]  /*5eb40*/  LDL.LU R11, [R1+0x21e4] ;  /* 0x0021e400010b7983 */ /* 0x000f280000300800 */
[----:B------:R0:W-:Y:S04]  /*5eb50*/  STL [R1+0x2134], R12 ;  /* 0x0021340c01007387 */ /* 0x0001e80000100800 */
[----:B0-----:R-:W2:Y:S01]  /*5eb60*/  LDL.LU R12, [R1+0x6ac] ;  /* 0x0006ac00010c7983 */ /* 0x001ea20000300800 */
[----:B----4-:R-:W-:-:S03]  /*5eb70*/  F2FP.PACK_AB R11, R10, R11 ;  /* 0x0000000b0a0b723e */ /* 0x010fc600000000ff */
[----:B------:R-:W2:Y:S04]  /*5eb80*/  LDL.LU R10, [R1+0x21e0] ;  /* 0x0021e000010a7983 */ /* 0x000ea80000300800 */
[----:B------:R0:W-:Y:S04]  /*5eb90*/  STL [R1+0x2138], R11 ;  /* 0x0021380b01007387 */ /* 0x0001e80000100800 */
[----:B0-----:R-:W4:Y:S01]  /*5eba0*/  LDL.LU R11, [R1+0x66c] ;  /* 0x00066c00010b7983 */ /* 0x001f220000300800 */
[----:B--2---:R-:W-:-:S03]  /*5ebb0*/  F2FP.PACK_AB R10, R9, R10 ;  /* 0x0000000a090a723e */ /* 0x004fc600000000ff */
[----:B------:R-:W4:Y:S01]  /*5ebc0*/  LDL.LU R9, [R1+0x21dc] ;  /* 0x0021dc0001097983 */ /* 0x000f220000300800 */
[----:B------:R-:W-:Y:S02]  /*5ebd0*/  F2FP.PACK_AB R8, R12, R8 ;  /* 0x000000080c08723e */ /* 0x000fe400000000ff */
[----:B---3--:R-:W-:Y:S01]  /*5ebe0*/  F2FP.PACK_AB R7, R13, R7 ;  /* 0x000000070d07723e */ /* 0x008fe200000000ff */
[----:B------:R-:W-:Y:S01]  /*5ebf0*/  STL [R1+0x213c], R10 ;  /* 0x00213c0a01007387 */ /* 0x000fe20000100800 */
[----:B------:R-:W-:Y:S02]  /*5ec00*/  F2FP.PACK_AB R6, R14, R6 ;  /* 0x000000060e06723e */ /* 0x000fe400000000ff */
[----:B------:R-:W-:Y:S02]  /*5ec10*/  F2FP.PACK_AB R5, R15, R5 ;  /* 0x000000050f05723e */ /* 0x000fe400000000ff */
[----:B------:R-:W-:Y:S02]  /*5ec20*/  F2FP.PACK_AB R4, R16, R4 ;  /* 0x000000041004723e */ /* 0x000fe400000000ff */
[----:B----4-:R-:W-:-:S05]  /*5ec30*/  F2FP.PACK_AB R9, R11, R9 ;  /* 0x000000090b09723e */ /* 0x010fca00000000ff */
[----:B------:R-:W-:Y:S04]  /*5ec40*/  STL [R1+0x2140], R9 ;  /* 0x0021400901007387 */ /* 0x000fe80000100800 */
[----:B------:R-:W-:Y:S04]  /*5ec50*/  STL [R1+0x2144], R8 ;  /* 0x0021440801007387 */ /* 0x000fe80000100800 */
[----:B------:R-:W-:Y:S04]  /*5ec60*/  STL [R1+0x2148], R7 ;  /* 0x0021480701007387 */ /* 0x000fe80000100800 */
[----:B------:R0:W-:Y:S04]  /*5ec70*/  STL [R1+0x214c], R6 ;  /* 0x00214c0601007387 */ /* 0x0001e80000100800 */
[----:B------:R1:W-:Y:S04]  /*5ec80*/  STL [R1+0x2150], R5 ;  /* 0x0021500501007387 */ /* 0x0003e80000100800 */
[----:B------:R2:W-:Y:S01]  /*5ec90*/  STL [R1+0x2154], R4 ;  /* 0x0021540401007387 */ /* 0x0005e20000100800 */
[----:B0-----:R-:W-:-:S02]  /*5eca0*/  F2FP.PACK_AB R6, R17, R18 ;  /* 0x000000121106723e */ /* 0x001fc400000000ff */
[----:B-1----:R-:W-:-:S03]  /*5ecb0*/  F2FP.PACK_AB R5, R19, R20 ;  /* 0x000000141305723e */ /* 0x002fc600000000ff */
[----:B------:R0:W-:Y:S01]  /*5ecc0*/  STL [R1+0xc], R6 ;  /* 0x00000c0601007387 */ /* 0x0001e20000100800 */
[----:B--2---:R-:W-:-:S03]  /*5ecd0*/  F2FP.PACK_AB R4, R21, R22 ;  /* 0x000000161504723e */ /* 0x004fc600000000ff */
[----:B------:R1:W-:Y:S04]  /*5ece0*/  STL [R1+0x8], R5 ;  /* 0x0000080501007387 */ /* 0x0003e80000100800 */
[----:B------:R2:W-:Y:S01]  /*5ecf0*/  STL [R1+0x4], R4 ;  /* 0x0000040401007387 */ /* 0x0005e20000100800 */
[----:B0-----:R-:W-:Y:S02]  /*5ed00*/  F2FP.PACK_AB R6, R23, R24 ;  /* 0x000000181706723e */ /* 0x001fe400000000ff */
[----:B-1----:R-:W-:-:S03]  /*5ed10*/  F2FP.PACK_AB R5, R25, R26 ;  /* 0x0000001a1905723e */ /* 0x002fc600000000ff */
[----:B------:R-:W-:Y:S01]  /*5ed20*/  STL [R1], R6 ;  /* 0x0000000601007387 */ /* 0x000fe20000100800 */
[----:B--2---:R-:W-:-:S03]  /*5ed30*/  F2FP.PACK_AB R4, R27, R29 ;  /* 0x0000001d1b04723e */ /* 0x004fc600000000ff */
[----:B------:R-:W-:Y:S04]  /*5ed40*/  STL [R1+0x1c], R5 ;  /* 0x00001c0501007387 */ /* 0x000fe80000100800 */
[----:B------:R0:W-:Y:S04]  /*5ed50*/  STL [R1+0x18], R4 ;  /* 0x0000180401007387 */ /* 0x0001e80000100800 */
[----:B0-----:R-:W2:Y:S01]  /*5ed60*/  LDL.LU R4, [R1+0x708] ;  /* 0x0007080001047983 */ /* 0x001ea20000300800 */
[----:B------:R-:W-:Y:S02]  /*5ed70*/  F2FP.PACK_AB R3, R28, R3 ;  /* 0x000000031c03723e */ /* 0x000fe400000000ff */
[----:B------:R-:W-:-:S03]  /*5ed80*/  F2FP.PACK_AB R0, R0, R2 ;  /* 0x000000020000723e */ /* 0x000fc600000000ff */
[----:B------:R-:W-:Y:S04]  /*5ed90*/  STL [R1+0x14], R3 ;  /* 0x0000140301007387 */ /* 0x000fe80000100800 */
        /* <DEDUP_REMOVED lines=161> */
[----:B----4-:R-:W-:-:S03]  /*5f7b0*/  F2FP.PACK_AB R8, R7, R8 ;  /* 0x000000080708723e */ /* 0x010fc600000000ff */
[----:B------:R0:W-:Y:S01]  /*5f7c0*/  STL [R1+0x6c], R4 ;  /* 0x00006c0401007387 */ /* 0x0001e20000100800 */
[----:B---3--:R-:W-:Y:S02]  /*5f7d0*/  F2FP.PACK_AB R10, R9, R10 ;  /* 0x0000000a090a723e */ /* 0x008fe400000000ff */
[----:B------:R-:W-:Y:S01]  /*5f7e0*/  F2FP.PACK_AB R12, R11, R12 ;  /* 0x0000000c0b0c723e */ /* 0x000fe200000000ff */
[----:B0-----:R0:W5:Y:S01]  /*5f7f0*/  LDL.LU R4, [R1+0x2154] ;  /* 0x0021540001047983 */ /* 0x0011620000300800 */
[----:B------:R-:W-:Y:S02]  /*5f800*/  F2FP.PACK_AB R14, R13, R14 ;  /* 0x0000000e0d0e723e */ /* 0x000fe400000000ff */
[----:B------:R-:W-:Y:S02]  /*5f810*/  F2FP.PACK_AB R16, R15, R16 ;  /* 0x000000100f10723e */ /* 0x000fe400000000ff */
[----:B------:R-:W-:Y:S02]  /*5f820*/  F2FP.PACK_AB R18, R17, R18 ;  /* 0x000000121112723e */ /* 0x000fe400000000ff */
[----:B------:R-:W-:-:S02]  /*5f830*/  F2FP.PACK_AB R20, R19, R20 ;  /* 0x000000141314723e */ /* 0x000fc400000000ff */
[----:B------:R-:W-:Y:S02]  /*5f840*/  F2FP.PACK_AB R22, R21, R22 ;  /* 0x000000161516723e */ /* 0x000fe400000000ff */
[----:B------:R-:W-:Y:S02]  /*5f850*/  F2FP.PACK_AB R24, R23, R24 ;  /* 0x000000181718723e */ /* 0x000fe400000000ff */
[----:B------:R-:W-:Y:S02]  /*5f860*/  F2FP.PACK_AB R26, R25, R26 ;  /* 0x0000001a191a723e */ /* 0x000fe400000000ff */
[----:B------:R-:W-:Y:S02]  /*5f870*/  F2FP.PACK_AB R28, R27, R28 ;  /* 0x0000001c1b1c723e */ /* 0x000fe400000000ff */
[----:B------:R-:W-:Y:S02]  /*5f880*/  F2FP.PACK_AB R3, R29, R3 ;  /* 0x000000031d03723e */ /* 0x000fe400000000ff */
[----:B--2---:R-:W-:-:S02]  /*5f890*/  F2FP.PACK_AB R6, R5, R6 ;  /* 0x000000060506723e */ /* 0x004fc400000000ff */
[----:B------:R0:W5:Y:S04]  /*5f8a0*/  LDL.LU R5, [R1+0x2150] ;  /* 0x0021500001057983 */ /* 0x0001680000300800 */
[----:B------:R1:W-:Y:S04]  /*5f8b0*/  STL [R1+0x68], R6 ;  /* 0x0000680601007387 */ /* 0x0003e80000100800 */
[----:B-1----:R0:W5:Y:S04]  /*5f8c0*/  LDL.LU R6, [R1+0x214c] ;  /* 0x00214c0001067983 */ /* 0x0021680000300800 */
        /* <DEDUP_REMOVED lines=32> */
[----:B-1----:R-:W2:Y:S04]  /*5fad0*/  LDL.LU R28, [R1+0x20f4] ;  /* 0x0020f400011c7983 */ /* 0x002ea80000300800 */
[----:B------:R-:W2:Y:S01]  /*5fae0*/  LDL.LU R29, [R1+0x20f0] ;  /* 0x0020f000011d7983 */ /* 0x000ea20000300800 */
[----:B------:R-:W-:-:S03]  /*5faf0*/  F2FP.PACK_AB R2, R0, R2 ;  /* 0x000000020002723e */ /* 0x000fc600000000ff */
[----:B------:R0:W-:Y:S01]  /*5fb00*/  STL [R1+0x98], R3 ;  /* 0x0000980301007387 */ /* 0x0001e20000100800 */
[----:B--2---:R-:W-:-:S05]  /*5fb10*/  F2FP.PACK_AB R0, R29, R28 ;  /* 0x0000001c1d00723e */ /* 0x004fca00000000ff */
[----:B------:R0:W-:Y:S04]  /*5fb20*/  STL [R1+0x90], R0 ;  /* 0x0000900001007387 */ /* 0x0001e80000100800 */
[----:B------:R0:W-:Y:S02]  /*5fb30*/  STL [R1+0x94], R2 ;  /* 0x0000940201007387 */ /* 0x0001e40000100800 */
.L_x_0:
[----:B0-----:R-:W2:Y:S04]  /*5fb40*/  LDL.LU R0, [R1+0x58] ;  /* 0x0000580001007983 */ /* 0x001ea80000300800 */
[----:B-----5:R-:W-:Y:S04]  /*5fb50*/  STL.64 [R1+0x2260], R6 ;  /* 0x0022600601007387 */ /* 0x020fe80000100a00 */
[----:B------:R-:W-:Y:S04]  /*5fb60*/  STL.64 [R1+0x2258], R4 ;  /* 0x0022580401007387 */ /* 0x000fe80000100a00 */
[----:B------:R-:W-:Y:S04]  /*5fb70*/  STL.64 [R1+0x2250], R10 ;  /* 0x0022500a01007387 */ /* 0x000fe80000100a00 */
[----:B------:R-:W-:Y:S04]  /*5fb80*/  STL.64 [R1+0x2248], R8 ;  /* 0x0022480801007387 */ /* 0x000fe80000100a00 */
[----:B------:R-:W-:Y:S04]  /*5fb90*/  STL.64 [R1+0x2240], R14 ;  /* 0x0022400e01007387 */ /* 0x000fe80000100a00 */
[----:B------:R0:W-:Y:S04]  /*5fba0*/  STL.64 [R1+0x2238], R12 ;  /* 0x0022380c01007387 */ /* 0x0001e80000100a00 */
[----:B0-----:R-:W3:Y:S04]  /*5fbb0*/  LDL.LU R13, [R1+0x94] ;  /* 0x00009400010d7983 */ /* 0x001ee80000300800 */
[----:B------:R-:W4:Y:S04]  /*5fbc0*/  LDL.LU R12, [R1+0x14] ;  /* 0x00001400010c7983 */ /* 0x000f280000300800 */
[----:B------:R-:W3:Y:S04]  /*5fbd0*/  LDL.LU R14, [R1+0x18] ;  /* 0x00001800010e7983 */ /* 0x000ee80000300800 */
[----:B------:R-:W3:Y:S04]  /*5fbe0*/  LDL.LU R15, [R1+0x1c] ;  /* 0x00001c00010f7983 */ /* 0x000ee80000300800 */
[----:B------:R-:W-:Y:S04]  /*5fbf0*/  STL.64 [R1+0x2230], R18 ;  /* 0x0022301201007387 */ /* 0x000fe80000100a00 */
[----:B------:R-:W-:Y:S04]  /*5fc00*/  STL.64 [R1+0x2228], R16 ;  /* 0x0022281001007387 */ /* 0x000fe80000100a00 */
[----:B------:R0:W-:Y:S04]  /*5fc10*/  STL.64 [R1+0x2220], R22 ;  /* 0x0022201601007387 */ /* 0x0001e80000100a00 */
[----:B0-----:R-:W3:Y:S04]  /*5fc20*/  LDL.LU R23, [R1+0x10] ;  /* 0x0000100001177983 */ /* 0x001ee80000300800 */
[----:B------:R-:W3:Y:S04]  /*5fc30*/  LDL.LU R9, [R1+0x24] ;  /* 0x0000240001097983 */ /* 0x000ee80000300800 */
[----:B------:R-:W3:Y:S04]  /*5fc40*/  LDL.LU R10, [R1+0x28] ;  /* 0x00002800010a7983 */ /* 0x000ee80000300800 */
[----:B------:R-:W3:Y:S04]  /*5fc50*/  LDL.LU R11, [R1+0x2c] ;  /* 0x00002c00010b7983 */ /* 0x000ee80000300800 */
[----:B------:R-:W3:Y:S04]  /*5fc60*/  LDL.LU R8, [R1+0x20] ;  /* 0x0000200001087983 */ /* 0x000ee80000300800 */
[----:B------:R-:W3:Y:S04]  /*5fc70*/  LDL.LU R22, [R1+0x5c] ;  /* 0x00005c0001167983 */ /* 0x000ee80000300800 */
[----:B------:R-:W-:Y:S04]  /*5fc80*/  STL.64 [R1+0x2218], R20 ;  /* 0x0022181401007387 */ /* 0x000fe80000100a00 */
[----:B------:R-:W-:Y:S04]  /*5fc90*/  STL.64 [R1+0x2210], R26 ;  /* 0x0022101a01007387 */ /* 0x000fe80000100a00 */
[----:B------:R0:W-:Y:S04]  /*5fca0*/  STL.64 [R1+0x2208], R24 ;  /* 0x0022081801007387 */ /* 0x0001e80000100a00 */
[----:B------:R-:W1:Y:S04]  /*5fcb0*/  S2R R29, SR_TID.X ;  /* 0x00000000001d7919 */ /* 0x000e680000002100 */
[----:B0-----:R-:W3:Y:S04]  /*5fcc0*/  LDL.LU R24, [R1] ;  /* 0x0000000001187983 */ /* 0x001ee80000300800 */
[----:B------:R-:W3:Y:S04]  /*5fcd0*/  LDL.LU R25, [R1+0x4] ;  /* 0x0000040001197983 */ /* 0x000ee80000300800 */
[----:B------:R-:W3:Y:S04]  /*5fce0*/  LDL.LU R26, [R1+0x8] ;  /* 0x00000800011a7983 */ /* 0x000ee80000300800 */
[----:B------:R-:W3:Y:S01]  /*5fcf0*/  LDL.LU R27, [R1+0xc] ;  /* 0x00000c00011b7983 */ /* 0x000ee20000300800 */
[----:B-1----:R-:W-:-:S02]  /*5fd00*/  IMAD.SHL.U32 R2, R29, 0x20, RZ ;  /* 0x000000201d027824 */ /* 0x002fc400078e00ff */
[C---:B------:R-:W-:Y:S02]  /*5fd10*/  IMAD.SHL.U32 R28, R29.reuse, 0x4, RZ ;  /* 0x000000041d1c7824 */ /* 0x040fe400078e00ff */
[C---:B------:R-:W-:Y:S02]  /*5fd20*/  IMAD.SHL.U32 R3, R29.reuse, 0x8, RZ ;  /* 0x000000081d037824 */ /* 0x040fe400078e00ff */
[----:B--2---:R-:W-:Y:S02]  /*5fd30*/  IMAD.MOV.U32 R21, RZ, RZ, R0 ;  /* 0x000000ffff157224 */ /* 0x004fe400078e0000 */
[----:B------:R-:W-:-:S05]  /*5fd40*/  IMAD.SHL.U32 R0, R29, 0x80, RZ ;  /* 0x000000801d007824 */ /* 0x000fca00078e00ff */
[----:B------:R-:W-:-:S04]  /*5fd50*/  LOP3.LUT R0, R0, 0xc00, RZ, 0xc0, !PT ;  /* 0x00000c0000007812 */ /* 0x000fc800078ec0ff */
[----:B------:R-:W-:Y:S01]  /*5fd60*/  LOP3.LUT R0, R0, 0x60, R2, 0xf8, !PT ;  /* 0x0000006000007812 */ /* 0x000fe200078ef802 */
[----:B---3--:R-:W-:Y:S01]  /*5fd70*/  STL.64 [R1+0x2270], R26 ;  /* 0x0022701a01007387 */ /* 0x008fe20000100a00 */
[----:B------:R-:W-:Y:S01]  /*5fd80*/  LOP3.LUT R3, R3, 0x100, RZ, 0xc0, !PT ;  /* 0x0000010003037812 */ /* 0x000fe200078ec0ff */
[----:B------:R-:W-:Y:S02]  /*5fd90*/  IMAD.MOV.U32 R20, RZ, RZ, R21 ;  /* 0x000000ffff147224 */ /* 0x000fe400078e0015 */
[----:B------:R-:W-:Y:S01]  /*5fda0*/  STL.64 [R1+0x2268], R24 ;  /* 0x0022681801007387 */ /* 0x000fe20000100a00 */
[----:B------:R-:W-:-:S03]  /*5fdb0*/  IMAD.SHL.U32 R2, R29, 0x200, RZ ;  /* 0x000002001d027824 */ /* 0x000fc600078e00ff */
[----:B------:R-:W2:Y:S04]  /*5fdc0*/  LDL.LU R4, [R1+0x30] ;  /* 0x0000300001047983 */ /* 0x000ea80000300800 */
[----:B------:R-:W2:Y:S04]  /*5fdd0*/  LDL.LU R5, [R1+0x34] ;  /* 0x0000340001057983 */ /* 0x000ea80000300800 */
[----:B------:R-:W3:Y:S04]  /*5fde0*/  LDL.LU R6, [R1+0x38] ;  /* 0x0000380001067983 */ /* 0x000ee80000300800 */
[----:B------:R-:W3:Y:S04]  /*5fdf0*/  LDL.LU R7, [R1+0x3c] ;  /* 0x00003c0001077983 */ /* 0x000ee80000300800 */
[----:B------:R-:W2:Y:S04]  /*5fe00*/  LDL.LU R16, [R1+0x60] ;  /* 0x0000600001107983 */ /* 0x000ea80000300800 */
[----:B------:R-:W2:Y:S04]  /*5fe10*/  LDL.LU R17, [R1+0x64] ;  /* 0x0000640001117983 */ /* 0x000ea80000300800 */
[----:B------:R-:W2:Y:S04]  /*5fe20*/  LDL.LU R18, [R1+0x68] ;  /* 0x0000680001127983 */ /* 0x000ea80000300800 */
[----:B------:R-:W2:Y:S04]  /*5fe30*/  LDL.LU R19, [R1+0x6c] ;  /* 0x00006c0001137983 */ /* 0x000ea80000300800 */
[----:B------:R-:W-:Y:S06]  /*5fe40*/  BAR.SYNC.DEFER_BLOCKING 0x0 ;  /* 0x0000000000007b1d */ /* 0x000fec0000010000 */
[----:B--2---:R-:W-:Y:S04]  /*5fe50*/  STL.64 [R1+0x22a0], R18 ;  /* 0x0022a01201007387 */ /* 0x004fe80000100a00 */
[----:B------:R0:W-:Y:S04]  /*5fe60*/  STL.64 [R1+0x2298], R16 ;  /* 0x0022981001007387 */ /* 0x0001e80000100a00 */
[----:B0-----:R-:W2:Y:S04]  /*5fe70*/  LDL.LU R16, [R1+0x80] ;  /* 0x0000800001107983 */ /* 0x001ea80000300800 */
[----:B------:R-:W2:Y:S04]  /*5fe80*/  LDL.LU R17, [R1+0x84] ;  /* 0x0000840001117983 */ /* 0x000ea80000300800 */
[----:B------:R-:W2:Y:S04]  /*5fe90*/  LDL.LU R18, [R1+0x88] ;  /* 0x0000880001127983 */ /* 0x000ea80000300800 */
[----:B------:R-:W2:Y:S04]  /*5fea0*/  LDL.LU R19, [R1+0x8c] ;  /* 0x00008c0001137983 */ /* 0x000ea80000300800 */
[----:B--2---:R-:W-:Y:S04]  /*5feb0*/  STL.64 [R1+0x22b0], R18 ;  /* 0x0022b01201007387 */ /* 0x004fe80000100a00 */
[----:B------:R0:W-:Y:S04]  /*5fec0*/  STL.64 [R1+0x22a8], R16 ;  /* 0x0022a81001007387 */ /* 0x0001e80000100a00 */
[----:B0-----:R-:W2:Y:S04]  /*5fed0*/  LDL.LU R16, [R1+0x90] ;  /* 0x0000900001107983 */ /* 0x001ea80000300800 */
[----:B------:R-:W2:Y:S04]  /*5fee0*/  LDL.LU R18, [R1+0x98] ;  /* 0x0000980001127983 */ /* 0x000ea80000300800 */
[----:B------:R-:W2:Y:S04]  /*5fef0*/  LDL.LU R19, [R1+0x9c] ;  /* 0x00009c0001137983 */ /* 0x000ea80000300800 */
[----:B---3--:R0:W-:Y:S04]  /*5ff00*/  STL.64 [R1+0x2280], R6 ;  /* 0x0022800601007387 */ /* 0x0081e80000100a00 */
[----:B0-----:R-:W3:Y:S04]  /*5ff10*/  LDL.LU R6, [R1+0x50] ;  /* 0x0000500001067983 */ /* 0x001ee80000300800 */
[----:B------:R-:W3:Y:S04]  /*5ff20*/  LDL.LU R7, [R1+0x54] ;  /* 0x0000540001077983 */ /* 0x000ee80000300800 */
[----:B------:R-:W-:Y:S04]  /*5ff30*/  STL.64 [R1+0x2278], R4 ;  /* 0x0022780401007387 */ /* 0x000fe80000100a00 */
[----:B------:R-:W3:Y:S04]  /*5ff40*/  LDL.LU R24, [R1+0x40] ;  /* 0x0000400001187983 */ /* 0x000ee80000300800 */
[----:B------:R-:W3:Y:S04]  /*5ff50*/  LDL.LU R25, [R1+0x44] ;  /* 0x0000440001197983 */ /* 0x000ee80000300800 */
[----:B------:R-:W3:Y:S04]  /*5ff60*/  LDL.LU R26, [R1+0x48] ;  /* 0x00004800011a7983 */ /* 0x000ee80000300800 */
[----:B------:R-:W3:Y:S01]  /*5ff70*/  LDL.LU R27, [R1+0x4c] ;  /* 0x00004c00011b7983 */ /* 0x000ee20000300800 */
[----:B------:R-:W-:Y:S01]  /*5ff80*/  LOP3.LUT R0, R0, 0x70, R28, 0x78, !PT ;  /* 0x0000007000007812 */ /* 0x000fe200078e781c */
[----:B------:R-:W-:-:S02]  /*5ff90*/  IMAD.MOV.U32 R17, RZ, RZ, R13 ;  /* 0x000000ffff117224 */ /* 0x000fc400078e000d */
[----:B------:R-:W-:Y:S02]  /*5ffa0*/  IMAD.MOV.U32 R21, RZ, RZ, R22 ;  /* 0x000000ffff157224 */ /* 0x000fe400078e0016 */
[----:B------:R-:W-:Y:S02]  /*5ffb0*/  IMAD.IADD R0, R3, 0x1, R0 ;  /* 0x0000000103007824 */ /* 0x000fe400078e0200 */
[----:B------:R-:W-:Y:S02]  /*5ffc0*/  IMAD.MOV.U32 R22, RZ, RZ, R23 ;  /* 0x000000ffff167224 */ /* 0x000fe400078e0017 */
[----:B----4-:R-:W-:Y:S01]  /*5ffd0*/  IMAD.MOV.U32 R23, RZ, RZ, R12 ;  /* 0x000000ffff177224 */ /* 0x010fe200078e000c */
[----:B--2---:R-:W-:Y:S04]  /*5ffe0*/  STS.128 [R0], R16 ;  /* 0x0000001000007388 */ /* 0x004fe80000000c00 */
[----:B---3--:R-:W-:Y:S04]  /*5fff0*/  STL.64 [R1+0x2290], R26 ;  /* 0x0022901a01007387 */ /* 0x008fe80000100a00 */
[----:B------:R0:W-:Y:S04]  /*60000*/  STL.64 [R1+0x2288], R24 ;  /* 0x0022881801007387 */ /* 0x0001e80000100a00 */
[----:B0-----:R-:W2:Y:S04]  /*60010*/  LDL.LU R24, [R1+0x70] ;  /* 0x0000700001187983 */ /* 0x001ea80000300800 */
[----:B------:R-:W2:Y:S04]  /*60020*/  LDL.LU R25, [R1+0x74] ;  /* 0x0000740001197983 */ /* 0x000ea80000300800 */
[----:B------:R-:W2:Y:S04]  /*60030*/  LDL.LU R26, [R1+0x78] ;  /* 0x00007800011a7983 */ /* 0x000ea80000300800 */
[----:B------:R-:W2:Y:S04]  /*60040*/  LDL.LU R27, [R1+0x7c] ;  /* 0x00007c00011b7983 */ /* 0x000ea80000300800 */
[----:B------:R-:W3:Y:S04]  /*60050*/  LDL.LU R13, [R1+0x1ff8] ;  /* 0x001ff800010d7983 */ /* 0x000ee80000300800 */
[----:B------:R-:W4:Y:S04]  /*60060*/  LDL.LU R12, [R1+0x1ff4] ;  /* 0x001ff400010c7983 */ /* 0x000f280000300800 */
[----:B------:R-:W2:Y:S04]  /*60070*/  LDL.LU.64 R18, [R1+0x22b0] ;  /* 0x0022b00001127983 */ /* 0x000ea80000300a00 */
[----:B------:R-:W2:Y:S04]  /*60080*/  LDL.LU.64 R16, [R1+0x22a8] ;  /* 0x0022a80001107983 */ /* 0x000ea80000300a00 */
[----:B--2---:R0:W-:Y:S04]  /*60090*/  STS.128 [R0+0x80], R16 ;  /* 0x0000801000007388 */ /* 0x0041e80000000c00 */
[----:B0-----:R-:W2:Y:S04]  /*600a0*/  LDL.LU.64 R18, [R1+0x22a0] ;  /* 0x0022a00001127983 */ /* 0x001ea80000300a00 */
[----:B------:R-:W2:Y:S04]  /*600b0*/  LDL.LU.64 R16, [R1+0x2298] ;  /* 0x0022980001107983 */ /* 0x000ea80000300a00 */
[----:B------:R-:W-:Y:S01]  /*600c0*/  STS.128 [R0+0x200], R24 ;  /* 0x0002001800007388 */ /* 0x000fe20000000c00 */
[----:B------:R-:W-:-:S02]  /*600d0*/  LOP3.LUT R2, R2, 0xc00, RZ, 0xc0, !PT ;  /* 0x00000c0002027812 */ /* 0x000fc400078ec0ff */
[----:B------:R-:W-:Y:S02]  /*600e0*/  LOP3.LUT R29, R29, 0x3f, RZ, 0xc0, !PT ;  /* 0x0000003f1d1d7812 */ /* 0x000fe400078ec0ff */
[----:B----4-:R-:W-:-:S03]  /*600f0*/  ISETP.GE.AND P2, PT, R12, c[0x0][0x17c], PT ;  /* 0x00005f000c007a0c */ /* 0x010fc60003f46270 */
[----:B------:R-:W-:-:S05]  /*60100*/  IMAD R12, R29, 0x10, R2 ;  /* 0x000000101d0c7824 */ /* 0x000fca00078e0202 */
[C---:B------:R-:W-:Y:S02]  /*60110*/  LOP3.LUT R3, R12.reuse, 0x40, RZ, 0x3c, !PT ;  /* 0x000000400c037812 */ /* 0x040fe400078e3cff */
[C---:B------:R-:W-:Y:S01]  /*60120*/  LOP3.LUT R2, R12.reuse, 0x60, RZ, 0x3c, !PT ;  /* 0x000000600c027812 */ /* 0x040fe200078e3cff */
[----:B--2---:R0:W-:Y:S04]  /*60130*/  STS.128 [R0+0x280], R16 ;  /* 0x0002801000007388 */ /* 0x0041e80000000c00 */
[----:B------:R-:W-:Y:S06]  /*60140*/  BAR.SYNC.DEFER_BLOCKING 0x0 ;  /* 0x0000000000007b1d */ /* 0x000fec0000010000 */
[----:B------:R-:W1:Y:S01]  /*60150*/  LDS.128 R24, [R12] ;  /* 0x000000000c187984 */ /* 0x000e620000000c00 */
[----:B0-----:R-:W-:-:S03]  /*60160*/  LOP3.LUT R16, R12, 0x20, RZ, 0x3c, !PT ;  /* 0x000000200c107812 */ /* 0x001fc600078e3cff */
[----:B-1----:R-:W-:Y:S01]  /*60170*/  STL [R1+0x64], R25 ;  /* 0x0000641901007387 */ /* 0x002fe20000100800 */
[----:B------:R-:W-:-:S03]  /*60180*/  IMAD.MOV.U32 R29, RZ, RZ, R24 ;  /* 0x000000ffff1d7224 */ /* 0x000fc600078e0018 */
[----:B------:R-:W-:Y:S04]  /*60190*/  STL.64 [R1+0x68], R26 ;  /* 0x0000681a01007387 */ /* 0x000fe80000100a00 */
[----:B------:R-:W0:Y:S04]  /*601a0*/  LDS.128 R24, [R16] ;  /* 0x0000000010187984 */ /* 0x000e280000000c00 */
[----:B0-----:R-:W-:Y:S04]  /*601b0*/  STL.64 [R1+0x80], R24 ;  /* 0x0000801801007387 */ /* 0x001fe80000100a00 */
[----:B------:R-:W-:Y:S04]  /*601c0*/  STL.64 [R1+0x88], R26 ;  /* 0x0000881a01007387 */ /* 0x000fe80000100a00 */
[----:B------:R-:W0:Y:S04]  /*601d0*/  LDS.128 R24, [R3] ;  /* 0x0000000003187984 */ /* 0x000e280000000c00 */
[----:B0-----:R-:W-:Y:S04]  /*601e0*/  STL.64 [R1+0x1c0], R24 ;  /* 0x0001c01801007387 */ /* 0x001fe80000100a00 */
[----:B------:R-:W-:Y:S04]  /*601f0*/  STL.64 [R1+0x1c8], R26 ;  /* 0x0001c81a01007387 */ /* 0x000fe80000100a00 */
[----:B------:R-:W0:Y:S04]  /*60200*/  LDS.128 R24, [R2] ;  /* 0x0000000002187984 */ /* 0x000e280000000c00 */
[----:B------:R-:W-:Y:S06]  /*60210*/  BAR.SYNC.DEFER_BLOCKING 0x0 ;  /* 0x0000000000007b1d */ /* 0x000fec0000010000 */
[----:B0-----:R-:W-:Y:S01]  /*60220*/  STL.64 [R1+0x1d0], R24 ;  /* 0x0001d01801007387 */ /* 0x001fe20000100a00 */
[----:B------:R-:W-:-:S03]  /*60230*/  IMAD.MOV.U32 R28, RZ, RZ, R27 ;  /* 0x000000ffff1c7224 */ /* 0x000fc600078e001b */
[----:B------:R0:W-:Y:S04]  /*60240*/  STL [R1+0x1d8], R26 ;  /* 0x0001d81a01007387 */ /* 0x0001e80000100800 */
[----:B0-----:R-:W2:Y:S04]  /*60250*/  LDL.LU.64 R26, [R1+0x2290] ;  /* 0x00229000011a7983 */ /* 0x001ea80000300a00 */
[----:B------:R-:W2:Y:S01]  /*60260*/  LDL.LU.64 R24, [R1+0x2288] ;  /* 0x0022880001187983 */ /* 0x000ea20000300a00 */
[----:B------:R-:W-:Y:S02]  /*60270*/  IMAD.MOV.U32 R4, RZ, RZ, R6 ;  /* 0x000000ffff047224 */ /* 0x000fe400078e0006 */
[----:B------:R-:W-:-:S02]  /*60280*/  IMAD.MOV.U32 R5, RZ, RZ, R7 ;  /* 0x000000ffff057224 */ /* 0x000fc400078e0007 */
[----:B------:R-:W-:Y:S02]  /*60290*/  IMAD.MOV.U32 R6, RZ, RZ, R20 ;  /* 0x000000ffff067224 */ /* 0x000fe400078e0014 */
[----:B------:R-:W-:-:S05]  /*602a0*/  IMAD.MOV.U32 R7, RZ, RZ, R21 ;  /* 0x000000ffff077224 */ /* 0x000fca00078e0015 */
[----:B------:R0:W-:Y:S04]  /*602b0*/  STS.128 [R0], R4 ;  /* 0x0000000400007388 */ /* 0x0001e80000000c00 */
[----:B0-----:R-:W4:Y:S04]  /*602c0*/  LDL.LU.64 R6, [R1+0x2280] ;  /* 0x0022800001067983 */ /* 0x001f280000300a00 */
[----:B------:R-:W4:Y:S04]  /*602d0*/  LDL.LU.64 R4, [R1+0x2278] ;  /* 0x0022780001047983 */ /* 0x000f280000300a00 */
[----:B------:R-:W-:Y:S01]  /*602e0*/  STS.128 [R0+0x280], R8 ;  /* 0x0002800800007388 */ /* 0x000fe20000000c00 */
[----:B------:R-:W-:Y:S01]  /*602f0*/  IMAD.MOV.U32 R20, RZ, RZ, R22 ;  /* 0x000000ffff147224 */ /* 0x000fe200078e0016 */
[----:B---3--:R-:W-:Y:S01]  /*60300*/  ISETP.GE.AND P3, PT, R13, c[0x0][0x17c], PT ;  /* 0x00005f000d007a0c */ /* 0x008fe20003f66270 */
[----:B------:R-:W-:-:S02]  /*60310*/  IMAD.MOV.U32 R21, RZ, RZ, R23 ;  /* 0x000000ffff157224 */ /* 0x000fc400078e0017 */
[----:B------:R-:W-:Y:S02]  /*60320*/  IMAD.MOV.U32 R22, RZ, RZ, R14 ;  /* 0x000000ffff167224 */ /* 0x000fe400078e000e */
[----:B------:R-:W-:Y:S01]  /*60330*/  IMAD.MOV.U32 R23, RZ, RZ, R15 ;  /* 0x000000ffff177224 */ /* 0x000fe200078e000f */
[----:B--2---:R0:W-:Y:S04]  /*60340*/  STS.128 [R0+0x80], R24 ;  /* 0x0000801800007388 */ /* 0x0041e80000000c00 */
[----:B0-----:R-:W2:Y:S04]  /*60350*/  LDL.LU.64 R26, [R1+0x2270] ;  /* 0x00227000011a7983 */ /* 0x001ea80000300a00 */
[----:B------:R-:W2:Y:S04]  /*60360*/  LDL.LU.64 R24, [R1+0x2268] ;  /* 0x0022680001187983 */ /* 0x000ea80000300a00 */
[----:B----4-:R0:W-:Y:S04]  /*60370*/  STS.128 [R0+0x200], R4 ;  /* 0x0002000400007388 */ /* 0x0101e80000000c00 */
[----:B------:R-:W-:Y:S06]  /*60380*/  BAR.SYNC.DEFER_BLOCKING 0x0 ;  /* 0x0000000000007b1d */ /* 0x000fec0000010000 */
[----:B0-----:R-:W3:Y:S04]  /*60390*/  LDL.LU.64 R6, [R1+0x2260] ;  /* 0x0022600001067983 */ /* 0x001ee80000300a00 */
[----:B------:R-:W3:Y:S04]  /*603a0*/  LDL.LU.64 R4, [R1+0x2258] ;  /* 0x0022580001047983 */ /* 0x000ee80000300a00 */
[----:B------:R-:W3:Y:S04]  /*603b0*/  LDL.LU.64 R10, [R1+0x2250] ;  /* 0x00225000010a7983 */ /* 0x000ee80000300a00 */
[----:B------:R-:W3:Y:S04]  /*603c0*/  LDL.LU.64 R8, [R1+0x2248] ;  /* 0x0022480001087983 */ /* 0x000ee80000300a00 */
[----:B------:R-:W0:Y:S04]  /*603d0*/  LDS.128 R12, [R12] ;  /* 0x000000000c0c7984 */ /* 0x000e280000000c00 */
[----:B------:R-:W1:Y:S04]  /*603e0*/  LDS.128 R16, [R16] ;  /* 0x0000000010107984 */ /* 0x000e680000000c00 */
[----:B0-----:R-:W-:Y:S04]  /*603f0*/  STL.64 [R1+0x30], R12 ;  /* 0x0000300c01007387 */ /* 0x001fe80000100a00 */
[----:B------:R0:W-:Y:S04]  /*60400*/  STL.64 [R1+0x38], R14 ;  /* 0x0000380e01007387 */ /* 0x0001e80000100a00 */
[----:B0-----:R-:W3:Y:S04]  /*60410*/  LDL.LU.64 R14, [R1+0x2240] ;  /* 0x00224000010e7983 */ /* 0x001ee80000300a00 */
[----:B------:R-:W3:Y:S04]  /*60420*/  LDL.LU.64 R12, [R1+0x2238] ;  /* 0x00223800010c7983 */ /* 0x000ee80000300a00 */
[----:B-1----:R-:W-:Y:S04]  /*60430*/  STL.64 [R1+0x70], R16 ;  /* 0x0000701001007387 */ /* 0x002fe80000100a00 */
[----:B------:R-:W-:Y:S04]  /*60440*/  STL.64 [R1+0x78], R18 ;  /* 0x0000781201007387 */ /* 0x000fe80000100a00 */
[----:B------:R-:W0:Y:S04]  /*60450*/  LDS.128 R16, [R3] ;  /* 0x0000000003107984 */ /* 0x000e280000000c00 */
[----:B0-----:R-:W-:Y:S04]  /*60460*/  STL.64 [R1+0x90], R16 ;  /* 0x0000901001007387 */ /* 0x001fe80000100a00 */
[----:B------:R-:W-:Y:S04]  /*60470*/  STL.64 [R1+0x98], R18 ;  /* 0x0000981201007387 */ /* 0x000fe80000100a00 */
[----:B------:R-:W0:Y:S04]  /*60480*/  LDS.128 R16, [R2] ;  /* 0x0000000002107984 */ /* 0x000e280000000c00 */
[----:B------:R-:W-:Y:S06]  /*60490*/  BAR.SYNC.DEFER_BLOCKING 0x0 ;  /* 0x0000000000007b1d */ /* 0x000fec0000010000 */
[----:B------:R-:W-:Y:S04]  /*604a0*/  STS.128 [R0], R20 ;  /* 0x0000001400007388 */ /* 0x000fe80000000c00 */
[----:B0-----:R-:W-:Y:S04]  /*604b0*/  STL.64 [R1+0x1b0], R16 ;  /* 0x0001b01001007387 */ /* 0x001fe80000100a00 */
[----:B------:R0:W-:Y:S04]  /*604c0*/  STL.64 [R1+0x1b8], R18 ;  /* 0x0001b81201007387 */ /* 0x0001e80000100a00 */
[----:B0-----:R-:W4:Y:S04]  /*604d0*/  LDL.LU.64 R18, [R1+0x2230] ;  /* 0x0022300001127983 */ /* 0x001f280000300a00 */
[----:B------:R-:W4:Y:S04]  /*604e0*/  LDL.LU.64 R16, [R1+0x2228] ;  /* 0x0022280001107983 */ /* 0x000f280000300a00 */
[----:B------:R-:W4:Y:S04]  /*604f0*/  LDL.LU.64 R22, [R1+0x2220] ;  /* 0x0022200001167983 */ /* 0x000f280000300a00 */
[----:B------:R-:W4:Y:S04]  /*60500*/  LDL.LU.64 R20, [R1+0x2218] ;  /* 0x0022180001147983 */ /* 0x000f280000300a00 */
[----:B--2---:R0:W-:Y:S04]  /*60510*/  STS.128 [R0+0x80], R24 ;  /* 0x0000801800007388 */ /* 0x0041e80000000c00 */
[----:B0-----:R-:W2:Y:S04]  /*60520*/  LDL.LU.64 R26, [R1+0x2210] ;  /* 0x00221000011a7983 */ /* 0x001ea80000300a00 */
[----:B------:R-:W2:Y:S04]  /*60530*/  LDL.LU.64 R24, [R1+0x2208] ;  /* 0x0022080001187983 */ /* 0x000ea80000300a00 */
[----:B---3--:R0:W-:Y:S04]  /*60540*/  STS.128 [R0+0x200], R4 ;  /* 0x0002000400007388 */ /* 0x0081e80000000c00 */
[----:B0-----:R-:W0:Y:S04]  /*60550*/  S2R R6, SR_TID.X ;  /* 0x0000000000067919 */ /* 0x001e280000002100 */
[----:B------:R-:W-:Y:S01]  /*60560*/  STS.128 [R0+0x280], R8 ;  /* 0x0002800800007388 */ /* 0x000fe20000000c00 */
[C---:B0-----:R-:W-:Y:S01]  /*60570*/  IMAD.SHL.U32 R7, R6.reuse, 0x200, RZ ;  /* 0x0000020006077824 */ /* 0x041fe200078e00ff */
[----:B------:R-:W-:-:S04]  /*60580*/  LOP3.LUT R5, R6, 0x3f, RZ, 0xc0, !PT ;  /* 0x0000003f06057812 */ /* 0x000fc800078ec0ff */
[----:B------:R-:W-:-:S05]  /*60590*/  LOP3.LUT R7, R7, 0xc00, RZ, 0xc0, !PT ;  /* 0x00000c0007077812 */ /* 0x000fca00078ec0ff */
[----:B------:R-:W-:Y:S01]  /*605a0*/  IMAD R7, R5, 0x10, R7 ;  /* 0x0000001005077824 */ /* 0x000fe200078e0207 */
[----:B------:R-:W-:Y:S01]  /*605b0*/  BAR.SYNC.DEFER_BLOCKING 0x0 ;  /* 0x0000000000007b1d */ /* 0x000fe20000010000 */
[----:B------:R-:W-:-:S05]  /*605c0*/  IMAD.SHL.U32 R6, R6, 0x200, RZ ;  /* 0x0000020006067824 */ /* 0x000fca00078e00ff */
[----:B------:R-:W0:Y:S01]  /*605d0*/  LDS.128 R8, [R7] ;  /* 0x0000000007087984 */ /* 0x000e220000000c00 */
[----:B------:R-:W-:-:S05]  /*605e0*/  LOP3.LUT R6, R6, 0xc00, RZ, 0xc0, !PT ;  /* 0x00000c0006067812 */ /* 0x000fca00078ec0ff */
[----:B------:R-:W-:-:S05]  /*605f0*/  IMAD R6, R5, 0x10, R6 ;  /* 0x0000001005067824 */ /* 0x000fca00078e0206 */
[----:B------:R-:W-:Y:S01]  /*60600*/  LOP3.LUT R6, R6, 0x20, RZ, 0x3c, !PT ;  /* 0x0000002006067812 */ /* 0x000fe200078e3cff */
[----:B0-----:R-:W-:Y:S04]  /*60610*/  STL.64 [R1+0x20], R8 ;  /* 0x0000200801007387 */ /* 0x001fe80000100a00 */
        /* <DEDUP_REMOVED lines=9> */
[----:B------:R-:W-:Y:S04]  /*606b0*/  STS.128 [R0], R12 ;  /* 0x0000000c00007388 */ /* 0x000fe80000000c00 */
[----:B----4-:R-:W-:Y:S04]  /*606c0*/  STS.128 [R0+0x80], R16 ;  /* 0x0000801000007388 */ /* 0x010fe80000000c00 */
[----:B------:R-:W-:Y:S04]  /*606d0*/  STS.128 [R0+0x200], R20 ;  /* 0x0002001400007388 */ /* 0x000fe80000000c00 */
[----:B0-----:R-:W-:Y:S04]  /*606e0*/  STL.64 [R1+0x50], R8 ;  /* 0x0000500801007387 */ /* 0x001fe80000100a00 */
[----:B------:R-:W-:Y:S04]  /*606f0*/  STL.64 [R1+0x58], R10 ;  /* 0x0000580a01007387 */ /* 0x000fe80000100a00 */
[----:B------:R-:W3:Y:S04]  /*60700*/  LDL.LU R4, [R1+0x150] ;  /* 0x0001500001047983 */ /* 0x000ee80000300800 */
[----:B------:R-:W3:Y:S04]  /*60710*/  LDL.LU R5, [R1+0x154] ;  /* 0x0001540001057983 */ /* 0x000ee80000300800 */
[----:B------:R-:W4:Y:S04]  /*60720*/  LDL.LU R6, [R1+0x158] ;  /* 0x0001580001067983 */ /* 0x000f280000300800 */
[----:B--2---:R0:W-:Y:S04]  /*60730*/  STS.128 [R0+0x280], R24 ;  /* 0x0002801800007388 */ /* 0x0041e80000000c00 */
[----:B------:R-:W-:Y:S06]  /*60740*/  BAR.SYNC.DEFER_BLOCKING 0x0 ;  /* 0x0000000000007b1d */ /* 0x000fec0000010000 */
[----:B------:R1:W2:Y:S04]  /*60750*/  LDS.128 R16, [R7] ;  /* 0x0000000007107984 */ /* 0x0002a80000000c00 */
[----:B0-----:R-:W0:Y:S04]  /*60760*/  S2R R26, SR_TID.X ;  /* 0x00000000001a7919 */ /* 0x001e280000002100 */
[----:B-1----:R-:W4:Y:S04]  /*60770*/  LDL.LU R7, [R1+0x15c] ;  /* 0x00015c0001077983 */ /* 0x002f280000300800 */
[----:B------:R-:W-:Y:S01]  /*60780*/  LDS.128 R12, [R3] ;  /* 0x00000000030c7984 */ /* 0x000fe20000000c00 */
[----:B0-----:R-:W-:-:S03]  /*60790*/  LOP3.LUT R27, R26, 0x3f, RZ, 0xc0, !PT ;  /* 0x0000003f1a1b7812 */ /* 0x001fc600078ec0ff */
[----:B----4-:R-:W-:Y:S04]  /*607a0*/  STL.64 [R1+0x2200], R6 ;  /* 0x0022000601007387 */ /* 0x010fe80000100a00 */
[----:B---3--:R-:W-:Y:S04]  /*607b0*/  STL.64 [R1+0x21f8], R4 ;  /* 0x0021f80401007387 */ /* 0x008fe80000100a00 */
[----:B------:R-:W3:Y:S04]  /*607c0*/  LDL.LU R20, [R1+0x160] ;  /* 0x0001600001147983 */ /* 0x000ee80000300800 */
[----:B------:R-:W3:Y:S04]  /*607d0*/  LDL.LU R21, [R1+0x164] ;  /* 0x0001640001157983 */ /* 0x000ee80000300800 */
[----:B------:R-:W3:Y:S04]  /*607e0*/  LDL.LU R22, [R1+0x168] ;  /* 0x0001680001167983 */ /* 0x000ee80000300800 */
[----:B------:R-:W3:Y:S04]  /*607f0*/  LDL.LU R23, [R1+0x16c] ;  /* 0x00016c0001177983 */ /* 0x000ee80000300800 */
[----:B--2---:R0:W-:Y:S04]  /*60800*/  STL [R1+0x2174], R16 ;  /* 0x0021741001007387 */ /* 0x0041e80000100800 */
[----:B------:R-:W-:Y:S01]  /*60810*/  LDS.128 R4, [R2] ;  /* 0x0000000002047984 */ /* 0x000fe20000000c00 */
[----:B0-----:R-:W-:-:S05]  /*60820*/  IMAD.SHL.U32 R16, R26, 0x200, RZ ;  /* 0x000002001a107824 */ /* 0x001fca00078e00ff */
[----:B------:R-:W-:-:S05]  /*60830*/  LOP3.LUT R16, R16, 0xc00, RZ, 0xc0, !PT ;  /* 0x00000c0010107812 */ /* 0x000fca00078ec0ff */
[----:B------:R-:W-:-:S05]  /*60840*/  IMAD R16, R27, 0x10, R16 ;  /* 0x000000101b107824 */ /* 0x000fca00078e0210 */
[----:B------:R-:W-:-:S05]  /*60850*/  LOP3.LUT R16, R16, 0x20, RZ, 0x3c, !PT ;  /* 0x0000002010107812 */ /* 0x000fca00078e3cff */
[----:B------:R-:W0:Y:S04]  /*60860*/  LDS.128 R8, [R16] ;  /* 0x0000000010087984 */ /* 0x000e280000000c00 */
[----:B------:R-:W-:Y:S04]  /*60870*/  STL [R1+0x2160], R17 ;  /* 0x0021601101007387 */ /* 0x000fe80000100800 */
[----:B------:R-:W-:Y:S04]  /*60880*/  STL [R1+0x216c], R17 ;  /* 0x00216c1101007387 */ /* 0x000fe80000100800 */
[----:B------:R-:W-:Y:S04]  /*60890*/  STL [R1+0x2150], R18 ;  /* 0x0021501201007387 */ /* 0x000fe80000100800 */
[----:B------:R-:W-:Y:S04]  /*608a0*/  STL [R1+0x213c], R19 ;  /* 0x00213c1301007387 */ /* 0x000fe80000100800 */
[----:B------:R-:W-:Y:S06]  /*608b0*/  BAR.SYNC.DEFER_BLOCKING 0x0 ;  /* 0x0000000000007b1d */ /* 0x000fec0000010000 */
[----:B0-----:R-:W-:Y:S04]  /*608c0*/  STL [R1+0x215c], R9 ;  /* 0x00215c0901007387 */ /* 0x001fe80000100800 */
[----:B------:R-:W-:Y:S04]  /*608d0*/  STL [R1+0x214c], R10 ;  /* 0x00214c0a01007387 */ /* 0x000fe80000100800 */
[----:B------:R0:W-:Y:S04]  /*608e0*/  STL [R1+0x2140], R11 ;  /* 0x0021400b01007387 */ /* 0x0001e80000100800 */
[----:B------:R-:W-:Y:S04]  /*608f0*/  STL [R1+0x2168], R12 ;  /* 0x0021680c01007387 */ /* 0x000fe80000100800 */
[----:B------:R-:W-:Y:S04]  /*60900*/  STL [R1+0x2158], R13 ;  /* 0x0021580d01007387 */ /* 0x000fe80000100800 */
[----:B------:R1:W-:Y:S01]  /*60910*/  STL [R1+0x2148], R14 ;  /* 0x0021480e01007387 */ /* 0x0003e20000100800 */
[----:B0-----:R-:W-:-:S03]  /*60920*/  IMAD.MOV.U32 R11, RZ, RZ, R6 ;  /* 0x000000ffff0b7224 */ /* 0x001fc600078e0006 */
[----:B------:R0:W-:Y:S04]  /*60930*/  STL [R1+0x2144], R15 ;  /* 0x0021440f01007387 */ /* 0x0001e80000100800 */
[----:B------:R2:W-:Y:S01]  /*60940*/  STL [R1+0xc], R7 ;  /* 0x00000c0701007387 */ /* 0x0005e20000100800 */
[----:B-1----:R-:W-:Y:S02]  /*60950*/  IMAD.MOV.U32 R14, RZ, RZ, R5 ;  /* 0x000000ffff0e7224 */ /* 0x002fe400078e0005 */
[----:B0-----:R-:W-:Y:S01]  /*60960*/  IMAD.MOV.U32 R15, RZ, RZ, R4 ;  /* 0x000000ffff0f7224 */ /* 0x001fe200078e0004 */
[----:B--2---:R-:W2:Y:S04]  /*60970*/  LDL.LU.64 R6, [R1+0x2200] ;  /* 0x0022000001067983 */ /* 0x004ea80000300a00 */
[----:B------:R-:W2:Y:S04]  /*60980*/  LDL.LU.64 R4, [R1+0x21f8] ;  /* 0x0021f80001047983 */ /* 0x000ea80000300a00 */
[----:B------:R-:W-:Y:S04]  /*60990*/  STL [R1+0x2170], R15 ;  /* 0x0021700f01007387 */ /* 0x000fe80000100800 */
[----:B------:R-:W-:Y:S04]  /*609a0*/  STL [R1+0x2164], R11 ;  /* 0x0021640b01007387 */ /* 0x000fe80000100800 */
[----:B------:R0:W-:Y:S04]  /*609b0*/  STL [R1+0x2180], R8 ;  /* 0x0021800801007387 */ /* 0x0001e80000100800 */
[----:B0-----:R-:W4:Y:S04]  /*609c0*/  LDL.LU R8, [R1+0x170] ;  /* 0x0001700001087983 */ /* 0x001f280000300800 */
[----:B------:R-:W4:Y:S04]  /*609d0*/  LDL.LU R9, [R1+0x174] ;  /* 0x0001740001097983 */ /* 0x000f280000300800 */
[----:B------:R-:W4:Y:S04]  /*609e0*/  LDL.LU R10, [R1+0x178] ;  /* 0x00017800010a7983 */ /* 0x000f280000300800 */
[----:B------:R-:W4:Y:S04]  /*609f0*/  LDL.LU R11, [R1+0x17c] ;  /* 0x00017c00010b7983 */ /* 0x000f280000300800 */
[----:B------:R0:W-:Y:S04]  /*60a00*/  STL [R1+0x2154], R14 ;  /* 0x0021540e01007387 */ /* 0x0001e80000100800 */
[----:B------:R-:W4:Y:S04]  /*60a10*/  LDL.LU R12, [R1+0x180] ;  /* 0x00018000010c7983 */ /* 0x000f280000300800 */
[----:B------:R-:W4:Y:S04]  /*60a20*/  LDL.LU R13, [R1+0x184] ;  /* 0x00018400010d7983 */ /* 0x000f280000300800 */
[----:B0-----:R-:W4:Y:S04]  /*60a30*/  LDL.LU R14, [R1+0x188] ;  /* 0x00018800010e7983 */ /* 0x001f280000300800 */
[----:B------:R-:W4:Y:S01]  /*60a40*/  LDL.LU R15, [R1+0x18c] ;  /* 0x00018c00010f7983 */ /* 0x000f220000300800 */
[----:B------:R-:W-:-:S05]  /*60a50*/  IMAD.SHL.U32 R18, R26, 0x200, RZ ;  /* 0x000002001a127824 */ /* 0x000fca00078e00ff */
[----:B------:R-:W-:-:S05]  /*60a60*/  LOP3.LUT R18, R18, 0xc00, RZ, 0xc0, !PT ;  /* 0x00000c0012127812 */ /* 0x000fca00078ec0ff */
[----:B------:R-:W-:-:S05]  /*60a70*/  IMAD R18, R27, 0x10, R18 ;  /* 0x000000101b127824 */ /* 0x000fca00078e0212 */
[----:B------:R-:W-:Y:S04]  /*60a80*/  STL [R1+0x21d0], R18 ;  /* 0x0021d01201007387 */ /* 0x000fe80000100800 */
[----:B---3--:R-:W-:Y:S04]  /*60a90*/  STS.128 [R0+0x200], R20 ;  /* 0x0002001400007388 */ /* 0x008fe80000000c00 */
[----:B--2---:R-:W-:Y:S04]  /*60aa0*/  STS.128 [R0+0x280], R4 ;  /* 0x0002800400007388 */ /* 0x004fe80000000c00 */
[----:B----4-:R-:W-:Y:S04]  /*60ab0*/  STS.128 [R0+0x80], R8 ;  /* 0x0000800800007388 */ /* 0x010fe80000000c00 */
[----:B------:R-:W-:Y:S04]  /*60ac0*/  STS.128 [R0], R12 ;  /* 0x0000000c00007388 */ /* 0x000fe80000000c00 */
[----:B------:R-:W-:Y:S06]  /*60ad0*/  BAR.SYNC.DEFER_BLOCKING 0x0 ;  /* 0x0000000000007b1d */ /* 0x000fec0000010000 */
[----:B------:R-:W0:Y:S04]  /*60ae0*/  LDS.128 R8, [R18] ;  /* 0x0000000012087984 */ /* 0x000e280000000c00 */
[----:B------:R-:W1:Y:S04]  /*60af0*/  LDS.128 R4, [R16] ;  /* 0x0000000010047984 */ /* 0x000e680000000c00 */
[----:B0-----:R0:W-:Y:S04]  /*60b00*/  STL.64 [R1+0x150], R8 ;  /* 0x0001500801007387 */ /* 0x0011e80000100a00 */
[----:B------:R2:W-:Y:S04]  /*60b10*/  STL.64 [R1+0x158], R10 ;  /* 0x0001580a01007387 */ /* 0x0005e80000100a00 */
[----:B------:R-:W-:Y:S04]  /*60b20*/  STL.64 [R1+0x21c8], R16 ;  /* 0x0021c81001007387 */ /* 0x000fe80000100a00 */
[----:B-1----:R-:W-:Y:S04]  /*60b30*/  STL.64 [R1+0x160], R4 ;  /* 0x0001600401007387 */ /* 0x002fe80000100a00 */
[----:B------:R-:W-:Y:S04]  /*60b40*/  STL.64 [R1+0x168], R6 ;  /* 0x0001680601007387 */ /* 0x000fe80000100a00 */
[----:B0-----:R-:W3:Y:S04]  /*60b50*/  LDL.LU R8, [R1+0xd0] ;  /* 0x0000d00001087983 */ /* 0x001ee80000300800 */
[----:B------:R-:W3:Y:S04]  /*60b60*/  LDL.LU R9, [R1+0xd4] ;  /* 0x0000d40001097983 */ /* 0x000ee80000300800 */
[----:B--2---:R-:W2:Y:S04]  /*60b70*/  LDL.LU R10, [R1+0xd8] ;  /* 0x0000d800010a7983 */ /* 0x004ea80000300800 */
[----:B------:R-:W2:Y:S04]  /*60b80*/  LDL.LU R11, [R1+0xdc] ;  /* 0x0000dc00010b7983 */ /* 0x000ea80000300800 */
[----:B--2---:R-:W-:Y:S04]  /*60b90*/  STL.64 [R1+0x2190], R10 ;  /* 0x0021900a01007387 */ /* 0x004fe80000100a00 */
[----:B---3--:R0:W-:Y:S04]  /*60ba0*/  STL.64 [R1+0x2188], R8 ;  /* 0x0021880801007387 */ /* 0x0081e80000100a00 */
[----:B0-----:R-:W2:Y:S04]  /*60bb0*/  LDL.LU R8, [R1+0xe0] ;  /* 0x0000e00001087983 */ /* 0x001ea80000300800 */
[----:B------:R-:W2:Y:S04]  /*60bc0*/  LDL.LU R9, [R1+0xe4] ;  /* 0x0000e40001097983 */ /* 0x000ea80000300800 */
[----:B------:R-:W3:Y:S04]  /*60bd0*/  LDL.LU R10, [R1+0xe8] ;  /* 0x0000e800010a7983 */ /* 0x000ee80000300800 */
[----:B------:R-:W3:Y:S04]  /*60be0*/  LDL.LU R11, [R1+0xec] ;  /* 0x0000ec00010b7983 */ /* 0x000ee80000300800 */
[----:B------:R-:W4:Y:S04]  /*60bf0*/  LDL.LU R12, [R1+0x110] ;  /* 0x00011000010c7983 */ /* 0x000f280000300800 */
[----:B------:R-:W4:Y:S04]  /*60c00*/  LDL.LU R13, [R1+0x114] ;  /* 0x00011400010d7983 */ /* 0x000f280000300800 */
[----:B------:R-:W2:Y:S04]  /*60c10*/  LDL.LU R14, [R1+0x118] ;  /* 0x00011800010e7983 */ /* 0x000ea80000300800 */
[----:B------:R-:W2:Y:S04]  /*60c20*/  LDL.LU R15, [R1+0x11c] ;  /* 0x00011c00010f7983 */ /* 0x000ea80000300800 */
[----:B--2---:R-:W-:Y:S04]  /*60c30*/  STL.64 [R1+0x21e0], R14 ;  /* 0x0021e00e01007387 */ /* 0x004fe80000100a00 */
[----:B----4-:R0:W-:Y:S04]  /*60c40*/  STL.64 [R1+0x21d8], R12 ;  /* 0x0021d80c01007387 */ /* 0x0101e80000100a00 */
[----:B------:R-:W2:Y:S04]  /*60c50*/  LDL.LU R16, [R1+0x130] ;  /* 0x0001300001107983 */ /* 0x000ea80000300800 */
[----:B------:R-:W2:Y:S04]  /*60c60*/  LDL.LU R17, [R1+0x134] ;  /* 0x0001340001117983 */ /* 0x000ea80000300800 */
[----:B------:R-:W4:Y:S04]  /*60c70*/  LDL.LU R18, [R1+0x138] ;  /* 0x0001380001127983 */ /* 0x000f280000300800 */
[----:B------:R-:W4:Y:S04]  /*60c80*/  LDL.LU R19, [R1+0x13c] ;  /* 0x00013c0001137983 */ /* 0x000f280000300800 */
[----:B----4-:R-:W-:Y:S04]  /*60c90*/  STL.64 [R1+0x21f0], R18 ;  /* 0x0021f01201007387 */ /* 0x010fe80000100a00 */
[----:B--2---:R-:W-:Y:S04]  /*60ca0*/  STL.64 [R1+0x21e8], R16 ;  /* 0x0021e81001007387 */ /* 0x004fe80000100a00 */
[----:B0-----:R-:W2:Y:S04]  /*60cb0*/  LDL.LU R12, [R1+0x140] ;  /* 0x00014000010c7983 */ /* 0x001ea80000300800 */
[----:B------:R-:W2:Y:S04]  /*60cc0*/  LDL.LU R13, [R1+0x144] ;  /* 0x00014400010d7983 */ /* 0x000ea80000300800 */
[----:B------:R-:W2:Y:S04]  /*60cd0*/  LDL.LU R14, [R1+0x148] ;  /* 0x00014800010e7983 */ /* 0x000ea80000300800 */
[----:B------:R-:W2:Y:S04]  /*60ce0*/  LDL.LU R15, [R1+0x14c] ;  /* 0x00014c00010f7983 */ /* 0x000ea80000300800 */
[----:B---3--:R-:W-:Y:S04]  /*60cf0*/  STL.64 [R1+0x21a0], R10 ;  /* 0x0021a00a01007387 */ /* 0x008fe80000100a00 */
[----:B------:R0:W-:Y:S04]  /*60d00*/  STL.64 [R1+0x2198], R8 ;  /* 0x0021980801007387 */ /* 0x0001e80000100a00 */
[----:B------:R-:W1:Y:S04]  /*60d10*/  LDS.128 R16, [R3] ;  /* 0x0000000003107984 */ /* 0x000e680000000c00 */
[----:B0-----:R-:W3:Y:S04]  /*60d20*/  LDL.LU R8, [R1+0xf0] ;  /* 0x0000f00001087983 */ /* 0x001ee80000300800 */
[----:B------:R-:W3:Y:S04]  /*60d30*/  LDL.LU R9, [R1+0xf4] ;  /* 0x0000f40001097983 */ /* 0x000ee80000300800 */
[----:B------:R-:W4:Y:S04]  /*60d40*/  LDL.LU R10, [R1+0xf8] ;  /* 0x0000f800010a7983 */ /* 0x000f280000300800 */
[----:B------:R-:W4:Y:S04]  /*60d50*/  LDL.LU R11, [R1+0xfc] ;  /* 0x0000fc00010b7983 */ /* 0x000f280000300800 */
[----:B----4-:R-:W-:Y:S04]  /*60d60*/  STL.64 [R1+0x21b0], R10 ;  /* 0x0021b00a01007387 */ /* 0x010fe80000100a00 */
[----:B---3--:R0:W-:Y:S04]  /*60d70*/  STL.64 [R1+0x21a8], R8 ;  /* 0x0021a80801007387 */ /* 0x0081e80000100a00 */
        /* <DEDUP_REMOVED lines=8> */
[----:B------:R-:W3:Y:S04]  /*60e00*/  LDL.LU R10, [R1+0x128] ;  /* 0x00012800010a7983 */ /* 0x000ee80000300800 */
[----:B------:R-:W3:Y:S04]  /*60e10*/  LDL.LU R11, [R1+0x12c] ;  /* 0x00012c00010b7983 */ /* 0x000ee80000300800 */
[----:B------:R-:W4:Y:S04]  /*60e20*/  LDL.LU R4, [R1+0xc0] ;  /* 0x0000c00001047983 */ /* 0x000f280000300800 */
[----:B-1----:R-:W-:Y:S04]  /*60e30*/  STL.64 [R1+0x170], R16 ;  /* 0x0001701001007387 */ /* 0x002fe80000100a00 */
[----:B------:R-:W-:Y:S04]  /*60e40*/  STL.64 [R1+0x178], R18 ;  /* 0x0001781201007387 */ /* 0x000fe80000100a00 */
[----:B------:R-:W0:Y:S04]  /*60e50*/  LDS.128 R16, [R2] ;  /* 0x0000000002107984 */ /* 0x000e280000000c00 */
[----:B------:R-:W4:Y:S04]  /*60e60*/  LDL.LU R5, [R1+0xc4] ;  /* 0x0000c40001057983 */ /* 0x000f280000300800 */
        /* <DEDUP_REMOVED lines=10> */
[----:B0-----:R-:W-:Y:S04]  /*60f10*/  STL.64 [R1+0x180], R16 ;  /* 0x0001801001007387 */ /* 0x001fe80000100a00 */
[----:B------:R0:W-:Y:S04]  /*60f20*/  STL.64 [R1+0x188], R18 ;  /* 0x0001881201007387 */ /* 0x0001e80000100a00 */
[----:B------:R-:W-:Y:S06]  /*60f30*/  BAR.SYNC.DEFER_BLOCKING 0x0 ;  /* 0x0000000000007b1d */ /* 0x000fec0000010000 */
[----:B0-----:R-:W3:Y:S04]  /*60f40*/  LDL.LU.64 R18, [R1+0x21f0] ;  /* 0x0021f00001127983 */ /* 0x001ee80000300a00 */
[----:B------:R-:W3:Y:S04]  /*60f50*/  LDL.LU.64 R16, [R1+0x21e8] ;  /* 0x0021e80001107983 */ /* 0x000ee80000300a00 */
[----:B--2---:R0:W-:Y:S04]  /*60f60*/  STS.128 [R0], R12 ;  /* 0x0000000c00007388 */ /* 0x0041e80000000c00 */
[----:B0-----:R-:W2:Y:S04]  /*60f70*/  LDL.LU.64 R14, [R1+0x21e0] ;  /* 0x0021e000010e7983 */ /* 0x001ea80000300a00 */
[----:B------:R-:W2:Y:S04]  /*60f80*/  LDL.LU.64 R12, [R1+0x21d8] ;  /* 0x0021d800010c7983 */ /* 0x000ea80000300a00 */
[----:B---3--:R0:W-:Y:S04]  /*60f90*/  STS.128 [R0+0x80], R16 ;  /* 0x0000801000007388 */ /* 0x0081e80000000c00 */
[----:B0-----:R-:W3:Y:S04]  /*60fa0*/  LDL.LU R18, [R1+0x21d0] ;  /* 0x0021d00001127983 */ /* 0x001ee80000300800 */
[----:B------:R-:W4:Y:S04]  /*60fb0*/  LDL.LU.64 R16, [R1+0x21c8] ;  /* 0x0021c80001107983 */ /* 0x000f280000300a00 */
[----:B------:R-:W-:Y:S04]  /*60fc0*/  STS.128 [R0+0x200], R8 ;  /* 0x0002000800007388 */ /* 0x000fe80000000c00 */
[----:B------:R-:W4:Y:S04]  /*60fd0*/  LDL R19, [R1+0xbdc] ;  /* 0x000bdc0001137983 */ /* 0x000f280000100800 */
[----:B--2---:R-:W-:Y:S04]  /*60fe0*/  STS.128 [R0+0x280], R12 ;  /* 0x0002800c00007388 */ /* 0x004fe80000000c00 */
[----:B------:R-:W-:Y:S06]  /*60ff0*/  BAR.SYNC.DEFER_BLOCKING 0x0 ;  /* 0x0000000000007b1d */ /* 0x000fec0000010000 */
[----:B---3--:R-:W0:Y:S04]  /*61000*/  LDS.128 R8, [R18] ;  /* 0x0000000012087984 */ /* 0x008e280000000c00 */
[----:B----4-:R-:W1:Y:S04]  /*61010*/  LDS.128 R12, [R16] ;  /* 0x00000000100c7984 */ /* 0x010e680000000c00 */
[----:B0-----:R-:W-:Y:S04]  /*61020*/  STL.64 [R1+0x110], R8 ;  /* 0x0001100801007387 */ /* 0x001fe80000100a00 */
[----:B------:R-:W-:Y:S04]  /*61030*/  STL.64 [R1+0x118], R10 ;  /* 0x0001180a01007387 */ /* 0x000fe80000100a00 */
[----:B------:R-:W0:Y:S04]  /*61040*/  LDS.128 R8, [R3] ;  /* 0x0000000003087984 */ /* 0x000e280000000c00 */
[----:B-1----:R1:W-:Y:S04]  /*61050*/  STL.64 [R1+0x140], R12 ;  /* 0x0001400c01007387 */ /* 0x0023e80000100a00 */
[----:B------:R-:W-:Y:S04]  /*61060*/  STL.64 [R1+0x148], R14 ;  /* 0x0001480e01007387 */ /* 0x000fe80000100a00 */
[----:B-1----:R-:W2:Y:S04]  /*61070*/  LDL R12, [R1+0xbe0] ;  /* 0x000be000010c7983 */ /* 0x002ea80000100800 */
[----:B0-----:R-:W-:Y:S04]  /*61080*/  STL.64 [R1+0x130], R8 ;  /* 0x0001300801007387 */ /* 0x001fe80000100a00 */
[----:B------:R-:W-:Y:S04]  /*61090*/  STL.64 [R1+0x138], R10 ;  /* 0x0001380a01007387 */ /* 0x000fe80000100a00 */
[----:B------:R-:W0:Y:S04]  /*610a0*/  LDS.128 R8, [R2] ;  /* 0x0000000002087984 */ /* 0x000e280000000c00 */
[----:B0-----:R-:W-:Y:S04]  /*610b0*/  STL.64 [R1+0x120], R8 ;  /* 0x0001200801007387 */ /* 0x001fe80000100a00 */
[----:B------:R0:W-:Y:S04]  /*610c0*/  STL.64 [R1+0x128], R10 ;  /* 0x0001280a01007387 */ /* 0x0001e80000100a00 */
[----:B0-----:R-:W3:Y:S04]  /*610d0*/  LDL.LU.64 R10, [R1+0x21c0] ;  /* 0x0021c000010a7983 */ /* 0x001ee80000300a00 */
[----:B------:R-:W3:Y:S04]  /*610e0*/  LDL.LU.64 R8, [R1+0x21b8] ;  /* 0x0021b80001087983 */ /* 0x000ee80000300a00 */
[----:B------:R-:W-:Y:S06]  /*610f0*/  BAR.SYNC.DEFER_BLOCKING 0x0 ;  /* 0x0000000000007b1d */ /* 0x000fec0000010000 */
[----:B---3--:R0:W-:Y:S04]  /*61100*/  STS.128 [R0], R8 ;  /* 0x0000000800007388 */ /* 0x0081e80000000c00 */
[----:B0-----:R-:W3:Y:S04]  /*61110*/  LDL.LU.64 R10, [R1+0x21b0] ;  /* 0x0021b000010a7983 */ /* 0x001ee80000300a00 */
[----:B------:R-:W3:Y:S04]  /*61120*/  LDL.LU.64 R8, [R1+0x21a8] ;  /* 0x0021a80001087983 */ /* 0x000ee80000300a00 */
[----:B---3--:R0:W-:Y:S04]  /*61130*/  STS.128 [R0+0x80], R8 ;  /* 0x0000800800007388 */ /* 0x0081e80000000c00 */
[----:B0-----:R-:W3:Y:S04]  /*61140*/  LDL.LU.64 R10, [R1+0x21a0] ;  /* 0x0021a000010a7983 */ /* 0x001ee80000300a00 */
[----:B------:R-:W3:Y:S04]  /*61150*/  LDL.LU.64 R8, [R1+0x2198] ;  /* 0x0021980001087983 */ /* 0x000ee80000300a00 */
[----:B---3--:R0:W-:Y:S04]  /*61160*/  STS.128 [R0+0x200], R8 ;  /* 0x0002000800007388 */ /* 0x0081e80000000c00 */
[----:B0-----:R-:W3:Y:S04]  /*61170*/  LDL.LU.64 R10, [R1+0x2190] ;  /* 0x00219000010a7983 */ /* 0x001ee80000300a00 */
[----:B------:R-:W3:Y:S04]  /*61180*/  LDL.LU.64 R8, [R1+0x2188] ;  /* 0x0021880001087983 */ /* 0x000ee80000300a00 */
[----:B------:R-:W4:Y:S04]  /*61190*/  LDL.LU R15, [R1+0x30] ;  /* 0x00003000010f7983 */ /* 0x000f280000300800 */
[----:B---3--:R-:W-:Y:S04]  /*611a0*/  STS.128 [R0+0x280], R8 ;  /* 0x0002800800007388 */ /* 0x008fe80000000c00 */
[----:B------:R-:W-:Y:S06]  /*611b0*/  BAR.SYNC.DEFER_BLOCKING 0x0 ;  /* 0x0000000000007b1d */ /* 0x000fec0000010000 */
[----:B------:R-:W0:Y:S04]  /*611c0*/  LDS.128 R8, [R18] ;  /* 0x0000000012087984 */ /* 0x000e280000000c00 */
        /* <DEDUP_REMOVED lines=11> */
[----:B0-----:R0:W-:Y:S04]  /*61280*/  STL.64 [R1+0xd0], R8 ;  /* 0x0000d00801007387 */ /* 0x0011e80000100a00 */
[----:B------:R-:W-:Y:S04]  /*61290*/  STL.64 [R1+0xd8], R10 ;  /* 0x0000d80a01007387 */ /* 0x000fe80000100a00 */
[----:B0-----:R-:W3:Y:S04]  /*612a0*/  LDL.LU R8, [R1+0x2180] ;  /* 0x0021800001087983 */ /* 0x001ee80000300800 */
[----:B------:R-:W2:Y:S04]  /*612b0*/  LDL.LU R7, [R1+0xbd8] ;  /* 0x000bd80001077983 */ /* 0x000ea80000300800 */
[----:B------:R-:W2:Y:S04]  /*612c0*/  LDL.LU R13, [R1+0x20] ;  /* 0x00002000010d7983 */ /* 0x000ea80000300800 */
[----:B------:R-:W3:Y:S04]  /*612d0*/  LDL R9, [R1+0xbe4] ;  /* 0x000be40001097983 */ /* 0x000ee80000100800 */
[----:B---3--:R0:W-:Y:S04]  /*612e0*/  STL.64 [R1+0x2178], R8 ;  /* 0x0021780801007387 */ /* 0x0081e80000100a00 */
[----:B0-----:R-:W3:Y:S04]  /*612f0*/  LDL.LU R8, [R1+0x190] ;  /* 0x0001900001087983 */ /* 0x001ee80000300800 */
[----:B------:R-:W3:Y:S04]  /*61300*/  LDL.LU R9, [R1+0x194] ;  /* 0x0001940001097983 */ /* 0x000ee80000300800 */
[----:B------:R-:W3:Y:S04]  /*61310*/  LDL.LU R10, [R1+0x198] ;  /* 0x00019800010a7983 */ /* 0x000ee80000300800 */
[----:B------:R-:W3:Y:S04]  /*61320*/  LDL.LU R11, [R1+0x19c] ;  /* 0x00019c00010b7983 */ /* 0x000ee80000300800 */
[----:B------:R-:W4:Y:S04]  /*61330*/  LDL R18, [R1+0xbe8] ;  /* 0x000be80001127983 */ /* 0x000f280000100800 */
[----:B------:R-:W-:Y:S04]  /*61340*/  STS.128 [R0+0x80], R24 ;  /* 0x0000801800007388 */ /* 0x000fe80000000c00 */
[----:B------:R-:W-:Y:S01]  /*61350*/  STS.128 [R0+0x200], R20 ;  /* 0x0002001400007388 */ /* 0x000fe20000000c00 */
[C---:B------:R-:W-:Y:S01]  /*61360*/  IMAD R6, R19.reuse, c[0x0][0x194], RZ ;  /* 0x0000650013067a24 */ /* 0x040fe200078e02ff */
[----:B------:R-:W-:Y:S01]  /*61370*/  ISETP.GE.AND P0, PT, R19, c[0x0][0x178], PT ;  /* 0x00005e0013007a0c */ /* 0x000fe20003f06270 */
[C---:B--2---:R-:W-:Y:S01]  /*61380*/  IMAD R5, R12.reuse, c[0x0][0x194], RZ ;  /* 0x000065000c057a24 */ /* 0x044fe200078e02ff */
[----:B------:R-:W-:-:S02]  /*61390*/  ISETP.GE.AND P1, PT, R12, c[0x0][0x178], PT ;  /* 0x00005e000c007a0c */ /* 0x000fc40003f26270 */
[----:B------:R-:W-:Y:S01]  /*613a0*/  LEA R2, P5, R6, c[0x0][0x170], 0x1 ;  /* 0x00005c0006027a11 */ /* 0x000fe200078a08ff */
[----:B---3--:R0:W-:Y:S04]  /*613b0*/  STS.128 [R0+0x280], R8 ;  /* 0x0002800800007388 */ /* 0x0081e80000000c00 */
[----:B0-----:R-:W2:Y:S04]  /*613c0*/  LDL.LU.64 R8, [R1+0x2178] ;  /* 0x0021780001087983 */ /* 0x001ea80000300a00 */
[----:B------:R-:W3:Y:S01]  /*613d0*/  LDL.LU R16, [R1+0x1ffc] ;  /* 0x001ffc0001107983 */ /* 0x000ee20000300800 */
[----:B------:R-:W-:-:S02]  /*613e0*/  LEA R4, P4, R5, c[0x0][0x170], 0x1 ;  /* 0x00005c0005047a11 */ /* 0x000fc400078808ff */
[C---:B------:R-:W-:Y:S01]  /*613f0*/  ISETP.LT.AND P0, PT, R7.reuse, c[0x0][0x17c], !P0 ;  /* 0x00005f0007007a0c */ /* 0x040fe20004701270 */
[C---:B------:R-:W-:Y:S01]  /*61400*/  IMAD R26, R7.reuse, c[0x0][0x198], RZ ;  /* 0x00006600071a7a24 */ /* 0x040fe200078e02ff */
[----:B------:R-:W-:Y:S01]  /*61410*/  BAR.SYNC.DEFER_BLOCKING 0x0 ;  /* 0x0000000000007b1d */ /* 0x000fe20000010000 */
[----:B------:R-:W-:Y:S02]  /*61420*/  ISETP.LT.AND P1, PT, R7, c[0x0][0x17c], !P1 ;  /* 0x00005f0007007a0c */ /* 0x000fe40004f21270 */
[----:B------:R-:W-:Y:S02]  /*61430*/  LEA.HI.X.SX32 R3, R6, c[0x0][0x174], 0x1, P5 ;  /* 0x00005d0006037a11 */ /* 0x000fe400028f0eff */
[----:B------:R-:W-:Y:S01]  /*61440*/  LEA.HI.X.SX32 R5, R5, c[0x0][0x174], 0x1, P4 ;  /* 0x00005d0005057a11 */ /* 0x000fe200020f0eff */
[----:B------:R-:W2:Y:S01]  /*61450*/  LDL.LU R11, [R1+0x2000] ;  /* 0x00200000010b7983 */ /* 0x000ea20000300800 */
[----:B------:R-:W-:Y:S01]  /*61460*/  ISETP.GE.AND P5, PT, R7, c[0x0][0x17c], PT ;  /* 0x00005f0007007a0c */ /* 0x000fe20003fa6270 */
[----:B------:R-:W-:-:S02]  /*61470*/  IMAD.MOV.U32 R7, RZ, RZ, c[0x0][0x194] ;  /* 0x00006500ff077624 */ /* 0x000fc400078e00ff */
[C---:B------:R-:W-:Y:S01]  /*61480*/  IMAD.WIDE R20, R26.reuse, 0x2, R2 ;  /* 0x000000021a147825 */ /* 0x040fe200078e0202 */
[----:B------:R-:W2:Y:S03]  /*61490*/  LDL.LU R14, [R1+0x70] ;  /* 0x00007000010e7983 */ /* 0x000ea60000300800 */
[----:B------:R-:W-:-:S04]  /*614a0*/  IMAD.WIDE R22, R26, 0x2, R4 ;  /* 0x000000021a167825 */ /* 0x000fc800078e0204 */
[C---:B------:R-:W-:Y:S01]  /*614b0*/  IMAD R0, R7.reuse, 0x80, R6 ;  /* 0x0000008007007824 */ /* 0x040fe200078e0206 */
[----:B------:R0:W-:Y:S04]  /*614c0*/  @P0 STG.E.U16 [R20.64], R29 ;  /* 0x0000001d14000986 */ /* 0x0001e8000c101504 */
[----:B----4-:R1:W-:Y:S01]  /*614d0*/  @P1 STG.E.U16 [R22.64], R15 ;  /* 0x0000000f16001986 */ /* 0x0103e2000c101504 */
[----:B------:R-:W-:Y:S01]  /*614e0*/  LEA R6, P1, R0, c[0x0][0x170], 0x1 ;  /* 0x00005c0000067a11 */ /* 0x000fe200078208ff */
[----:B0-----:R-:W-:-:S03]  /*614f0*/  IMAD R21, R7, 0x40, R0 ;  /* 0x0000004007157824 */ /* 0x001fc600078e0200 */
[----:B------:R-:W-:Y:S02]  /*61500*/  LEA.HI.X.SX32 R7, R0, c[0x0][0x174], 0x1, P1 ;  /* 0x00005d0000077a11 */ /* 0x000fe400008f0eff */
[----:B---3--:R-:W-:Y:S02]  /*61510*/  ISETP.GE.AND P1, PT, R16, c[0x0][0x17c], PT ;  /* 0x00005f0010007a0c */ /* 0x008fe40003f26270 */
[----:B------:R-:W3:Y:S01]  /*61520*/  LDL.LU R16, [R1+0x2174] ;  /* 0x0021740001107983 */ /* 0x000ee20000300800 */
[----:B------:R-:W-:Y:S02]  /*61530*/  ISETP.LT.AND P4, PT, R18, c[0x0][0x178], !P5 ;  /* 0x00005e0012007a0c */ /* 0x000fe40006f81270 */
[----:B------:R-:W-:Y:S02]  /*61540*/  LEA R20, P0, R21, c[0x0][0x170], 0x1 ;  /* 0x00005c0015147a11 */ /* 0x000fe400078008ff */
[----:B--2---:R-:W-:Y:S02]  /*61550*/  ISETP.LT.AND P5, PT, R9, c[0x0][0x178], !P5 ;  /* 0x00005e0009007a0c */ /* 0x004fe40006fa1270 */
[----:B------:R-:W-:-:S02]  /*61560*/  ISETP.LT.AND P6, PT, R19, c[0x0][0x178], !P3 ;  /* 0x00005e0013007a0c */ /* 0x000fc40005fc1270 */
[----:B------:R-:W-:Y:S02]  /*61570*/  LEA.HI.X.SX32 R21, R21, c[0x0][0x174], 0x1, P0 ;  /* 0x00005d0015157a11 */ /* 0x000fe400000f0eff */
[C---:B-1----:R-:W-:Y:S01]  /*61580*/  IADD3 R22, R26.reuse, c[0x0][0x198], RZ ;  /* 0x000066001a167a10 */ /* 0x042fe20007ffe0ff */
[----:B------:R-:W-:Y:S01]  /*61590*/  IMAD.WIDE R24, R26, 0x2, R6 ;  /* 0x000000021a187825 */ /* 0x000fe200078e0206 */
[----:B------:R-:W-:-:S03]  /*615a0*/  PRMT R23, R29, 0x7632, R23 ;  /* 0x000076321d177816 */ /* 0x000fc60000000017 */
[----:B------:R-:W-:Y:S02]  /*615b0*/  IMAD.MOV.U32 R10, RZ, RZ, R28 ;  /* 0x000000ffff0a7224 */ /* 0x000fe400078e001c */
[----:B------:R-:W-:Y:S01]  /*615c0*/  IMAD.WIDE R26, R26, 0x2, R20 ;  /* 0x000000021a1a7825 */ /* 0x000fe200078e0214 */
[----:B------:R-:W-:Y:S03]  /*615d0*/  @P4 STG.E.U16 [R24.64], R13 ;  /* 0x0000000d18004986 */ /* 0x000fe6000c101504 */
[----:B------:R-:W-:Y:S01]  /*615e0*/  IMAD.WIDE R28, R22, 0x2, R2 ;  /* 0x00000002161c7825 */ /* 0x000fe200078e0202 */
[----:B---3--:R-:W-:Y:S04]  /*615f0*/  @P5 STG.E.U16 [R26.64], R16 ;  /* 0x000000101a005986 */ /* 0x008fe8000c101504 */
[----:B------:R0:W-:Y:S04]  /*61600*/  @P6 STG.E.U16 [R28.64], R23 ;  /* 0x000000171c006986 */ /* 0x0001e8000c101504 */
[----:B0-----:R-:W2:Y:S01]  /*61610*/  LDL.LU R29, [R1+0x80] ;  /* 0x00008000011d7983 */ /* 0x001ea20000300800 */
[----:B------:R-:W-:-:S02]  /*61620*/  ISETP.LT.AND P0, PT, R12, c[0x0][0x178], !P3 ;  /* 0x00005e000c007a0c */ /* 0x000fc40005f01270 */
[----:B------:R-:W-:Y:S01]  /*61630*/  ISETP.LT.AND P4, PT, R18, c[0x0][0x178], !P3 ;  /* 0x00005e0012007a0c */ /* 0x000fe20005f81270 */
[C---:B------:R-:W-:Y:S01]  /*61640*/  IMAD.WIDE R26, R22.reuse, 0x2, R4 ;  /* 0x00000002161a7825 */ /* 0x040fe200078e0204 */
[----:B------:R-:W-:Y:S02]  /*61650*/  PRMT R0, R15, 0x7632, R0 ;  /* 0x000076320f007816 */ /* 0x000fe40000000000 */
[----:B------:R-:W-:Y:S01]  /*61660*/  ISETP.LT.AND P3, PT, R9, c[0x0][0x178], !P3 ;  /* 0x00005e0009007a0c */ /* 0x000fe20005f61270 */
[----:B------:R-:W-:Y:S01]  /*61670*/  IMAD.WIDE R24, R22, 0x2, R6 ;  /* 0x0000000216187825 */ /* 0x000fe200078e0206 */
[----:B------:R-:W-:Y:S01]  /*61680*/  ISETP.LT.AND P5, PT, R19, c[0x0][0x178], !P2 ;  /* 0x00005e0013007a0c */ /* 0x000fe200057a1270 */
[----:B------:R-:W3:Y:S01]  /*61690*/  LDL.LU R15, [R1+0x40] ;  /* 0x00004000010f7983 */ /* 0x000ee20000300800 */
[----:B------:R-:W-:-:S03]  /*616a0*/  PRMT R16, R13, 0x7632, R16 ;  /* 0x000076320d107816 */ /* 0x000fc60000000010 */
[----:B------:R0:W-:Y:S04]  /*616b0*/  @P0 STG.E.U16 [R26.64], R0 ;  /* 0x000000001a000986 */ /* 0x0001e8000c101504 */
[----:B------:R1:W-:Y:S01]  /*616c0*/  @P4 STG.E.U16 [R24.64], R16 ;  /* 0x0000001018004986 */ /* 0x0003e2000c101504 */
[C---:B0-----:R-:W-:Y:S01]  /*616d0*/  IADD3 R0, R22.reuse, c[0x0][0x198], RZ ;  /* 0x0000660016007a10 */ /* 0x041fe20007ffe0ff */
[----:B------:R-:W-:Y:S01]  /*616e0*/  IMAD.WIDE R22, R22, 0x2, R20 ;  /* 0x0000000216167825 */ /* 0x000fe200078e0214 */
[----:B-1----:R-:W-:-:S03]  /*616f0*/  PRMT R16, R16, 0x7632, R16 ;  /* 0x0000763210107816 */ /* 0x002fc60000000010 */
[----:B------:R-:W-:Y:S01]  /*61700*/  IMAD.WIDE R24, R0, 0x2, R2 ;  /* 0x0000000200187825 */ /* 0x000fe200078e0202 */
[----:B------:R-:W-:Y:S02]  /*61710*/  ISETP.GE.AND P0, PT, R11, c[0x0][0x17c], PT ;  /* 0x00005f000b007a0c */ /* 0x000fe40003f06270 */
[----:B------:R-:W4:Y:S04]  /*61720*/  LDL.LU R11, [R1+0x1c0] ;  /* 0x0001c000010b7983 */ /* 0x000f280000300800 */
[----:B------:R-:W-:Y:S04]  /*61730*/  @P3 STG.E.U16 [R22.64], R16 ;  /* 0x0000001016003986 */ /* 0x000fe8000c101504 */
[----:B------:R-:W4:Y:S04]  /*61740*/  LDL.LU R13, [R1+0x90] ;  /* 0x00009000010d7983 */ /* 0x000f280000300800 */
[----:B--2---:R0:W-:Y:S04]  /*61750*/  @P5 STG.E.U16 [R24.64], R29 ;  /* 0x0000001d18005986 */ /* 0x0041e8000c101504 */
[----:B0-----:R-:W2:Y:S01]  /*61760*/  LDL.LU R25, [R1+0x2004] ;  /* 0x0020040001197983 */ /* 0x001ea20000300800 */
[----:B------:R-:W-:-:S03]  /*61770*/  PRMT R28, R29, 0x7632, R28 ;  /* 0x000076321d1c7816 */ /* 0x000fc6000000001c */
[----:B------:R-:W4:Y:S01]  /*61780*/  LDL.LU R29, [R1+0x2008] ;  /* 0x00200800011d7983 */ /* 0x000f220000300800 */
[----:B------:R-:W-:Y:S02]  /*61790*/  ISETP.LT.AND P6, PT, R12, c[0x0][0x178], !P2 ;  /* 0x00005e000c007a0c */ /* 0x000fe400057c1270 */
[----:B------:R-:W-:Y:S02]  /*617a0*/  ISETP.LT.AND P4, PT, R18, c[0x0][0x178], !P2 ;  /* 0x00005e0012007a0c */ /* 0x000fe40005781270 */
[----:B------:R-:W-:Y:S01]  /*617b0*/  ISETP.LT.AND P2, PT, R9, c[0x0][0x178], !P2 ;  /* 0x00005e0009007a0c */ /* 0x000fe20005741270 */
[----:B------:R-:W-:Y:S01]  /*617c0*/  IMAD.WIDE R26, R0, 0x2, R4 ;  /* 0x00000002001a7825 */ /* 0x000fe200078e0204 */
[----:B------:R-:W-:Y:S02]  /*617d0*/  ISETP.LT.AND P5, PT, R19, c[0x0][0x178], !P1 ;  /* 0x00005e0013007a0c */ /* 0x000fe40004fa1270 */
[----:B------:R-:W-:Y:S01]  /*617e0*/  ISETP.LT.AND P3, PT, R12, c[0x0][0x178], !P1 ;  /* 0x00005e000c007a0c */ /* 0x000fe20004f61270 */
[C---:B------:R-:W-:Y:S01]  /*617f0*/  IMAD.WIDE R22, R0.reuse, 0x2, R6 ;  /* 0x0000000200167825 */ /* 0x040fe200078e0206 */
[----:B------:R-:W-:-:S03]  /*61800*/  IADD3 R16, R0, c[0x0][0x198], RZ ;  /* 0x0000660000107a10 */ /* 0x000fc60007ffe0ff */
[----:B------:R0:W-:Y:S04]  /*61810*/  @P6 STG.E.U16 [R26.64], R14 ;  /* 0x0000000e1a006986 */ /* 0x0001e8000c101504 */
[----:B---3--:R1:W-:Y:S01]  /*61820*/  @P4 STG.E.U16 [R22.64], R15 ;  /* 0x0000000f16004986 */ /* 0x0083e2000c101504 */
[----:B0-----:R-:W-:Y:S01]  /*61830*/  IMAD.WIDE R26, R0, 0x2, R20 ;  /* 0x00000002001a7825 */ /* 0x001fe200078e0214 */
[----:B------:R-:W-:Y:S02]  /*61840*/  PRMT R0, R14, 0x7632, R0 ;  /* 0x000076320e007816 */ /* 0x000fe40000000000 */
[----:B------:R-:W-:Y:S01]  /*61850*/  PRMT R17, R15, 0x7632, R17 ;  /* 0x000076320f117816 */ /* 0x000fe20000000011 */
[----:B-1----:R-:W-:Y:S01]  /*61860*/  IMAD.WIDE R22, R16, 0x2, R4 ;  /* 0x0000000210167825 */ /* 0x002fe200078e0204 */
[----:B------:R0:W-:Y:S01]  /*61870*/  @P2 STG.E.U16 [R26.64], R8 ;  /* 0x000000081a002986 */ /* 0x0001e2000c101504 */
[----:B------:R-:W-:-:S03]  /*61880*/  ISETP.LT.AND P2, PT, R18, c[0x0][0x178], !P1 ;  /* 0x00005e0012007a0c */ /* 0x000fc60004f41270 */
[----:B------:R-:W3:Y:S04]  /*61890*/  LDL.LU R14, [R1+0x10] ;  /* 0x00001000010e7983 */ /* 0x000ee80000300800 */
[----:B------:R-:W3:Y:S01]  /*618a0*/  LDL.LU R15, [R1+0x2170] ;  /* 0x00217000010f7983 */ /* 0x000ee20000300800 */
[----:B------:R-:W-:Y:S02]  /*618b0*/  ISETP.LT.AND P1, PT, R9, c[0x0][0x178], !P1 ;  /* 0x00005e0009007a0c */ /* 0x000fe40004f21270 */
[----:B------:R-:W-:Y:S02]  /*618c0*/  ISETP.LT.AND P4, PT, R19, c[0x0][0x178], !P0 ;  /* 0x00005e0013007a0c */ /* 0x000fe40004781270 */
[----:B0-----:R-:W-:Y:S02]  /*618d0*/  PRMT R8, R8, 0x7632, R8 ;  /* 0x0000763208087816 */ /* 0x001fe40000000008 */
[----:B--2---:R-:W-:Y:S01]  /*618e0*/  ISETP.GE.AND P6, PT, R25, c[0x0][0x17c], PT ;  /* 0x00005f0019007a0c */ /* 0x004fe20003fc6270 */
[----:B------:R-:W-:-:S05]  /*618f0*/  IMAD.WIDE R24, R16, 0x2, R2 ;  /* 0x0000000210187825 */ /* 0x000fca00078e0202 */
[----:B------:R-:W-:Y:S04]  /*61900*/  @P5 STG.E.U16 [R24.64], R28 ;  /* 0x0000001c18005986 */ /* 0x000fe8000c101504 */
[----:B------:R0:W-:Y:S02]  /*61910*/  @P3 STG.E.U16 [R22.64], R0 ;  /* 0x0000000016003986 */ /* 0x0001e4000c101504 */
[----:B0-----:R-:W-:-:S05]  /*61920*/  IMAD.WIDE R22, R16, 0x2, R6 ;  /* 0x0000000210167825 */ /* 0x001fca00078e0206 */
[----:B------:R0:W-:Y:S01]  /*61930*/  @P2 STG.E.U16 [R22.64], R17 ;  /* 0x0000001116002986 */ /* 0x0001e2000c101504 */
[----:B------:R-:W-:Y:S02]  /*61940*/  ISETP.LT.AND P3, PT, R12, c[0x0][0x178], !P0 ;  /* 0x00005e000c007a0c */ /* 0x000fe40004761270 */
[----:B------:R-:W-:Y:S01]  /*61950*/  IADD3 R0, R16, c[0x0][0x198], RZ ;  /* 0x0000660010007a10 */ /* 0x000fe20007ffe0ff */
[----:B0-----:R-:W2:Y:S04]  /*61960*/  LDL.LU R17, [R1+0x216c] ;  /* 0x00216c0001117983 */ /* 0x001ea80000300800 */
[----:B------:R-:W2:Y:S01]  /*61970*/  LDL.LU R23, [R1+0x200c] ;  /* 0x00200c0001177983 */ /* 0x000ea20000300800 */
[----:B------:R-:W-:Y:S01]  /*61980*/  ISETP.LT.AND P2, PT, R12, c[0x0][0x178], !P6 ;  /* 0x00005e000c007a0c */ /* 0x000fe20007741270 */
[----:B------:R-:W-:-:S02]  /*61990*/  IMAD.WIDE R24, R16, 0x2, R20 ;  /* 0x0000000210187825 */ /* 0x000fc400078e0214 */
[----:B------:R-:W3:Y:S01]  /*619a0*/  LDL.LU R12, [R1+0x2168] ;  /* 0x00216800010c7983 */ /* 0x000ee20000300800 */
[----:B----4-:R-:W-:Y:S01]  /*619b0*/  ISETP.GE.AND P5, PT, R29, c[0x0][0x17c], PT ;  /* 0x00005f001d007a0c */ /* 0x010fe20003fa6270 */
[----:B------:R-:W-:-:S04]  /*619c0*/  IMAD.WIDE R26, R0, 0x2, R2 ;  /* 0x00000002001a7825 */ /* 0x000fc800078e0202 */
[----:B------:R-:W-:Y:S01]  /*619d0*/  IMAD.WIDE R28, R0, 0x2, R4 ;  /* 0x00000002001c7825 */ /* 0x000fe200078e0204 */
[----:B------:R-:W-:Y:S01]  /*619e0*/  @P1 STG.E.U16 [R24.64], R8 ;  /* 0x0000000818001986 */ /* 0x000fe2000c101504 */
[----:B------:R-:W-:-:S03]  /*619f0*/  PRMT R16, R13, 0x7632, R16 ;  /* 0x000076320d107816 */ /* 0x000fc60000000010 */
[----:B------:R-:W-:Y:S04]  /*61a00*/  @P4 STG.E.U16 [R26.64], R11 ;  /* 0x0000000b1a004986 */ /* 0x000fe8000c101504 */
[----:B------:R0:W-:Y:S04]  /*61a10*/  @P3 STG.E.U16 [R28.64], R13 ;  /* 0x0000000d1c003986 */ /* 0x0001e8000c101504 */
[----:B0-----:R-:W4:Y:S01]  /*61a20*/  LDL.LU R13, [R1+0x2010] ;  /* 0x00201000010d7983 */ /* 0x001f220000300800 */
[----:B------:R-:W-:Y:S02]  /*61a30*/  ISETP.LT.AND P4, PT, R18, c[0x0][0x178], !P0 ;  /* 0x00005e0012007a0c */ /* 0x000fe40004781270 */
[----:B------:R-:W-:-:S02]  /*61a40*/  ISETP.LT.AND P0, PT, R9, c[0x0][0x178], !P0 ;  /* 0x00005e0009007a0c */ /* 0x000fc40004701270 */
[----:B------:R-:W-:Y:S02]  /*61a50*/  ISETP.LT.AND P1, PT, R19, c[0x0][0x178], !P6 ;  /* 0x00005e0013007a0c */ /* 0x000fe40007721270 */
[C---:B------:R-:W-:Y:S01]  /*61a60*/  IADD3 R8, R0.reuse, c[0x0][0x198], RZ ;  /* 0x0000660000087a10 */ /* 0x040fe20007ffe0ff */
[----:B------:R-:W-:-:S04]  /*61a70*/  IMAD.WIDE R24, R0, 0x2, R20 ;  /* 0x0000000200187825 */ /* 0x000fc800078e0214 */
[----:B------:R-:W-:-:S04]  /*61a80*/  IMAD.WIDE R26, R8, 0x2, R2 ;  /* 0x00000002081a7825 */ /* 0x000fc800078e0202 */
[----:B------:R-:W-:Y:S01]  /*61a90*/  IMAD.WIDE R28, R8, 0x2, R4 ;  /* 0x00000002081c7825 */ /* 0x000fe200078e0204 */
[----:B--2---:R-:W-:-:S03]  /*61aa0*/  ISETP.GE.AND P3, PT, R23, c[0x0][0x17c], PT ;  /* 0x00005f0017007a0c */ /* 0x004fc60003f66270 */
[----:B------:R-:W-:Y:S01]  /*61ab0*/  IMAD.WIDE R22, R0, 0x2, R6 ;  /* 0x0000000200167825 */ /* 0x000fe200078e0206 */
[----:B------:R-:W-:Y:S02]  /*61ac0*/  PRMT R17, R11, 0x7632, R17 ;  /* 0x000076320b117816 */ /* 0x000fe40000000011 */
[----:B------:R-:W2:Y:S04]  /*61ad0*/  LDL.LU R11, [R1+0x1b0] ;  /* 0x0001b000010b7983 */ /* 0x000ea80000300800 */
[----:B---3--:R0:W-:Y:S01]  /*61ae0*/  @P4 STG.E.U16 [R22.64], R14 ;  /* 0x0000000e16004986 */ /* 0x0081e2000c101504 */
[----:B------:R-:W-:Y:S02]  /*61af0*/  ISETP.LT.AND P4, PT, R18, c[0x0][0x178], !P6 ;  /* 0x00005e0012007a0c */ /* 0x000fe40007781270 */
[----:B------:R-:W-:Y:S01]  /*61b00*/  ISETP.LT.AND P6, PT, R9, c[0x0][0x178], !P6 ;  /* 0x00005e0009007a0c */ /* 0x000fe200077c1270 */
[----:B------:R1:W-:Y:S04]  /*61b10*/  @P0 STG.E.U16 [R24.64], R12 ;  /* 0x0000000c18000986 */ /* 0x0003e8000c101504 */
[----:B------:R3:W-:Y:S04]  /*61b20*/  @P1 STG.E.U16 [R26.64], R17 ;  /* 0x000000111a001986 */ /* 0x0007e8000c101504 */
[----:B------:R4:W-:Y:S01]  /*61b30*/  @P2 STG.E.U16 [R28.64], R16 ;  /* 0x000000101c002986 */ /* 0x0009e2000c101504 */
[----:B0-----:R-:W-:Y:S01]  /*61b40*/  IMAD.WIDE R22, R8, 0x2, R6 ;  /* 0x0000000208167825 */ /* 0x001fe200078e0206 */
[----:B-1----:R-:W-:-:S03]  /*61b50*/  PRMT R12, R14, 0x7632, R12 ;  /* 0x000076320e0c7816 */ /* 0x002fc6000000000c */
[----:B------:R-:W-:Y:S01]  /*61b60*/  IMAD.WIDE R24, R8, 0x2, R20 ;  /* 0x0000000208187825 */ /* 0x000fe200078e0214 */
[----:B---3--:R-:W3:Y:S04]  /*61b70*/  LDL.LU R17, [R1+0x50] ;  /* 0x0000500001117983 */ /* 0x008ee80000300800 */
[----:B----4-:R-:W4:Y:S01]  /*61b80*/  LDL R29, [R1+0xbe0] ;  /* 0x000be000011d7983 */ /* 0x010f220000100800 */
[----:B------:R-:W-:Y:S02]  /*61b90*/  PRMT R16, R12, 0x7632, R16 ;  /* 0x000076320c107816 */ /* 0x000fe40000000010 */
[----:B------:R-:W-:Y:S01]  /*61ba0*/  ISETP.GE.AND P2, PT, R13, c[0x0][0x17c], PT ;  /* 0x00005f000d007a0c */ /* 0x000fe20003f46270 */
[----:B------:R-:W2:Y:S04]  /*61bb0*/  LDL.LU R14, [R1+0x2014] ;  /* 0x00201400010e7983 */ /* 0x000ea80000300800 */
[----:B------:R-:W-:Y:S04]  /*61bc0*/  @P4 STG.E.U16 [R22.64], R12 ;  /* 0x0000000c16004986 */ /* 0x000fe8000c101504 */
[----:B------:R-:W2:Y:S04]  /*61bd0*/  LDL.LU R13, [R1+0x34] ;  /* 0x00003400010d7983 */ /* 0x000ea80000300800 */
[----:B------:R0:W-:Y:S04]  /*61be0*/  @P6 STG.E.U16 [R24.64], R16 ;  /* 0x0000001018006986 */ /* 0x0001e8000c101504 */
[----:B0-----:R-:W2:Y:S04]  /*61bf0*/  LDL.LU R25, [R1+0x1d0] ;  /* 0x0001d00001197983 */ /* 0x001ea80000300800 */
[----:B------:R-:W3:Y:S01]  /*61c00*/  LDL.LU R16, [R1+0x64] ;  /* 0x0000640001107983 */ /* 0x000ee20000300800 */
[----:B------:R-:W-:-:S02]  /*61c10*/  ISETP.LT.AND P0, PT, R19, c[0x0][0x178], !P5 ;  /* 0x00005e0013007a0c */ /* 0x000fc40006f01270 */
[----:B------:R-:W-:Y:S02]  /*61c20*/  IADD3 R0, R8, c[0x0][0x198], RZ ;  /* 0x0000660008007a10 */ /* 0x000fe40007ffe0ff */
[----:B------:R-:W-:-:S03]  /*61c30*/  ISETP.LT.AND P4, PT, R18, c[0x0][0x178], !P5 ;  /* 0x00005e0012007a0c */ /* 0x000fc60006f81270 */
[----:B------:R-:W-:Y:S01]  /*61c40*/  IMAD.WIDE R22, R0, 0x2, R2 ;  /* 0x0000000200167825 */ /* 0x000fe200078e0202 */
[----:B------:R-:W-:-:S03]  /*61c50*/  ISETP.LT.AND P6, PT, R19, c[0x0][0x178], !P3 ;  /* 0x00005e0013007a0c */ /* 0x000fc60005fc1270 */
[C---:B------:R-:W-:Y:S01]  /*61c60*/  IMAD.WIDE R26, R0.reuse, 0x2, R4 ;  /* 0x00000002001a7825 */ /* 0x040fe200078e0204 */
[----:B------:R-:W-:Y:S02]  /*61c70*/  IADD3 R8, R0, c[0x0][0x198], RZ ;  /* 0x0000660000087a10 */ /* 0x000fe40007ffe0ff */
[----:B----4-:R-:W-:Y:S02]  /*61c80*/  ISETP.LT.AND P1, PT, R29, c[0x0][0x178], !P5 ;  /* 0x00005e001d007a0c */ /* 0x010fe40006f21270 */
[----:B------:R-:W-:Y:S01]  /*61c90*/  ISETP.LT.AND P5, PT, R9, c[0x0][0x178], !P5 ;  /* 0x00005e0009007a0c */ /* 0x000fe20006fa1270 */
[----:B--2---:R0:W-:Y:S01]  /*61ca0*/  @P0 STG.E.U16 [R22.64], R25 ;  /* 0x0000001916000986 */ /* 0x0041e2000c101504 */
[----:B------:R-:W-:Y:S02]  /*61cb0*/  ISETP.LT.AND P0, PT, R29, c[0x0][0x178], !P3 ;  /* 0x00005e001d007a0c */ /* 0x000fe40005f01270 */
[----:B------:R-:W-:-:S07]  /*61cc0*/  PRMT R12, R25, 0x7632, R12 ;  /* 0x00007632190c7816 */ /* 0x000fce000000000c */
[----:B------:R1:W-:Y:S01]  /*61cd0*/  @P1 STG.E.U16 [R26.64], R11 ;  /* 0x0000000b1a001986 */ /* 0x0003e2000c101504 */
[----:B0-----:R-:W-:-:S04]  /*61ce0*/  IMAD.WIDE R22, R0, 0x2, R6 ;  /* 0x0000000200167825 */ /* 0x001fc800078e0206 */
[----:B------:R-:W-:Y:S01]  /*61cf0*/  IMAD.WIDE R24, R0, 0x2, R20 ;  /* 0x0000000200187825 */ /* 0x000fe200078e0214 */
[----:B---3--:R-:W-:Y:S01]  /*61d00*/  @P4 STG.E.U16 [R22.64], R17 ;  /* 0x0000001116004986 */ /* 0x008fe2000c101504 */
[----:B------:R-:W-:Y:S02]  /*61d10*/  ISETP.LT.AND P4, PT, R18, c[0x0][0x178], !P3 ;  /* 0x00005e0012007a0c */ /* 0x000fe40005f81270 */
[----:B-1----:R-:W-:Y:S01]  /*61d20*/  IMAD.WIDE R26, R8, 0x2, R2 ;  /* 0x00000002081a7825 */ /* 0x002fe200078e0202 */
[----:B------:R0:W-:Y:S01]  /*61d30*/  @P5 STG.E.U16 [R24.64], R15 ;  /* 0x0000000f18005986 */ /* 0x0001e2000c101504 */
[----:B------:R-:W-:Y:S02]  /*61d40*/  PRMT R0, R11, 0x7632, R0 ;  /* 0x000076320b007816 */ /* 0x000fe40000000000 */
[----:B------:R-:W-:Y:S01]  /*61d50*/  ISETP.GE.AND P1, PT, R14, c[0x0][0x17c], PT ;  /* 0x00005f000e007a0c */ /* 0x000fe20003f26270 */
[----:B------:R1:W-:Y:S01]  /*61d60*/  @P6 STG.E.U16 [R26.64], R12 ;  /* 0x0000000c1a006986 */ /* 0x0003e2000c101504 */
[----:B------:R-:W-:-:S02]  /*61d70*/  ISETP.LT.AND P3, PT, R9, c[0x0][0x178], !P3 ;  /* 0x00005e0009007a0c */ /* 0x000fc40005f61270 */
[----:B------:R-:W-:Y:S01]  /*61d80*/  ISETP.LT.AND P5, PT, R19, c[0x0][0x178], !P2 ;  /* 0x00005e0013007a0c */ /* 0x000fe200057a1270 */
[----:B------:R-:W2:Y:S01]  /*61d90*/  LDL.LU R14, [R1+0x24] ;  /* 0x00002400010e7983 */ /* 0x000ea20000300800 */
[----:B0-----:R-:W-:-:S03]  /*61da0*/  IMAD.WIDE R24, R8, 0x2, R4 ;  /* 0x0000000208187825 */ /* 0x001fc600078e0204 */
[----:B-1----:R-:W3:Y:S01]  /*61db0*/  LDL.LU R27, [R1+0x2018] ;  /* 0x00201800011b7983 */ /* 0x002ee20000300800 */
[----:B------:R-:W-:Y:S01]  /*61dc0*/  PRMT R12, R17, 0x7632, R12 ;  /* 0x00007632110c7816 */ /* 0x000fe2000000000c */
[C---:B------:R-:W-:Y:S02]  /*61dd0*/  IMAD.WIDE R22, R8.reuse, 0x2, R6 ;  /* 0x0000000208167825 */ /* 0x040fe400078e0206 */
[----:B------:R0:W-:Y:S04]  /*61de0*/  @P0 STG.E.U16 [R24.64], R0 ;  /* 0x0000000018000986 */ /* 0x0001e8000c101504 */
[----:B------:R1:W-:Y:S04]  /*61df0*/  @P4 STG.E.U16 [R22.64], R12 ;  /* 0x0000000c16004986 */ /* 0x0003e8000c101504 */
[----:B------:R-:W4:Y:S01]  /*61e00*/  LDL.LU R11, [R1+0x2164] ;  /* 0x00216400010b7983 */ /* 0x000f220000300800 */
[----:B0-----:R-:W-:-:S03]  /*61e10*/  IADD3 R0, R8, c[0x0][0x198], RZ ;  /* 0x0000660008007a10 */ /* 0x001fc60007ffe0ff */
[----:B------:R-:W4:Y:S01]  /*61e20*/  LDL.LU R17, [R1+0x2160] ;  /* 0x0021600001117983 */ /* 0x000f220000300800 */
[----:B-1----:R-:W-:Y:S01]  /*61e30*/  PRMT R12, R15, 0x7632, R12 ;  /* 0x000076320f0c7816 */ /* 0x002fe2000000000c */
[----:B------:R-:W-:-:S04]  /*61e40*/  IMAD.WIDE R22, R8, 0x2, R20 ;  /* 0x0000000208167825 */ /* 0x000fc800078e0214 */
[----:B------:R-:W-:Y:S01]  /*61e50*/  IMAD.WIDE R24, R0, 0x2, R2 ;  /* 0x0000000200187825 */ /* 0x000fe200078e0202 */
[----:B------:R-:W-:Y:S03]  /*61e60*/  @P3 STG.E.U16 [R22.64], R12 ;  /* 0x0000000c16003986 */ /* 0x000fe6000c101504 */
[----:B------:R-:W-:Y:S01]  /*61e70*/  IMAD.MOV.U32 R15, RZ, RZ, R10 ;  /* 0x000000ffff0f7224 */ /* 0x000fe200078e000a */
[----:B------:R0:W-:Y:S04]  /*61e80*/  @P5 STG.E.U16 [R24.64], R16 ;  /* 0x0000001018005986 */ /* 0x0001e8000c101504 */
[----:B------:R-:W4:Y:S04]  /*61e90*/  LDL.LU R10, [R1+0x84] ;  /* 0x00008400010a7983 */ /* 0x000f280000300800 */
[----:B0-----:R-:W4:Y:S01]  /*61ea0*/  LDL.LU R25, [R1+0x201c] ;  /* 0x00201c0001197983 */ /* 0x001f220000300800 */
[----:B------:R-:W-:-:S02]  /*61eb0*/  ISETP.LT.AND P6, PT, R29, c[0x0][0x178], !P2 ;  /* 0x00005e001d007a0c */ /* 0x000fc400057c1270 */
[----:B------:R-:W-:Y:S02]  /*61ec0*/  ISETP.LT.AND P4, PT, R18, c[0x0][0x178], !P2 ;  /* 0x00005e0012007a0c */ /* 0x000fe40005781270 */
[----:B------:R-:W-:Y:S01]  /*61ed0*/  ISETP.LT.AND P2, PT, R9, c[0x0][0x178], !P2 ;  /* 0x00005e0009007a0c */ /* 0x000fe20005741270 */
[C---:B------:R-:W-:Y:S01]  /*61ee0*/  IMAD.WIDE R22, R0.reuse, 0x2, R6 ;  /* 0x0000000200167825 */ /* 0x040fe200078e0206 */
[----:B------:R-:W-:Y:S02]  /*61ef0*/  ISETP.LT.AND P5, PT, R19, c[0x0][0x178], !P1 ;  /* 0x00005e0013007a0c */ /* 0x000fe40004fa1270 */
[----:B------:R-:W-:Y:S02]  /*61f00*/  ISETP.LT.AND P3, PT, R29, c[0x0][0x178], !P1 ;  /* 0x00005e001d007a0c */ /* 0x000fe40004f61270 */
[----:B------:R-:W-:Y:S02]  /*61f10*/  IADD3 R8, R0, c[0x0][0x198], RZ ;  /* 0x0000660000087a10 */ /* 0x000fe40007ffe0ff */
[----:B------:R-:W-:-:S02]  /*61f20*/  PRMT R12, R16, 0x7632, R12 ;  /* 0x00007632100c7816 */ /* 0x000fc4000000000c */
[----:B---3--:R-:W-:Y:S01]  /*61f30*/  ISETP.GE.AND P0, PT, R27, c[0x0][0x17c], PT ;  /* 0x00005f001b007a0c */ /* 0x008fe20003f06270 */
[----:B------:R-:W-:-:S05]  /*61f40*/  IMAD.WIDE R26, R0, 0x2, R4 ;  /* 0x00000002001a7825 */ /* 0x000fca00078e0204 */
[----:B------:R0:W-:Y:S04]  /*61f50*/  @P6 STG.E.U16 [R26.64], R13 ;  /* 0x0000000d1a006986 */ /* 0x0001e8000c101504 */
[----:B--2---:R1:W-:Y:S01]  /*61f60*/  @P4 STG.E.U16 [R22.64], R14 ;  /* 0x0000000e16004986 */ /* 0x0043e2000c101504 */
[----:B0-----:R-:W-:Y:S01]  /*61f70*/  IMAD.WIDE R26, R0, 0x2, R20 ;  /* 0x00000002001a7825 */ /* 0x001fe200078e0214 */
[----:B------:R-:W-:-:S04]  /*61f80*/  PRMT R0, R13, 0x7632, R0 ;  /* 0x000076320d007816 */ /* 0x000fc80000000000 */
[----:B----4-:R0:W-:Y:S01]  /*61f90*/  @P2 STG.E.U16 [R26.64], R17 ;  /* 0x000000111a002986 */ /* 0x0101e2000c101504 */
[----:B------:R-:W-:Y:S01]  /*61fa0*/  ISETP.LT.AND P2, PT, R18, c[0x0][0x178], !P1 ;  /* 0x00005e0012007a0c */ /* 0x000fe20004f41270 */
[----:B-1----:R-:W-:Y:S01]  /*61fb0*/  IMAD.WIDE R22, R8, 0x2, R4 ;  /* 0x0000000208167825 */ /* 0x002fe200078e0204 */
[----:B------:R-:W-:Y:S02]  /*61fc0*/  ISETP.LT.AND P1, PT, R9, c[0x0][0x178], !P1 ;  /* 0x00005e0009007a0c */ /* 0x000fe40004f21270 */
[----:B------:R-:W-:Y:S02]  /*61fd0*/  ISETP.LT.AND P4, PT, R19, c[0x0][0x178], !P0 ;  /* 0x00005e0013007a0c */ /* 0x000fe40004781270 */
[----:B------:R-:W-:Y:S01]  /*61fe0*/  PRMT R28, R14, 0x7632, R28 ;  /* 0x000076320e1c7816 */ /* 0x000fe2000000001c */
[----:B0-----:R-:W2:Y:S04]  /*61ff0*/  LDL.LU R27, [R1+0x2020] ;  /* 0x00202000011b7983 */ /* 0x001ea80000300800 */
[----:B------:R-:W3:Y:S01]  /*62000*/  LDL.LU R13, [R1+0x44] ;  /* 0x00004400010d7983 */ /* 0x000ee20000300800 */
[----:B------:R-:W-:Y:S01]  /*62010*/  ISETP.GE.AND P6, PT, R25, c[0x0][0x17c], PT ;  /* 0x00005f0019007a0c */ /* 0x000fe20003fc6270 */
[----:B------:R-:W-:-:S02]  /*62020*/  IMAD.WIDE R24, R8, 0x2, R2 ;  /* 0x0000000208187825 */ /* 0x000fc400078e0202 */
[----:B------:R-:W4:Y:S04]  /*62030*/  LDL.LU R14, [R1+0x2024] ;  /* 0x00202400010e7983 */ /* 0x000f280000300800 */
[----:B------:R0:W-:Y:S04]  /*62040*/  @P5 STG.E.U16 [R24.64], R12 ;  /* 0x0000000c18005986 */ /* 0x0001e8000c101504 */
[----:B------:R1:W-:Y:S01]  /*62050*/  @P3 STG.E.U16 [R22.64], R0 ;  /* 0x0000000016003986 */ /* 0x0003e2000c101504 */
[----:B0-----:R-:W-:Y:S01]  /*62060*/  PRMT R12, R17, 0x7632, R12 ;  /* 0x00007632110c7816 */ /* 0x001fe2000000000c */
[C---:B------:R-:W-:Y:S01]  /*62070*/  IMAD.WIDE R16, R8.reuse, 0x2, R6 ;  /* 0x0000000208107825 */ /* 0x040fe200078e0206 */
[----:B-1----:R-:W-:-:S03]  /*62080*/  IADD3 R0, R8, c[0x0][0x198], RZ ;  /* 0x0000660008007a10 */ /* 0x002fc60007ffe0ff */
[----:B------:R-:W-:Y:S01]  /*62090*/  IMAD.WIDE R22, R8, 0x2, R20 ;  /* 0x0000000208167825 */ /* 0x000fe200078e0214 */
[----:B------:R-:W-:Y:S03]  /*620a0*/  @P2 STG.E.U16 [R16.64], R28 ;  /* 0x0000001c10002986 */ /* 0x000fe6000c101504 */
[----:B------:R-:W-:Y:S01]  /*620b0*/  IMAD.WIDE R24, R0, 0x2, R2 ;  /* 0x0000000200187825 */ /* 0x000fe200078e0202 */
[----:B------:R0:W-:Y:S01]  /*620c0*/  @P1 STG.E.U16 [R22.64], R12 ;  /* 0x0000000c16001986 */ /* 0x0001e2000c101504 */
[----:B------:R-:W-:-:S03]  /*620d0*/  ISETP.LT.AND P3, PT, R29, c[0x0][0x178], !P0 ;  /* 0x00005e001d007a0c */ /* 0x000fc60004761270 */
[----:B------:R1:W-:Y:S01]  /*620e0*/  @P4 STG.E.U16 [R24.64], R10 ;  /* 0x0000000a18004986 */ /* 0x0003e2000c101504 */
[----:B------:R-:W-:Y:S02]  /*620f0*/  ISETP.LT.AND P4, PT, R18, c[0x0][0x178], !P0 ;  /* 0x00005e0012007a0c */ /* 0x000fe40004781270 */
[----:B------:R-:W-:Y:S01]  /*62100*/  ISETP.LT.AND P0, PT, R9, c[0x0][0x178], !P0 ;  /* 0x00005e0009007a0c */ /* 0x000fe20004701270 */
[----:B0-----:R-:W3:Y:S04]  /*62110*/  LDL.LU R23, [R1+0x74] ;  /* 0x0000740001177983 */ /* 0x001ee80000300800 */
[----:B------:R-:W4:Y:S01]  /*62120*/  LDL.LU R9, [R1+0x215c] ;  /* 0x00215c0001097983 */ /* 0x000f220000300800 */
[----:B------:R-:W-:Y:S02]  /*62130*/  ISETP.LT.AND P1, PT, R19, c[0x0][0x178], !P6 ;  /* 0x00005e0013007a0c */ /* 0x000fe40007721270 */
[C---:B------:R-:W-:Y:S01]  /*62140*/  IADD3 R8, R0.reuse, c[0x0][0x198], RZ ;  /* 0x0000660000087a10 */ /* 0x040fe20007ffe0ff */
[----:B------:R-:W-:Y:S01]  /*62150*/  IMAD.WIDE R16, R0, 0x2, R6 ;  /* 0x0000000200107825 */ /* 0x000fe200078e0206 */
[----:B------:R-:W-:-:S02]  /*62160*/  PRMT R28, R10, 0x7632, R28 ;  /* 0x000076320a1c7816 */ /* 0x000fc4000000001c */
[----:B-1----:R-:W4:Y:S01]  /*62170*/  LDL.LU R10, [R1+0x1c4] ;  /* 0x0001c400010a7983 */ /* 0x002f220000300800 */
[----:B------:R-:W-:Y:S01]  /*62180*/  IMAD.WIDE R24, R8, 0x2, R2 ;  /* 0x0000000208187825 */ /* 0x000fe200078e0202 */
[----:B------:R-:W-:Y:S02]  /*62190*/  ISETP.LT.AND P2, PT, R29, c[0x0][0x178], !P6 ;  /* 0x00005e001d007a0c */ /* 0x000fe40007741270 */
[----:B--2---:R-:W-:Y:S01]  /*621a0*/  ISETP.GE.AND P5, PT, R27, c[0x0][0x17c], PT ;  /* 0x00005f001b007a0c */ /* 0x004fe20003fa6270 */
[----:B------:R-:W-:-:S05]  /*621b0*/  IMAD.WIDE R26, R0, 0x2, R4 ;  /* 0x00000002001a7825 */ /* 0x000fca00078e0204 */
[----:B---3--:R0:W-:Y:S01]  /*621c0*/  @P3 STG.E.U16 [R26.64], R23 ;  /* 0x000000171a003986 */ /* 0x0081e2000c101504 */
[----:B------:R-:W-:Y:S02]  /*621d0*/  PRMT R12, R23, 0x7632, R12 ;  /* 0x00007632170c7816 */ /* 0x000fe4000000000c */
[----:B----4-:R-:W-:Y:S01]  /*621e0*/  ISETP.GE.AND P3, PT, R14, c[0x0][0x17c], PT ;  /* 0x00005f000e007a0c */ /* 0x010fe20003f66270 */
[----:B------:R-:W-:Y:S01]  /*621f0*/  @P4 STG.E.U16 [R16.64], R13 ;  /* 0x0000000d10004986 */ /* 0x000fe2000c101504 */
[----:B------:R-:W-:-:S03]  /*62200*/  ISETP.LT.AND P4, PT, R18, c[0x0][0x178], !P6 ;  /* 0x00005e0012007a0c */ /* 0x000fc60007781270 */
[----:B------:R-:W2:Y:S01]  /*62210*/  LDL.LU R14, [R1+0x94] ;  /* 0x00009400010e7983 */ /* 0x000ea20000300800 */
[----:B0-----:R-:W-:-:S03]  /*62220*/  IMAD.WIDE R22, R0, 0x2, R20 ;  /* 0x0000000200167825 */ /* 0x001fc600078e0214 */
[----:B------:R-:W3:Y:S04]  /*62230*/  LDL.LU R0, [R1+0x2028] ;  /* 0x0020280001007983 */ /* 0x000ee80000300800 */
[----:B------:R-:W-:Y:S04]  /*62240*/  @P0 STG.E.U16 [R22.64], R9 ;  /* 0x0000000916000986 */ /* 0x000fe8000c101504 */
[----:B------:R-:W4:Y:S04]  /*62250*/  LDL.LU R18, [R1+0x14] ;  /* 0x0000140001127983 */ /* 0x000f280000300800 */
[----:B------:R0:W-:Y:S01]  /*62260*/  @P1 STG.E.U16 [R24.64], R28 ;  /* 0x0000001c18001986 */ /* 0x0001e2000c101504 */
[----:B------:R-:W-:-:S03]  /*62270*/  IMAD.WIDE R26, R8, 0x2, R4 ;  /* 0x00000002081a7825 */ /* 0x000fc600078e0204 */
[----:B0-----:R-:W2:Y:S04]  /*62280*/  LDL R28, [R1+0xbe4] ;  /* 0x000be400011c7983 */ /* 0x001ea80000100800 */
[----:B------:R0:W-:Y:S04]  /*62290*/  @P2 STG.E.U16 [R26.64], R12 ;  /* 0x0000000c1a002986 */ /* 0x0001e8000c101504 */
[----:B0-----:R-:W4:Y:S01]  /*622a0*/  LDL R27, [R1+0xbe8] ;  /* 0x000be800011b7983 */ /* 0x001f220000100800 */
[----:B------:R-:W-:-:S03]  /*622b0*/  PRMT R12, R13, 0x7632, R12 ;  /* 0x000076320d0c7816 */ /* 0x000fc6000000000c */
[----:B------:R-:W4:Y:S04]  /*622c0*/  LDL.LU R13, [R1+0x2158] ;  /* 0x00215800010d7983 */ /* 0x000f280000300800 */
[----:B------:R-:W4:Y:S01]  /*622d0*/  LDL.LU R25, [R1+0x202c] ;  /* 0x00202c0001197983 */ /* 0x000f220000300800 */
[----:B------:R-:W-:Y:S01]  /*622e0*/  IMAD.WIDE R16, R8, 0x2, R6 ;  /* 0x0000000208107825 */ /* 0x000fe200078e0206 */
[----:B------:R-:W-:Y:S02]  /*622f0*/  ISETP.LT.AND P0, PT, R19, c[0x0][0x178], !P5 ;  /* 0x00005e0013007a0c */ /* 0x000fe40006f01270 */
[----:B------:R-:W-:Y:S01]  /*62300*/  PRMT R24, R9, 0x7632, R24 ;  /* 0x0000763209187816 */ /* 0x000fe20000000018 */
[----:B------:R-:W4:Y:S01]  /*62310*/  LDL.LU R26, [R1+0x1d4] ;  /* 0x0001d400011a7983 */ /* 0x000f220000300800 */
[----:B------:R-:W-:-:S03]  /*62320*/  ISETP.LT.AND P1, PT, R29, c[0x0][0x178], !P5 ;  /* 0x00005e001d007a0c */ /* 0x000fc60006f21270 */
[----:B------:R0:W-:Y:S01]  /*62330*/  @P4 STG.E.U16 [R16.64], R12 ;  /* 0x0000000c10004986 */ /* 0x0001e2000c101504 */
[----:B---3--:R-:W-:Y:S02]  /*62340*/  ISETP.GE.AND P2, PT, R0, c[0x0][0x17c], PT ;  /* 0x00005f0000007a0c */ /* 0x008fe40003f46270 */
[C---:B------:R-:W-:Y:S01]  /*62350*/  IADD3 R0, R8.reuse, c[0x0][0x198], RZ ;  /* 0x0000660008007a10 */ /* 0x040fe20007ffe0ff */
[----:B------:R-:W-:-:S04]  /*62360*/  IMAD.WIDE R8, R8, 0x2, R20 ;  /* 0x0000000208087825 */ /* 0x000fc800078e0214 */
[----:B0-----:R-:W-:Y:S01]  /*62370*/  IMAD.WIDE R16, R0, 0x2, R2 ;  /* 0x0000000200107825 */ /* 0x001fe200078e0202 */
[----:B--2---:R-:W-:-:S03]  /*62380*/  ISETP.LT.AND P6, PT, R28, c[0x0][0x178], !P6 ;  /* 0x00005e001c007a0c */ /* 0x004fc600077c1270 */
[C---:B------:R-:W-:Y:S01]  /*62390*/  IMAD.WIDE R22, R0.reuse, 0x2, R4 ;  /* 0x0000000200167825 */ /* 0x040fe200078e0204 */
[----:B------:R-:W-:-:S09]  /*623a0*/  IADD3 R12, R0, c[0x0][0x198], RZ ;  /* 0x00006600000c7a10 */ /* 0x000fd20007ffe0ff */
[----:B------:R0:W-:Y:S01]  /*623b0*/  @P6 STG.E.U16 [R8.64], R24 ;  /* 0x0000001808006986 */ /* 0x0001e2000c101504 */
[----:B------:R-:W-:Y:S02]  /*623c0*/  ISETP.LT.AND P6, PT, R19, c[0x0][0x178], !P3 ;  /* 0x00005e0013007a0c */ /* 0x000fe40005fc1270 */
[----:B----4-:R-:W-:Y:S02]  /*623d0*/  ISETP.LT.AND P4, PT, R27, c[0x0][0x178], !P5 ;  /* 0x00005e001b007a0c */ /* 0x010fe40006f81270 */
[----:B------:R-:W-:Y:S01]  /*623e0*/  ISETP.LT.AND P5, PT, R28, c[0x0][0x178], !P5 ;  /* 0x00005e001c007a0c */ /* 0x000fe20006fa1270 */
[----:B------:R1:W-:Y:S04]  /*623f0*/  @P0 STG.E.U16 [R16.64], R10 ;  /* 0x0000000a10000986 */ /* 0x0003e8000c101504 */
[----:B------:R2:W-:Y:S01]  /*62400*/  @P1 STG.E.U16 [R22.64], R14 ;  /* 0x0000000e16001986 */ /* 0x0005e2000c101504 */
[----:B0-----:R-:W-:Y:S01]  /*62410*/  IMAD.WIDE R8, R0, 0x2, R6 ;  /* 0x0000000200087825 */ /* 0x001fe200078e0206 */
[----:B------:R-:W-:-:S03]  /*62420*/  PRMT R24, R10, 0x7632, R24 ;  /* 0x000076320a187816 */ /* 0x000fc60000000018 */
[----:B-1----:R-:W-:Y:S01]  /*62430*/  IMAD.WIDE R16, R0, 0x2, R20 ;  /* 0x0000000200107825 */ /* 0x002fe200078e0214 */
[----:B------:R-:W-:Y:S03]  /*62440*/  @P4 STG.E.U16 [R8.64], R18 ;  /* 0x0000001208004986 */ /* 0x000fe6000c101504 */
[----:B--2---:R-:W-:Y:S01]  /*62450*/  IMAD.WIDE R22, R12, 0x2, R2 ;  /* 0x000000020c167825 */ /* 0x004fe200078e0202 */
[----:B------:R-:W2:Y:S01]  /*62460*/  LDL.LU R10, [R1+0x1b4] ;  /* 0x0001b400010a7983 */ /* 0x000ea20000300800 */
[----:B------:R-:W-:-:S03]  /*62470*/  ISETP.GE.AND P0, PT, R25, c[0x0][0x17c], PT ;  /* 0x00005f0019007a0c */ /* 0x000fc60003f06270 */
[----:B------:R-:W-:Y:S04]  /*62480*/  @P5 STG.E.U16 [R16.64], R13 ;  /* 0x0000000d10005986 */ /* 0x000fe8000c101504 */
[----:B------:R-:W3:Y:S04]  /*62490*/  LDL.LU R25, [R1+0x54] ;  /* 0x0000540001197983 */ /* 0x000ee80000300800 */
[----:B------:R0:W-:Y:S04]  /*624a0*/  @P6 STG.E.U16 [R22.64], R24 ;  /* 0x0000001816006986 */ /* 0x0001e8000c101504 */
[----:B0-----:R-:W4:Y:S01]  /*624b0*/  LDL.LU R23, [R1+0x2030] ;  /* 0x0020300001177983 */ /* 0x001f220000300800 */
[----:B------:R-:W-:Y:S01]  /*624c0*/  ISETP.LT.AND P1, PT, R29, c[0x0][0x178], !P3 ;  /* 0x00005e001d007a0c */ /* 0x000fe20005f21270 */
[----:B------:R-:W-:Y:S01]  /*624d0*/  IMAD.WIDE R16, R12, 0x2, R4 ;  /* 0x000000020c107825 */ /* 0x000fe200078e0204 */
[----:B------:R-:W-:-:S02]  /*624e0*/  PRMT R0, R14, 0x7632, R0 ;  /* 0x000076320e007816 */ /* 0x000fc40000000000 */
[----:B------:R-:W2:Y:S01]  /*624f0*/  LDL.LU R14, [R1+0x2154] ;  /* 0x00215400010e7983 */ /* 0x000ea20000300800 */
[----:B------:R-:W-:-:S03]  /*62500*/  PRMT R13, R18, 0x7632, R13 ;  /* 0x00007632120d7816 */ /* 0x000fc6000000000d */
[----:B------:R-:W2:Y:S05]  /*62510*/  LDL.LU R18, [R1+0x2150] ;  /* 0x0021500001127983 */ /* 0x000eaa0000300800 */
[----:B------:R0:W-:Y:S01]  /*62520*/  @P1 STG.E.U16 [R16.64], R0 ;  /* 0x0000000010001986 */ /* 0x0001e2000c101504 */
[----:B------:R-:W-:Y:S01]  /*62530*/  ISETP.LT.AND P4, PT, R27, c[0x0][0x178], !P3 ;  /* 0x00005e001b007a0c */ /* 0x000fe20005f81270 */
[----:B------:R-:W-:Y:S01]  /*62540*/  IMAD.WIDE R8, R12, 0x2, R6 ;  /* 0x000000020c087825 */ /* 0x000fe200078e0206 */
[----:B------:R-:W-:Y:S02]  /*62550*/  ISETP.LT.AND P3, PT, R28, c[0x0][0x178], !P3 ;  /* 0x00005e001c007a0c */ /* 0x000fe40005f61270 */
[----:B------:R-:W-:-:S02]  /*62560*/  ISETP.LT.AND P5, PT, R19, c[0x0][0x178], !P2 ;  /* 0x00005e0013007a0c */ /* 0x000fc400057a1270 */
[----:B----4-:R-:W-:Y:S02]  /*62570*/  ISETP.GE.AND P1, PT, R23, c[0x0][0x17c], PT ;  /* 0x00005f0017007a0c */ /* 0x010fe40003f26270 */
[----:B------:R-:W4:Y:S01]  /*62580*/  LDL.LU R23, [R1+0x2034] ;  /* 0x0020340001177983 */ /* 0x000f220000300800 */
[----:B------:R-:W-:Y:S02]  /*62590*/  ISETP.LT.AND P6, PT, R29, c[0x0][0x178], !P2 ;  /* 0x00005e001d007a0c */ /* 0x000fe400057c1270 */
[----:B0-----:R-:W-:Y:S02]  /*625a0*/  IADD3 R0, R12, c[0x0][0x198], RZ ;  /* 0x000066000c007a10 */ /* 0x001fe40007ffe0ff */
[----:B------:R0:W-:Y:S01]  /*625b0*/  @P4 STG.E.U16 [R8.64], R13 ;  /* 0x0000000d08004986 */ /* 0x0001e2000c101504 */
[----:B------:R-:W-:Y:S02]  /*625c0*/  ISETP.LT.AND P4, PT, R27, c[0x0][0x178], !P2 ;  /* 0x00005e001b007a0c */ /* 0x000fe40005781270 */
[----:B------:R-:W-:Y:S01]  /*625d0*/  PRMT R22, R13, 0x7632, R22 ;  /* 0x000076320d167816 */ /* 0x000fe20000000016 */
[----:B------:R-:W4:Y:S01]  /*625e0*/  LDL.LU R24, [R1+0x2038] ;  /* 0x0020380001187983 */ /* 0x000f220000300800 */
[----:B------:R-:W-:Y:S01]  /*625f0*/  ISETP.LT.AND P2, PT, R28, c[0x0][0x178], !P2 ;  /* 0x00005e001c007a0c */ /* 0x000fe20005741270 */
[----:B------:R-:W-:-:S04]  /*62600*/  IMAD.WIDE R16, R0, 0x2, R4 ;  /* 0x0000000200107825 */ /* 0x000fc800078e0204 */
[----:B0-----:R-:W-:-:S04]  /*62610*/  IMAD.WIDE R8, R12, 0x2, R20 ;  /* 0x000000020c087825 */ /* 0x001fc800078e0214 */
[----:B------:R-:W-:Y:S01]  /*62620*/  IMAD.WIDE R12, R0, 0x2, R2 ;  /* 0x00000002000c7825 */ /* 0x000fe200078e0202 */
[----:B------:R0:W-:Y:S01]  /*62630*/  @P3 STG.E.U16 [R8.64], R22 ;  /* 0x0000001608003986 */ /* 0x0001e2000c101504 */
[----:B------:R-:W-:-:S03]  /*62640*/  ISETP.LT.AND P3, PT, R29, c[0x0][0x178], !P0 ;  /* 0x00005e001d007a0c */ /* 0x000fc60004761270 */
[----:B------:R1:W-:Y:S01]  /*62650*/  @P5 STG.E.U16 [R12.64], R26 ;  /* 0x0000001a0c005986 */ /* 0x0003e2000c101504 */
[----:B------:R-:W-:-:S03]  /*62660*/  ISETP.LT.AND P5, PT, R19, c[0x0][0x178], !P0 ;  /* 0x00005e0013007a0c */ /* 0x000fc600047a1270 */
[----:B--2---:R2:W-:Y:S01]  /*62670*/  @P6 STG.E.U16 [R16.64], R10 ;  /* 0x0000000a10006986 */ /* 0x0045e2000c101504 */
[----:B0-----:R-:W-:-:S04]  /*62680*/  IMAD.WIDE R8, R0, 0x2, R6 ;  /* 0x0000000200087825 */ /* 0x001fc800078e0206 */
[C---:B-1----:R-:W-:Y:S01]  /*62690*/  IMAD.WIDE R12, R0.reuse, 0x2, R20 ;  /* 0x00000002000c7825 */ /* 0x042fe200078e0214 */
[----:B---3--:R0:W-:Y:S01]  /*626a0*/  @P4 STG.E.U16 [R8.64], R25 ;  /* 0x0000001908004986 */ /* 0x0081e2000c101504 */
[----:B--2---:R-:W-:-:S03]  /*626b0*/  IADD3 R16, R0, c[0x0][0x198], RZ ;  /* 0x0000660000107a10 */ /* 0x004fc60007ffe0ff */
[----:B------:R1:W-:Y:S01]  /*626c0*/  @P2 STG.E.U16 [R12.64], R14 ;  /* 0x0000000e0c002986 */ /* 0x0003e2000c101504 */
[----:B------:R-:W-:Y:S02]  /*626d0*/  ISETP.LT.AND P2, PT, R27, c[0x0][0x178], !P0 ;  /* 0x00005e001b007a0c */ /* 0x000fe40004741270 */
[----:B------:R-:W-:Y:S01]  /*626e0*/  PRMT R0, R26, 0x7632, R0 ;  /* 0x000076321a007816 */ /* 0x000fe20000000000 */
[----:B0-----:R-:W-:Y:S01]  /*626f0*/  IMAD.WIDE R8, R16, 0x2, R4 ;  /* 0x0000000210087825 */ /* 0x001fe200078e0204 */
[----:B-1----:R-:W-:Y:S02]  /*62700*/  PRMT R12, R10, 0x7632, R12 ;  /* 0x000076320a0c7816 */ /* 0x002fe4000000000c */
[----:B------:R-:W-:Y:S01]  /*62710*/  ISETP.LT.AND P0, PT, R28, c[0x0][0x178], !P0 ;  /* 0x00005e001c007a0c */ /* 0x000fe20004701270 */
[----:B------:R-:W2:Y:S01]  /*62720*/  LDL.LU R10, [R1+0x28] ;  /* 0x00002800010a7983 */ /* 0x000ea20000300800 */
[----:B------:R-:W-:-:S03]  /*62730*/  PRMT R13, R14, 0x7632, R13 ;  /* 0x000076320e0d7816 */ /* 0x000fc6000000000d */
[----:B------:R-:W3:Y:S01]  /*62740*/  LDL.LU R14, [R1+0x203c] ;  /* 0x00203c00010e7983 */ /* 0x000ee20000300800 */
[----:B----4-:R-:W-:Y:S01]  /*62750*/  ISETP.GE.AND P6, PT, R23, c[0x0][0x17c], PT ;  /* 0x00005f0017007a0c */ /* 0x010fe20003fc6270 */
[----:B------:R-:W-:-:S05]  /*62760*/  IMAD.WIDE R22, R16, 0x2, R2 ;  /* 0x0000000210167825 */ /* 0x000fca00078e0202 */
[----:B------:R0:W-:Y:S04]  /*62770*/  @P5 STG.E.U16 [R22.64], R0 ;  /* 0x0000000016005986 */ /* 0x0001e8000c101504 */
[----:B------:R1:W-:Y:S01]  /*62780*/  @P3 STG.E.U16 [R8.64], R12 ;  /* 0x0000000c08003986 */ /* 0x0003e2000c101504 */
[----:B0-----:R-:W-:Y:S01]  /*62790*/  PRMT R0, R25, 0x7632, R0 ;  /* 0x0000763219007816 */ /* 0x001fe20000000000 */
[C---:B-1----:R-:W-:Y:S01]  /*627a0*/  IMAD.WIDE R8, R16.reuse, 0x2, R6 ;  /* 0x0000000210087825 */ /* 0x042fe200078e0206 */
[----:B------:R-:W-:-:S04]  /*627b0*/  IADD3 R12, R16, c[0x0][0x198], RZ ;  /* 0x00006600100c7a10 */ /* 0x000fc80007ffe0ff */
[----:B------:R0:W-:Y:S01]  /*627c0*/  @P2 STG.E.U16 [R8.64], R0 ;  /* 0x0000000008002986 */ /* 0x0001e2000c101504 */
[----:B------:R-:W-:-:S05]  /*627d0*/  IMAD.WIDE R16, R16, 0x2, R20 ;  /* 0x0000000210107825 */ /* 0x000fca00078e0214 */
[----:B------:R1:W-:Y:S04]  /*627e0*/  @P0 STG.E.U16 [R16.64], R13 ;  /* 0x0000000d10000986 */ /* 0x0003e8000c101504 */
[----:B0-----:R-:W4:Y:S04]  /*627f0*/  LDL.LU R9, [R1+0x68] ;  /* 0x0000680001097983 */ /* 0x001f280000300800 */
[----:B-1----:R-:W2:Y:S01]  /*62800*/  LDL.LU R17, [R1+0x38] ;  /* 0x0000380001117983 */ /* 0x002ea20000300800 */
[----:B------:R-:W-:Y:S01]  /*62810*/  ISETP.LT.AND P5, PT, R19, c[0x0][0x178], !P1 ;  /* 0x00005e0013007a0c */ /* 0x000fe20004fa1270 */
[----:B------:R-:W-:Y:S01]  /*62820*/  IMAD.WIDE R22, R12, 0x2, R2 ;  /* 0x000000020c167825 */ /* 0x000fe200078e0202 */
[----:B------:R-:W-:Y:S01]  /*62830*/  ISETP.LT.AND P4, PT, R29, c[0x0][0x178], !P1 ;  /* 0x00005e001d007a0c */ /* 0x000fe20004f81270 */
[----:B------:R-:W2:Y:S01]  /*62840*/  LDL.LU R26, [R1+0x88] ;  /* 0x00008800011a7983 */ /* 0x000ea20000300800 */
[----:B------:R-:W-:Y:S01]  /*62850*/  ISETP.GE.AND P3, PT, R24, c[0x0][0x17c], PT ;  /* 0x00005f0018007a0c */ /* 0x000fe20003f66270 */
[----:B------:R-:W-:Y:S01]  /*62860*/  IMAD.WIDE R24, R12, 0x2, R4 ;  /* 0x000000020c187825 */ /* 0x000fe200078e0204 */
[----:B---3--:R-:W-:-:S02]  /*62870*/  ISETP.GE.AND P0, PT, R14, c[0x0][0x17c], PT ;  /* 0x00005f000e007a0c */ /* 0x008fc40003f06270 */
[----:B------:R-:W3:Y:S05]  /*62880*/  LDL.LU R14, [R1+0x78] ;  /* 0x00007800010e7983 */ /* 0x000eea0000300800 */
[----:B----4-:R-:W-:Y:S01]  /*62890*/  @P5 STG.E.U16 [R22.64], R9 ;  /* 0x0000000916005986 */ /* 0x010fe2000c101504 */
[----:B------:R-:W-:-:S03]  /*628a0*/  ISETP.LT.AND P5, PT, R27, c[0x0][0x178], !P1 ;  /* 0x00005e001b007a0c */ /* 0x000fc60004fa1270 */
[----:B--2---:R0:W-:Y:S02]  /*628b0*/  @P4 STG.E.U16 [R24.64], R17 ;  /* 0x0000001118004986 */ /* 0x0041e4000c101504 */
[----:B0-----:R-:W-:Y:S01]  /*628c0*/  PRMT R24, R9, 0x7632, R24 ;  /* 0x0000763209187816 */ /* 0x001fe20000000018 */
[----:B------:R-:W-:-:S07]  /*628d0*/  IMAD.WIDE R8, R12, 0x2, R6 ;  /* 0x000000020c087825 */ /* 0x000fce00078e0206 */
[----:B------:R0:W-:Y:S04]  /*628e0*/  @P5 STG.E.U16 [R8.64], R10 ;  /* 0x0000000a08005986 */ /* 0x0001e8000c101504 */
[----:B0-----:R-:W2:Y:S01]  /*628f0*/  LDL.LU R8, [R1+0x2040] ;  /* 0x0020400001087983 */ /* 0x001ea20000300800 */
[----:B------:R-:W-:Y:S02]  /*62900*/  ISETP.LT.AND P1, PT, R28, c[0x0][0x178], !P1 ;  /* 0x00005e001c007a0c */ /* 0x000fe40004f21270 */
[----:B------:R-:W-:Y:S02]  /*62910*/  ISETP.LT.AND P2, PT, R19, c[0x0][0x178], !P6 ;  /* 0x00005e0013007a0c */ /* 0x000fe40007741270 */
[----:B------:R-:W-:Y:S02]  /*62920*/  ISETP.LT.AND P4, PT, R29, c[0x0][0x178], !P6 ;  /* 0x00005e001d007a0c */ /* 0x000fe40007781270 */
[C---:B------:R-:W-:Y:S01]  /*62930*/  IADD3 R0, R12.reuse, c[0x0][0x198], RZ ;  /* 0x000066000c007a10 */ /* 0x040fe20007ffe0ff */
[----:B------:R-:W-:Y:S01]  /*62940*/  IMAD.WIDE R12, R12, 0x2, R20 ;  /* 0x000000020c0c7825 */ /* 0x000fe200078e0214 */
[----:B------:R-:W-:-:S02]  /*62950*/  PRMT R25, R17, 0x7632, R25 ;  /* 0x0000763211197816 */ /* 0x000fc40000000019 */
[----:B------:R-:W-:Y:S01]  /*62960*/  ISETP.LT.AND P5, PT, R27, c[0x0][0x178], !P6 ;  /* 0x00005e001b007a0c */ /* 0x000fe200077a1270 */
[----:B------:R-:W-:Y:S01]  /*62970*/  IMAD.WIDE R16, R0, 0x2, R2 ;  /* 0x0000000200107825 */ /* 0x000fe200078e0202 */
[----:B------:R-:W-:-:S03]  /*62980*/  ISETP.LT.AND P6, PT, R28, c[0x0][0x178], !P6 ;  /* 0x00005e001c007a0c */ /* 0x000fc600077c1270 */
[----:B------:R-:W-:Y:S01]  /*62990*/  IMAD.WIDE R22, R0, 0x2, R4 ;  /* 0x0000000200167825 */ /* 0x000fe200078e0204 */
[----:B------:R0:W-:Y:S01]  /*629a0*/  @P1 STG.E.U16 [R12.64], R18 ;  /* 0x000000120c001986 */ /* 0x0001e2000c101504 */
[----:B------:R-:W-:-:S03]  /*629b0*/  ISETP.LT.AND P1, PT, R19, c[0x0][0x178], !P3 ;  /* 0x00005e0013007a0c */ /* 0x000fc60005f21270 */
[----:B------:R1:W-:Y:S01]  /*629c0*/  @P2 STG.E.U16 [R16.64], R24 ;  /* 0x0000001810002986 */ /* 0x0003e2000c101504 */
[----:B------:R-:W-:-:S03]  /*629d0*/  ISETP.LT.AND P2, PT, R29, c[0x0][0x178], !P3 ;  /* 0x00005e001d007a0c */ /* 0x000fc60005f41270 */
[----:B------:R-:W-:Y:S01]  /*629e0*/  @P4 STG.E.U16 [R22.64], R25 ;  /* 0x0000001916004986 */ /* 0x000fe2000c101504 */
[----:B0-----:R-:W-:Y:S01]  /*629f0*/  PRMT R18, R10, 0x7632, R18 ;  /* 0x000076320a127816 */ /* 0x001fe20000000012 */
[----:B------:R-:W-:Y:S02]  /*62a00*/  IMAD.WIDE R12, R0, 0x2, R6 ;  /* 0x00000002000c7825 */ /* 0x000fe400078e0206 */
[----:B------:R-:W4:Y:S01]  /*62a10*/  LDL.LU R10, [R1+0x214c] ;  /* 0x00214c00010a7983 */ /* 0x000f220000300800 */
[----:B------:R-:W-:Y:S01]  /*62a20*/  PRMT R9, R18, 0x7632, R9 ;  /* 0x0000763212097816 */ /* 0x000fe20000000009 */
[----:B-1----:R-:W-:Y:S02]  /*62a30*/  IMAD.WIDE R16, R0, 0x2, R20 ;  /* 0x0000000200107825 */ /* 0x002fe400078e0214 */
[----:B------:R0:W-:Y:S04]  /*62a40*/  @P5 STG.E.U16 [R12.64], R18 ;  /* 0x000000120c005986 */ /* 0x0001e8000c101504 */
[----:B------:R-:W-:Y:S04]  /*62a50*/  @P6 STG.E.U16 [R16.64], R9 ;  /* 0x0000000910006986 */ /* 0x000fe8000c101504 */
[----:B------:R-:W4:Y:S01]  /*62a60*/  LDL.LU R24, [R1+0x2044] ;  /* 0x0020440001187983 */ /* 0x000f220000300800 */
[----:B--2---:R-:W-:-:S02]  /*62a70*/  ISETP.GE.AND P4, PT, R8, c[0x0][0x17c], PT ;  /* 0x00005f0008007a0c */ /* 0x004fc40003f86270 */
[----:B------:R-:W-:-:S05]  /*62a80*/  IADD3 R8, R0, c[0x0][0x198], RZ ;  /* 0x0000660000087a10 */ /* 0x000fca0007ffe0ff */
[----:B0-----:R-:W-:-:S04]  /*62a90*/  IMAD.WIDE R12, R8, 0x2, R2 ;  /* 0x00000002080c7825 */ /* 0x001fc800078e0202 */
[----:B------:R-:W-:Y:S01]  /*62aa0*/  IMAD.WIDE R22, R8, 0x2, R4 ;  /* 0x0000000208167825 */ /* 0x000fe200078e0204 */
[----:B------:R-:W-:Y:S04]  /*62ab0*/  @P1 STG.E.U16 [R12.64], R26 ;  /* 0x0000001a0c001986 */ /* 0x000fe8000c101504 */
[----:B---3--:R0:W-:Y:S04]  /*62ac0*/  @P2 STG.E.U16 [R22.64], R14 ;  /* 0x0000000e16002986 */ /* 0x0081e8000c101504 */
[----:B0-----:R-:W2:Y:S01]  /*62ad0*/  LDL.LU R22, [R1+0x48] ;  /* 0x0000480001167983 */ /* 0x001ea20000300800 */
[----:B------:R-:W-:-:S02]  /*62ae0*/  ISETP.LT.AND P5, PT, R27, c[0x0][0x178], !P3 ;  /* 0x00005e001b007a0c */ /* 0x000fc40005fa1270 */
[----:B------:R-:W-:Y:S02]  /*62af0*/  ISETP.LT.AND P3, PT, R28, c[0x0][0x178], !P3 ;  /* 0x00005e001c007a0c */ /* 0x000fe40005f61270 */
[----:B------:R-:W-:Y:S02]  /*62b00*/  ISETP.LT.AND P6, PT, R19, c[0x0][0x178], !P0 ;  /* 0x00005e0013007a0c */ /* 0x000fe400047c1270 */
[C---:B------:R-:W-:Y:S01]  /*62b10*/  IADD3 R18, R8.reuse, c[0x0][0x198], RZ ;  /* 0x0000660008127a10 */ /* 0x040fe20007ffe0ff */
[----:B------:R-:W-:Y:S01]  /*62b20*/  IMAD.WIDE R12, R8, 0x2, R6 ;  /* 0x00000002080c7825 */ /* 0x000fe200078e0206 */
[----:B------:R-:W-:Y:S01]  /*62b30*/  PRMT R0, R26, 0x7632, R0 ;  /* 0x000076321a007816 */ /* 0x000fe20000000000 */
[----:B------:R-:W3:Y:S02]  /*62b40*/  LDL.LU R25, [R1+0x1c8] ;  /* 0x0001c80001197983 */ /* 0x000ee40000300800 */
[----:B------:R-:W-:Y:S02]  /*62b50*/  IMAD.WIDE R8, R8, 0x2, R20 ;  /* 0x0000000208087825 */ /* 0x000fe400078e0214 */
[----:B------:R-:W3:Y:S02]  /*62b60*/  LDL.LU R26, [R1+0x98] ;  /* 0x00009800011a7983 */ /* 0x000ee40000300800 */
[----:B------:R-:W-:Y:S01]  /*62b70*/  IMAD.WIDE R16, R18, 0x2, R2 ;  /* 0x0000000212107825 */ /* 0x000fe200078e0202 */
[----:B----4-:R-:W-:Y:S01]  /*62b80*/  ISETP.GE.AND P1, PT, R24, c[0x0][0x17c], PT ;  /* 0x00005f0018007a0c */ /* 0x010fe20003f26270 */
[----:B------:R-:W4:Y:S04]  /*62b90*/  LDL.LU R23, [R1+0x2048] ;  /* 0x0020480001177983 */ /* 0x000f280000300800 */
[----:B------:R-:W3:Y:S01]  /*62ba0*/  LDL.LU R24, [R1+0x18] ;  /* 0x0000180001187983 */ /* 0x000ee20000300800 */
[----:B------:R-:W-:-:S03]  /*62bb0*/  ISETP.LT.AND P2, PT, R29, c[0x0][0x178], !P0 ;  /* 0x00005e001d007a0c */ /* 0x000fc60004741270 */
[----:B--2---:R-:W-:Y:S04]  /*62bc0*/  @P5 STG.E.U16 [R12.64], R22 ;  /* 0x000000160c005986 */ /* 0x004fe8000c101504 */
[----:B------:R-:W-:Y:S04]  /*62bd0*/  @P3 STG.E.U16 [R8.64], R10 ;  /* 0x0000000a08003986 */ /* 0x000fe8000c101504 */
[----:B------:R0:W-:Y:S02]  /*62be0*/  @P6 STG.E.U16 [R16.64], R0 ;  /* 0x0000000010006986 */ /* 0x0001e4000c101504 */
[----:B0-----:R-:W-:-:S02]  /*62bf0*/  PRMT R0, R14, 0x7632, R0 ;  /* 0x000076320e007816 */ /* 0x001fc40000000000 */
[----:B------:R-:W2:Y:S01]  /*62c00*/  LDL.LU R14, [R1+0x2148] ;  /* 0x00214800010e7983 */ /* 0x000ea20000300800 */
[----:B------:R-:W-:-:S03]  /*62c10*/  PRMT R10, R22, 0x7632, R10 ;  /* 0x00007632160a7816 */ /* 0x000fc6000000000a */
[----:B------:R-:W4:Y:S01]  /*62c20*/  LDL.LU R22, [R1+0x204c] ;  /* 0x00204c0001167983 */ /* 0x000f220000300800 */
[----:B------:R-:W-:Y:S01]  /*62c30*/  ISETP.LT.AND P5, PT, R27, c[0x0][0x178], !P0 ;  /* 0x00005e001b007a0c */ /* 0x000fe200047a1270 */
[----:B------:R-:W-:Y:S01]  /*62c40*/  IMAD.WIDE R12, R18, 0x2, R4 ;  /* 0x00000002120c7825 */ /* 0x000fe200078e0204 */
[----:B------:R-:W-:Y:S02]  /*62c50*/  ISETP.LT.AND P0, PT, R28, c[0x0][0x178], !P0 ;  /* 0x00005e001c007a0c */ /* 0x000fe40004701270 */
[----:B------:R-:W-:Y:S01]  /*62c60*/  ISETP.LT.AND P6, PT, R19, c[0x0][0x178], !P4 ;  /* 0x00005e0013007a0c */ /* 0x000fe200067c1270 */
[----:B------:R-:W-:Y:S01]  /*62c70*/  IMAD.WIDE R8, R18, 0x2, R6 ;  /* 0x0000000212087825 */ /* 0x000fe200078e0206 */
[----:B------:R-:W-:Y:S01]  /*62c80*/  ISETP.LT.AND P3, PT, R29, c[0x0][0x178], !P4 ;  /* 0x00005e001d007a0c */ /* 0x000fe20006761270 */
[----:B------:R0:W-:Y:S06]  /*62c90*/  @P2 STG.E.U16 [R12.64], R0 ;  /* 0x000000000c002986 */ /* 0x0001ec000c101504 */
[----:B------:R1:W-:Y:S01]  /*62ca0*/  @P5 STG.E.U16 [R8.64], R10 ;  /* 0x0000000a08005986 */ /* 0x0003e2000c101504 */
[----:B------:R-:W-:-:S02]  /*62cb0*/  ISETP.LT.AND P5, PT, R27, c[0x0][0x178], !P4 ;  /* 0x00005e001b007a0c */ /* 0x000fc400067a1270 */
[----:B0-----:R-:W-:Y:S02]  /*62cc0*/  IADD3 R0, R18, c[0x0][0x198], RZ ;  /* 0x0000660012007a10 */ /* 0x001fe40007ffe0ff */
[----:B------:R-:W-:-:S03]  /*62cd0*/  ISETP.LT.AND P4, PT, R28, c[0x0][0x178], !P4 ;  /* 0x00005e001c007a0c */ /* 0x000fc60006781270 */
[----:B------:R-:W-:Y:S01]  /*62ce0*/  IMAD.WIDE R12, R0, 0x2, R2 ;  /* 0x00000002000c7825 */ /* 0x000fe200078e0202 */
[----:B-1----:R-:W-:-:S03]  /*62cf0*/  PRMT R10, R10, 0x7632, R10 ;  /* 0x000076320a0a7816 */ /* 0x002fc6000000000a */
[----:B------:R-:W-:-:S04]  /*62d00*/  IMAD.WIDE R8, R18, 0x2, R20 ;  /* 0x0000000212087825 */ /* 0x000fc800078e0214 */
[----:B------:R-:W-:Y:S01]  /*62d10*/  IMAD.WIDE R16, R0, 0x2, R4 ;  /* 0x0000000200107825 */ /* 0x000fe200078e0204 */
[----:B------:R0:W-:Y:S04]  /*62d20*/  @P0 STG.E.U16 [R8.64], R10 ;  /* 0x0000000a08000986 */ /* 0x0001e8000c101504 */
[----:B---3--:R1:W-:Y:S01]  /*62d30*/  @P6 STG.E.U16 [R12.64], R25 ;  /* 0x000000190c006986 */ /* 0x0083e2000c101504 */
[----:B------:R-:W-:-:S03]  /*62d40*/  ISETP.LT.AND P6, PT, R19, c[0x0][0x178], !P1 ;  /* 0x00005e0013007a0c */ /* 0x000fc60004fc1270 */
[----:B------:R3:W-:Y:S01]  /*62d50*/  @P3 STG.E.U16 [R16.64], R26 ;  /* 0x0000001a10003986 */ /* 0x0007e2000c101504 */
[----:B------:R-:W-:Y:S01]  /*62d60*/  ISETP.LT.AND P3, PT, R29, c[0x0][0x178], !P1 ;  /* 0x00005e001d007a0c */ /* 0x000fe20004f61270 */
[C---:B0-----:R-:W-:Y:S01]  /*62d70*/  IMAD.WIDE R8, R0.reuse, 0x2, R6 ;  /* 0x0000000200087825 */ /* 0x041fe200078e0206 */
[----:B------:R-:W-:-:S03]  /*62d80*/  IADD3 R10, R0, c[0x0][0x198], RZ ;  /* 0x00006600000a7a10 */ /* 0x000fc60007ffe0ff */
[----:B-1----:R-:W-:Y:S01]  /*62d90*/  IMAD.WIDE R12, R0, 0x2, R20 ;  /* 0x00000002000c7825 */ /* 0x002fe200078e0214 */
[----:B------:R0:W-:Y:S01]  /*62da0*/  @P5 STG.E.U16 [R8.64], R24 ;  /* 0x0000001808005986 */ /* 0x0001e2000c101504 */
[----:B------:R-:W-:Y:S02]  /*62db0*/  PRMT R0, R25, 0x7632, R0 ;  /* 0x0000763219007816 */ /* 0x000fe40000000000 */
[----:B---3--:R-:W-:-:S04]  /*62dc0*/  IMAD.WIDE R16, R10, 0x2, R2 ;  /* 0x000000020a107825 */ /* 0x008fc800078e0202 */
[----:B0-----:R-:W-:Y:S01]  /*62dd0*/  IMAD.WIDE R8, R10, 0x2, R4 ;  /* 0x000000020a087825 */ /* 0x001fe200078e0204 */
[----:B--2---:R0:W-:Y:S01]  /*62de0*/  @P4 STG.E.U16 [R12.64], R14 ;  /* 0x0000000e0c004986 */ /* 0x0041e2000c101504 */
[----:B------:R-:W-:Y:S02]  /*62df0*/  ISETP.LT.AND P4, PT, R27, c[0x0][0x178], !P1 ;  /* 0x00005e001b007a0c */ /* 0x000fe40004f81270 */
[----:B------:R-:W-:Y:S01]  /*62e00*/  ISETP.LT.AND P1, PT, R28, c[0x0][0x178], !P1 ;  /* 0x00005e001c007a0c */ /* 0x000fe20004f21270 */
[----:B------:R-:W-:Y:S01]  /*62e10*/  @P6 STG.E.U16 [R16.64], R0 ;  /* 0x0000000010006986 */ /* 0x000fe2000c101504 */
[----:B----4-:R-:W-:-:S03]  /*62e20*/  ISETP.GE.AND P0, PT, R22, c[0x0][0x17c], PT ;  /* 0x00005f0016007a0c */ /* 0x010fc60003f06270 */
[----:B------:R-:W2:Y:S01]  /*62e30*/  LDL.LU R22, [R1+0x2050] ;  /* 0x0020500001167983 */ /* 0x000ea20000300800 */
[----:B0-----:R-:W-:Y:S02]  /*62e40*/  PRMT R12, R26, 0x7632, R12 ;  /* 0x000076321a0c7816 */ /* 0x001fe4000000000c */
[----:B------:R-:W-:-:S03]  /*62e50*/  PRMT R14, R24, 0x7632, R14 ;  /* 0x00007632180e7816 */ /* 0x000fc6000000000e */
[----:B------:R0:W-:Y:S01]  /*62e60*/  @P3 STG.E.U16 [R8.64], R12 ;  /* 0x0000000c08003986 */ /* 0x0001e2000c101504 */
[----:B------:R-:W-:Y:S01]  /*62e70*/  PRMT R18, R14, 0x7632, R18 ;  /* 0x000076320e127816 */ /* 0x000fe20000000012 */
[----:B------:R-:W-:Y:S02]  /*62e80*/  IMAD.MOV.U32 R26, RZ, RZ, R15 ;  /* 0x000000ffff1a7224 */ /* 0x000fe400078e000f */
[----:B------:R-:W3:Y:S04]  /*62e90*/  LDL.LU R15, [R1+0x58] ;  /* 0x00005800010f7983 */ /* 0x000ee80000300800 */
[----:B------:R-:W4:Y:S01]  /*62ea0*/  LDL.LU R24, [R1+0x2054] ;  /* 0x0020540001187983 */ /* 0x000f220000300800 */
[----:B0-----:R-:W-:-:S04]  /*62eb0*/  IMAD.WIDE R8, R10, 0x2, R6 ;  /* 0x000000020a087825 */ /* 0x001fc800078e0206 */
[----:B------:R-:W-:Y:S01]  /*62ec0*/  IMAD.WIDE R12, R10, 0x2, R20 ;  /* 0x000000020a0c7825 */ /* 0x000fe200078e0214 */
[----:B------:R0:W-:Y:S04]  /*62ed0*/  @P4 STG.E.U16 [R8.64], R14 ;  /* 0x0000000e08004986 */ /* 0x0001e8000c101504 */
[----:B------:R1:W-:Y:S04]  /*62ee0*/  @P1 STG.E.U16 [R12.64], R18 ;  /* 0x000000120c001986 */ /* 0x0003e8000c101504 */
[----:B0-----:R-:W3:Y:S04]  /*62ef0*/  LDL.LU R9, [R1+0x1d8] ;  /* 0x0001d80001097983 */ /* 0x001ee80000300800 */
[----:B-1----:R-:W3:Y:S01]  /*62f00*/  LDL.LU R13, [R1+0x1b8] ;  /* 0x0001b800010d7983 */ /* 0x002ee20000300800 */
[----:B------:R-:W-:-:S04]  /*62f10*/  ISETP.GE.AND P2, PT, R23, c[0x0][0x17c], PT ;  /* 0x00005f0017007a0c */ /* 0x000fc80003f46270 */
[----:B------:R-:W-:Y:S02]  /*62f20*/  ISETP.LT.AND P5, PT, R19, c[0x0][0x178], !P2 ;  /* 0x00005e0013007a0c */ /* 0x000fe400057a1270 */
[----:B------:R-:W-:Y:S02]  /*62f30*/  ISETP.LT.AND P6, PT, R29, c[0x0][0x178], !P2 ;  /* 0x00005e001d007a0c */ /* 0x000fe400057c1270 */
[----:B------:R-:W-:-:S05]  /*62f40*/  IADD3 R0, R10, c[0x0][0x198], RZ ;  /* 0x000066000a007a10 */ /* 0x000fca0007ffe0ff */
[C---:B------:R-:W-:Y:S01]  /*62f50*/  IMAD.WIDE R16, R0.reuse, 0x2, R2 ;  /* 0x0000000200107825 */ /* 0x040fe200078e0202 */
[----:B------:R-:W-:Y:S02]  /*62f60*/  IADD3 R10, R0, c[0x0][0x198], RZ ;  /* 0x00006600000a7a10 */ /* 0x000fe40007ffe0ff */
[----:B--2---:R-:W-:Y:S01]  /*62f70*/  ISETP.GE.AND P3, PT, R22, c[0x0][0x17c], PT ;  /* 0x00005f0016007a0c */ /* 0x004fe20003f66270 */
[----:B------:R-:W-:Y:S01]  /*62f80*/  IMAD.WIDE R22, R0, 0x2, R4 ;  /* 0x0000000200167825 */ /* 0x000fe200078e0204 */
[----:B----4-:R-:W-:Y:S02]  /*62f90*/  ISETP.GE.AND P1, PT, R24, c[0x0][0x17c], PT ;  /* 0x00005f0018007a0c */ /* 0x010fe40003f26270 */
[----:B------:R-:W2:Y:S04]  /*62fa0*/  LDL.LU R24, [R1+0x6c] ;  /* 0x00006c0001187983 */ /* 0x000ea80000300800 */
[----:B------:R-:W4:Y:S04]  /*62fb0*/  LDL.LU R25, [R1+0x3c] ;  /* 0x00003c0001197983 */ /* 0x000f280000300800 */
[----:B---3--:R0:W-:Y:S01]  /*62fc0*/  @P5 STG.E.U16 [R16.64], R9 ;  /* 0x0000000910005986 */ /* 0x0081e2000c101504 */
[----:B------:R-:W-:-:S03]  /*62fd0*/  PRMT R14, R9, 0x7632, R14 ;  /* 0x00007632090e7816 */ /* 0x000fc6000000000e */
[----:B------:R1:W-:Y:S01]  /*62fe0*/  @P6 STG.E.U16 [R22.64], R13 ;  /* 0x0000000d16006986 */ /* 0x0003e2000c101504 */
[----:B------:R-:W-:Y:S01]  /*62ff0*/  PRMT R18, R13, 0x7632, R18 ;  /* 0x000076320d127816 */ /* 0x000fe20000000012 */
[----:B0-----:R-:W-:-:S04]  /*63000*/  IMAD.WIDE R8, R0, 0x2, R6 ;  /* 0x0000000200087825 */ /* 0x001fc800078e0206 */
[----:B-1----:R-:W-:Y:S02]  /*63010*/  IMAD.WIDE R12, R0, 0x2, R20 ;  /* 0x00000002000c7825 */ /* 0x002fe400078e0214 */
[----:B------:R-:W3:Y:S01]  /*63020*/  LDL.LU R0, [R1+0x2058] ;  /* 0x0020580001007983 */ /* 0x000ee20000300800 */
[----:B------:R-:W-:Y:S02]  /*63030*/  ISETP.LT.AND P5, PT, R27, c[0x0][0x178], !P2 ;  /* 0x00005e001b007a0c */ /* 0x000fe400057a1270 */
[----:B------:R-:W-:Y:S02]  /*63040*/  ISETP.LT.AND P2, PT, R28, c[0x0][0x178], !P2 ;  /* 0x00005e001c007a0c */ /* 0x000fe40005741270 */
[----:B------:R-:W-:Y:S01]  /*63050*/  ISETP.LT.AND P4, PT, R19, c[0x0][0x178], !P0 ;  /* 0x00005e0013007a0c */ /* 0x000fe20004781270 */
[----:B------:R-:W-:Y:S01]  /*63060*/  IMAD.WIDE R16, R10, 0x2, R2 ;  /* 0x000000020a107825 */ /* 0x000fe200078e0202 */
[----:B------:R-:W-:-:S07]  /*63070*/  ISETP.LT.AND P6, PT, R29, c[0x0][0x178], !P0 ;  /* 0x00005e001d007a0c */ /* 0x000fce00047c1270 */
[----:B------:R0:W-:Y:S01]  /*63080*/  @P5 STG.E.U16 [R8.64], R15 ;  /* 0x0000000f08005986 */ /* 0x0001e2000c101504 */
[----:B------:R-:W-:Y:S02]  /*63090*/  ISETP.LT.AND P5, PT, R27, c[0x0][0x178], !P0 ;  /* 0x00005e001b007a0c */ /* 0x000fe400047a1270 */
[----:B------:R-:W-:Y:S01]  /*630a0*/  ISETP.LT.AND P0, PT, R28, c[0x0][0x178], !P0 ;  /* 0x00005e001c007a0c */ /* 0x000fe20004701270 */
[----:B------:R1:W-:Y:S01]  /*630b0*/  @P2 STG.E.U16 [R12.64], R11 ;  /* 0x0000000b0c002986 */ /* 0x0003e2000c101504 */
[----:B------:R-:W-:-:S03]  /*630c0*/  IMAD.WIDE R22, R10, 0x2, R4 ;  /* 0x000000020a167825 */ /* 0x000fc600078e0204 */
[----:B------:R1:W-:Y:S01]  /*630d0*/  @P4 STG.E.U16 [R16.64], R14 ;  /* 0x0000000e10004986 */ /* 0x0003e2000c101504 */
[----:B------:R-:W-:Y:S01]  /*630e0*/  ISETP.LT.AND P4, PT, R19, c[0x0][0x178], !P3 ;  /* 0x00005e0013007a0c */ /* 0x000fe20005f81270 */
[C---:B0-----:R-:W-:Y:S02]  /*630f0*/  IMAD.WIDE R8, R10.reuse, 0x2, R6 ;  /* 0x000000020a087825 */ /* 0x041fe400078e0206 */
[----:B------:R0:W-:Y:S02]  /*63100*/  @P6 STG.E.U16 [R22.64], R18 ;  /* 0x0000001216006986 */ /* 0x0001e4000c101504 */
[----:B-1----:R-:W-:Y:S01]  /*63110*/  IMAD.WIDE R12, R10, 0x2, R20 ;  /* 0x000000020a0c7825 */ /* 0x002fe200078e0214 */
[----:B------:R-:W-:Y:S02]  /*63120*/  PRMT R16, R15, 0x7632, R16 ;  /* 0x000076320f107816 */ /* 0x000fe40000000010 */
[----:B------:R-:W-:Y:S01]  /*63130*/  PRMT R14, R11, 0x7632, R14 ;  /* 0x000076320b0e7816 */ /* 0x000fe2000000000e */
[----:B0-----:R-:W4:Y:S04]  /*63140*/  LDL.LU R23, [R1+0x2c] ;  /* 0x00002c0001177983 */ /* 0x001f280000300800 */
[----:B------:R-:W-:Y:S04]  /*63150*/  @P5 STG.E.U16 [R8.64], R16 ;  /* 0x0000001008005986 */ /* 0x000fe8000c101504 */
[----:B------:R-:W4:Y:S04]  /*63160*/  LDL.LU R15, [R1+0x2144] ;  /* 0x00214400010f7983 */ /* 0x000f280000300800 */
[----:B------:R-:W4:Y:S04]  /*63170*/  LDL.LU R11, [R1+0x2140] ;  /* 0x00214000010b7983 */ /* 0x000f280000300800 */
[----:B------:R0:W-:Y:S04]  /*63180*/  @P0 STG.E.U16 [R12.64], R14 ;  /* 0x0000000e0c000986 */ /* 0x0001e8000c101504 */
[----:B0-----:R-:W4:Y:S01]  /*63190*/  LDL.LU R13, [R1+0x205c] ;  /* 0x00205c00010d7983 */ /* 0x001f220000300800 */
[----:B---3--:R-:W-:-:S02]  /*631a0*/  ISETP.GE.AND P2, PT, R0, c[0x0][0x17c], PT ;  /* 0x00005f0000007a0c */ /* 0x008fc40003f46270 */
[----:B------:R-:W-:-:S05]  /*631b0*/  IADD3 R0, R10, c[0x0][0x198], RZ ;  /* 0x000066000a007a10 */ /* 0x000fca0007ffe0ff */
[----:B------:R-:W-:-:S05]  /*631c0*/  IMAD.WIDE R8, R0, 0x2, R2 ;  /* 0x0000000200087825 */ /* 0x000fca00078e0202 */
[----:B--2---:R0:W-:Y:S01]  /*631d0*/  @P4 STG.E.U16 [R8.64], R24 ;  /* 0x0000001808004986 */ /* 0x0041e2000c101504 */
[----:B------:R-:W-:-:S03]  /*631e0*/  ISETP.LT.AND P4, PT, R19, c[0x0][0x178], !P1 ;  /* 0x00005e0013007a0c */ /* 0x000fc60004f81270 */
[----:B------:R-:W2:Y:S01]  /*631f0*/  LDL.LU R19, [R1+0x213c] ;  /* 0x00213c0001137983 */ /* 0x000ea20000300800 */
[----:B------:R-:W-:Y:S02]  /*63200*/  ISETP.LT.AND P6, PT, R29, c[0x0][0x178], !P3 ;  /* 0x00005e001d007a0c */ /* 0x000fe40005fc1270 */
[----:B------:R-:W-:Y:S01]  /*63210*/  ISETP.LT.AND P5, PT, R27, c[0x0][0x178], !P3 ;  /* 0x00005e001b007a0c */ /* 0x000fe20005fa1270 */
[----:B------:R-:W-:Y:S01]  /*63220*/  IMAD.WIDE R16, R0, 0x2, R4 ;  /* 0x0000000200107825 */ /* 0x000fe200078e0204 */
[----:B------:R-:W-:-:S03]  /*63230*/  ISETP.LT.AND P3, PT, R28, c[0x0][0x178], !P3 ;  /* 0x00005e001c007a0c */ /* 0x000fc60005f61270 */
[C---:B0-----:R-:W-:Y:S01]  /*63240*/  IMAD.WIDE R8, R0.reuse, 0x2, R6 ;  /* 0x0000000200087825 */ /* 0x041fe200078e0206 */
[----:B------:R-:W-:-:S05]  /*63250*/  IADD3 R14, R0, c[0x0][0x198], RZ ;  /* 0x00006600000e7a10 */ /* 0x000fca0007ffe0ff */
[----:B----4-:R0:W-:Y:S01]  /*63260*/  @P6 STG.E.U16 [R16.64], R25 ;  /* 0x0000001910006986 */ /* 0x0101e2000c101504 */
[----:B------:R-:W-:Y:S02]  /*63270*/  ISETP.LT.AND P6, PT, R29, c[0x0][0x178], !P1 ;  /* 0x00005e001d007a0c */ /* 0x000fe40004fc1270 */
[----:B------:R-:W-:Y:S02]  /*63280*/  PRMT R10, R24, 0x7632, R10 ;  /* 0x00007632180a7816 */ /* 0x000fe4000000000a */
[----:B------:R-:W-:Y:S01]  /*63290*/  PRMT R18, R25, 0x7632, R18 ;  /* 0x0000763219127816 */ /* 0x000fe20000000012 */
[----:B------:R-:W3:Y:S04]  /*632a0*/  LDL.LU R24, [R1+0x8c] ;  /* 0x00008c0001187983 */ /* 0x000ee80000300800 */
[----:B------:R1:W-:Y:S01]  /*632b0*/  @P5 STG.E.U16 [R8.64], R23 ;  /* 0x0000001708005986 */ /* 0x0003e2000c101504 */
[----:B0-----:R-:W-:-:S03]  /*632c0*/  IMAD.WIDE R16, R14, 0x2, R4 ;  /* 0x000000020e107825 */ /* 0x001fc600078e0204 */
[----:B------:R-:W4:Y:S01]  /*632d0*/  LDL.LU R25, [R1+0x7c] ;  /* 0x00007c0001197983 */ /* 0x000f220000300800 */
[----:B-1----:R-:W-:Y:S01]  /*632e0*/  IMAD.WIDE R8, R0, 0x2, R20 ;  /* 0x0000000200087825 */ /* 0x002fe200078e0214 */
[----:B------:R-:W-:Y:S02]  /*632f0*/  PRMT R0, R23, 0x7632, R0 ;  /* 0x0000763217007816 */ /* 0x000fe40000000000 */
[----:B------:R-:W3:Y:S01]  /*63300*/  LDL.LU R23, [R1+0x2064] ;  /* 0x0020640001177983 */ /* 0x000ee20000300800 */
[----:B------:R-:W-:Y:S01]  /*63310*/  ISETP.GE.AND P0, PT, R13, c[0x0][0x17c], PT ;  /* 0x00005f000d007a0c */ /* 0x000fe20003f06270 */
[----:B------:R-:W-:Y:S02]  /*63320*/  IMAD.WIDE R12, R14, 0x2, R2 ;  /* 0x000000020e0c7825 */ /* 0x000fe400078e0202 */
[----:B--2---:R0:W-:Y:S01]  /*63330*/  @P3 STG.E.U16 [R8.64], R19 ;  /* 0x0000001308003986 */ /* 0x0041e2000c101504 */
[----:B------:R-:W-:-:S03]  /*63340*/  PRMT R22, R19, 0x7632, R22 ;  /* 0x0000763213167816 */ /* 0x000fc60000000016 */
[----:B------:R-:W-:Y:S04]  /*63350*/  @P4 STG.E.U16 [R12.64], R10 ;  /* 0x0000000a0c004986 */ /* 0x000fe8000c101504 */
[----:B------:R1:W-:Y:S04]  /*63360*/  @P6 STG.E.U16 [R16.64], R18 ;  /* 0x0000001210006986 */ /* 0x0003e8000c101504 */
[----:B0-----:R-:W2:Y:S04]  /*63370*/  LDL.LU R19, [R1+0x4c] ;  /* 0x00004c0001137983 */ /* 0x001ea80000300800 */
[----:B-1----:R-:W2:Y:S04]  /*63380*/  LDL.LU R17, [R1+0x2060] ;  /* 0x0020600001117983 */ /* 0x002ea80000300800 */
[----:B------:R-:W2:Y:S01]  /*63390*/  LDL R18, [R1+0xbdc] ;  /* 0x000bdc0001127983 */ /* 0x000ea20000100800 */
[----:B------:R-:W-:-:S02]  /*633a0*/  ISETP.LT.AND P5, PT, R27, c[0x0][0x178], !P1 ;  /* 0x00005e001b007a0c */ /* 0x000fc40004fa1270 */
[----:B------:R-:W-:Y:S01]  /*633b0*/  ISETP.LT.AND P1, PT, R28, c[0x0][0x178], !P1 ;  /* 0x00005e001c007a0c */ /* 0x000fe20004f21270 */
[C---:B------:R-:W-:Y:S01]  /*633c0*/  IMAD.WIDE R8, R14.reuse, 0x2, R6 ;  /* 0x000000020e087825 */ /* 0x040fe200078e0206 */
[----:B------:R-:W-:-:S03]  /*633d0*/  IADD3 R10, R14, c[0x0][0x198], RZ ;  /* 0x000066000e0a7a10 */ /* 0x000fc60007ffe0ff */
[----:B------:R-:W-:Y:S01]  /*633e0*/  IMAD.WIDE R12, R14, 0x2, R20 ;  /* 0x000000020e0c7825 */ /* 0x000fe200078e0214 */
[----:B------:R-:W-:-:S05]  /*633f0*/  ISETP.LT.AND P6, PT, R29, c[0x0][0x178], !P2 ;  /* 0x00005e001d007a0c */ /* 0x000fca00057c1270 */
[----:B------:R0:W-:Y:S04]  /*63400*/  @P5 STG.E.U16 [R8.64], R0 ;  /* 0x0000000008005986 */ /* 0x0001e8000c101504 */
[----:B------:R1:W-:Y:S01]  /*63410*/  @P1 STG.E.U16 [R12.64], R22 ;  /* 0x000000160c001986 */ /* 0x0003e2000c101504 */
[----:B0-----:R-:W-:Y:S01]  /*63420*/  IMAD.WIDE R8, R10, 0x2, R2 ;  /* 0x000000020a087825 */ /* 0x001fe200078e0202 */
[----:B---3--:R-:W-:Y:S02]  /*63430*/  PRMT R0, R24, 0x7632, R0 ;  /* 0x0000763218007816 */ /* 0x008fe40000000000 */
[----:B------:R-:W-:Y:S01]  /*63440*/  ISETP.LT.AND P5, PT, R27, c[0x0][0x178], !P2 ;  /* 0x00005e001b007a0c */ /* 0x000fe200057a1270 */
[C---:B-1----:R-:W-:Y:S01]  /*63450*/  IMAD.WIDE R12, R10.reuse, 0x2, R4 ;  /* 0x000000020a0c7825 */ /* 0x042fe200078e0204 */
[----:B------:R-:W-:-:S02]  /*63460*/  IADD3 R16, R10, c[0x0][0x198], RZ ;  /* 0x000066000a107a10 */ /* 0x000fc40007ffe0ff */
[----:B----4-:R-:W-:Y:S02]  /*63470*/  PRMT R14, R25, 0x7632, R14 ;  /* 0x00007632190e7816 */ /* 0x010fe4000000000e */
[----:B------:R-:W-:Y:S02]  /*63480*/  ISETP.GE.AND P1, PT, R23, c[0x0][0x17c], PT ;  /* 0x00005f0017007a0c */ /* 0x000fe40003f26270 */
[----:B--2---:R-:W-:Y:S02]  /*63490*/  ISETP.LT.AND P4, PT, R18, c[0x0][0x178], !P2 ;  /* 0x00005e0012007a0c */ /* 0x004fe40005781270 */
[----:B------:R-:W-:-:S11]  /*634a0*/  ISETP.LT.AND P2, PT, R28, c[0x0][0x178], !P2 ;  /* 0x00005e001c007a0c */ /* 0x000fd60005741270 */
[----:B------:R0:W-:Y:S01]  /*634b0*/  @P4 STG.E.U16 [R8.64], R24 ;  /* 0x0000001808004986 */ /* 0x0001e2000c101504 */
[----:B------:R-:W-:-:S03]  /*634c0*/  ISETP.LT.AND P4, PT, R18, c[0x0][0x178], !P0 ;  /* 0x00005e0012007a0c */ /* 0x000fc60004781270 */
[----:B0-----:R-:W2:Y:S01]  /*634d0*/  LDL.LU R24, [R1+0x1cc] ;  /* 0x0001cc0001187983 */ /* 0x001ea20000300800 */
[----:B------:R-:W-:-:S03]  /*634e0*/  IMAD.WIDE R8, R10, 0x2, R6 ;  /* 0x000000020a087825 */ /* 0x000fc600078e0206 */
[----:B------:R0:W-:Y:S01]  /*634f0*/  @P6 STG.E.U16 [R12.64], R25 ;  /* 0x000000190c006986 */ /* 0x0001e2000c101504 */
[----:B------:R-:W-:-:S03]  /*63500*/  ISETP.LT.AND P6, PT, R29, c[0x0][0x178], !P0 ;  /* 0x00005e001d007a0c */ /* 0x000fc600047c1270 */
[----:B------:R1:W-:Y:S04]  /*63510*/  @P5 STG.E.U16 [R8.64], R19 ;  /* 0x0000001308005986 */ /* 0x0003e8000c101504 */
[----:B------:R-:W3:Y:S01]  /*63520*/  LDL.LU R23, [R1+0x9c] ;  /* 0x00009c0001177983 */ /* 0x000ee20000300800 */
[----:B0-----:R-:W-:-:S03]  /*63530*/  IMAD.WIDE R12, R10, 0x2, R20 ;  /* 0x000000020a0c7825 */ /* 0x001fc600078e0214 */
[----:B------:R-:W4:Y:S04]  /*63540*/  LDL.LU R25, [R1+0x1c] ;  /* 0x00001c0001197983 */ /* 0x000f280000300800 */
[----:B------:R0:W-:Y:S01]  /*63550*/  @P2 STG.E.U16 [R12.64], R11 ;  /* 0x0000000b0c002986 */ /* 0x0001e2000c101504 */
[----:B------:R-:W-:Y:S01]  /*63560*/  ISETP.LT.AND P2, PT, R27, c[0x0][0x178], !P0 ;  /* 0x00005e001b007a0c */ /* 0x000fe20004741270 */
[C---:B-1----:R-:W-:Y:S01]  /*63570*/  IMAD.WIDE R8, R16.reuse, 0x2, R2 ;  /* 0x0000000210087825 */ /* 0x042fe200078e0202 */
[----:B------:R-:W-:Y:S02]  /*63580*/  PRMT R10, R19, 0x7632, R10 ;  /* 0x00007632130a7816 */ /* 0x000fe4000000000a */
[----:B------:R-:W3:Y:S04]  /*63590*/  LDL.LU R19, [R1+0x206c] ;  /* 0x00206c0001137983 */ /* 0x000ee80000300800 */
[----:B------:R1:W-:Y:S01]  /*635a0*/  @P4 STG.E.U16 [R8.64], R0 ;  /* 0x0000000008004986 */ /* 0x0003e2000c101504 */
[----:B0-----:R-:W-:-:S05]  /*635b0*/  IMAD.WIDE R12, R16, 0x2, R4 ;  /* 0x00000002100c7825 */ /* 0x001fca00078e0204 */
[----:B------:R-:W-:Y:S01]  /*635c0*/  @P6 STG.E.U16 [R12.64], R14 ;  /* 0x0000000e0c006986 */ /* 0x000fe2000c101504 */
[----:B-1----:R-:W-:-:S05]  /*635d0*/  IMAD.WIDE R8, R16, 0x2, R6 ;  /* 0x0000000210087825 */ /* 0x002fca00078e0206 */
[----:B------:R0:W-:Y:S04]  /*635e0*/  @P2 STG.E.U16 [R8.64], R10 ;  /* 0x0000000a08002986 */ /* 0x0001e8000c101504 */
[----:B0-----:R-:W4:Y:S01]  /*635f0*/  LDL.LU R9, [R1+0x2068] ;  /* 0x0020680001097983 */ /* 0x001f220000300800 */
[----:B------:R-:W-:Y:S02]  /*63600*/  ISETP.GE.AND P3, PT, R17, c[0x0][0x17c], PT ;  /* 0x00005f0011007a0c */ /* 0x000fe40003f66270 */
[----:B------:R-:W-:Y:S02]  /*63610*/  ISETP.LT.AND P0, PT, R28, c[0x0][0x178], !P0 ;  /* 0x00005e001c007a0c */ /* 0x000fe40004701270 */
[----:B------:R-:W-:Y:S02]  /*63620*/  ISETP.LT.AND P5, PT, R18, c[0x0][0x178], !P3 ;  /* 0x00005e0012007a0c */ /* 0x000fe40005fa1270 */
[C---:B------:R-:W-:Y:S01]  /*63630*/  IADD3 R0, R16.reuse, c[0x0][0x198], RZ ;  /* 0x0000660010007a10 */ /* 0x040fe20007ffe0ff */
[----:B------:R-:W-:Y:S01]  /*63640*/  IMAD.WIDE R12, R16, 0x2, R20 ;  /* 0x00000002100c7825 */ /* 0x000fe200078e0214 */
[----:B------:R-:W-:-:S03]  /*63650*/  PRMT R11, R11, 0x7632, R11 ;  /* 0x000076320b0b7816 */ /* 0x000fc6000000000b */
[----:B------:R-:W-:-:S04]  /*63660*/  IMAD.WIDE R16, R0, 0x2, R2 ;  /* 0x0000000200107825 */ /* 0x000fc800078e0202 */
[----:B------:R0:W-:Y:S01]  /*63670*/  @P0 STG.E.U16 [R12.64], R11 ;  /* 0x0000000b0c000986 */ /* 0x0001e2000c101504 */
[----:B------:R-:W-:Y:S02]  /*63680*/  ISETP.LT.AND P4, PT, R29, c[0x0][0x178], !P3 ;  /* 0x00005e001d007a0c */ /* 0x000fe40005f81270 */
[----:B------:R-:W-:Y:S02]  /*63690*/  ISETP.LT.AND P6, PT, R27, c[0x0][0x178], !P3 ;  /* 0x00005e001b007a0c */ /* 0x000fe40005fc1270 */
[----:B------:R-:W-:Y:S01]  /*636a0*/  ISETP.LT.AND P3, PT, R28, c[0x0][0x178], !P3 ;  /* 0x00005e001c007a0c */ /* 0x000fe20005f61270 */
[C---:B0-----:R-:W-:Y:S01]  /*636b0*/  IMAD.WIDE R10, R0.reuse, 0x2, R6 ;  /* 0x00000002000a7825 */ /* 0x041fe200078e0206 */
[----:B------:R-:W-:Y:S01]  /*636c0*/  IADD3 R12, R0, c[0x0][0x198], RZ ;  /* 0x00006600000c7a10 */ /* 0x000fe20007ffe0ff */
[----:B--2---:R0:W-:Y:S01]  /*636d0*/  @P5 STG.E.U16 [R16.64], R24 ;  /* 0x0000001810005986 */ /* 0x0041e2000c101504 */
[----:B------:R-:W-:-:S03]  /*636e0*/  PRMT R13, R24, 0x7632, R13 ;  /* 0x00007632180d7816 */ /* 0x000fc6000000000d */
[----:B0-----:R-:W2:Y:S01]  /*636f0*/  LDL.LU R24, [R1+0x2070] ;  /* 0x0020700001187983 */ /* 0x001ea20000300800 */
[----:B------:R-:W-:Y:S02]  /*63700*/  ISETP.LT.AND P5, PT, R18, c[0x0][0x178], !P1 ;  /* 0x00005e0012007a0c */ /* 0x000fe40004fa1270 */
[----:B---3--:R-:W-:Y:S02]  /*63710*/  ISETP.GE.AND P0, PT, R19, c[0x0][0x17c], PT ;  /* 0x00005f0013007a0c */ /* 0x008fe40003f06270 */
[----:B----4-:R-:W-:Y:S01]  /*63720*/  ISETP.GE.AND P2, PT, R9, c[0x0][0x17c], PT ;  /* 0x00005f0009007a0c */ /* 0x010fe20003f46270 */
[----:B------:R-:W-:-:S05]  /*63730*/  IMAD.WIDE R8, R0, 0x2, R4 ;  /* 0x0000000200087825 */ /* 0x000fca00078e0204 */
[----:B------:R0:W-:Y:S01]  /*63740*/  @P4 STG.E.U16 [R8.64], R23 ;  /* 0x0000001708004986 */ /* 0x0001e2000c101504 */
[----:B------:R-:W-:Y:S01]  /*63750*/  ISETP.LT.AND P4, PT, R29, c[0x0][0x178], !P1 ;  /* 0x00005e001d007a0c */ /* 0x000fe20004f81270 */
[----:B0-----:R-:W-:Y:S01]  /*63760*/  IMAD.WIDE R8, R0, 0x2, R20 ;  /* 0x0000000200087825 */ /* 0x001fe200078e0214 */
[----:B------:R-:W-:Y:S02]  /*63770*/  PRMT R0, R23, 0x7632, R0 ;  /* 0x0000763217007816 */ /* 0x000fe40000000000 */
[----:B------:R-:W3:Y:S04]  /*63780*/  LDL.LU R23, [R1+0x2074] ;  /* 0x0020740001177983 */ /* 0x000ee80000300800 */
[----:B------:R-:W4:Y:S04]  /*63790*/  LDL.LU R16, [R1+0x1bc] ;  /* 0x0001bc0001107983 */ /* 0x000f280000300800 */
[----:B------:R0:W-:Y:S04]  /*637a0*/  @P6 STG.E.U16 [R10.64], R25 ;  /* 0x000000190a006986 */ /* 0x0001e8000c101504 */
[----:B------:R1:W-:Y:S04]  /*637b0*/  @P3 STG.E.U16 [R8.64], R15 ;  /* 0x0000000f08003986 */ /* 0x0003e8000c101504 */
[----:B------:R-:W4:Y:S01]  /*637c0*/  LDL.LU R19, [R1+0x5c] ;  /* 0x00005c0001137983 */ /* 0x000f220000300800 */
[----:B0-----:R-:W-:-:S03]  /*637d0*/  IMAD.WIDE R10, R12, 0x2, R2 ;  /* 0x000000020c0a7825 */ /* 0x001fc600078e0202 */
[----:B------:R-:W4:Y:S01]  /*637e0*/  LDL.LU R17, [R1+0xc] ;  /* 0x00000c0001117983 */ /* 0x000f220000300800 */
[----:B-1----:R-:W-:-:S03]  /*637f0*/  IMAD.WIDE R8, R12, 0x2, R4 ;  /* 0x000000020c087825 */ /* 0x002fc600078e0204 */
[----:B------:R0:W-:Y:S04]  /*63800*/  @P5 STG.E.U16 [R10.64], R13 ;  /* 0x0000000d0a005986 */ /* 0x0001e8000c101504 */
[----:B------:R1:W-:Y:S01]  /*63810*/  @P4 STG.E.U16 [R8.64], R0 ;  /* 0x0000000008004986 */ /* 0x0003e2000c101504 */
[C---:B0-----:R-:W-:Y:S01]  /*63820*/  IMAD.WIDE R10, R12.reuse, 0x2, R6 ;  /* 0x000000020c0a7825 */ /* 0x041fe200078e0206 */
[----:B------:R-:W-:-:S03]  /*63830*/  IADD3 R13, R12, c[0x0][0x198], RZ ;  /* 0x000066000c0d7a10 */ /* 0x000fc60007ffe0ff */
[----:B-1----:R-:W-:Y:S02]  /*63840*/  IMAD.WIDE R8, R12, 0x2, R20 ;  /* 0x000000020c087825 */ /* 0x002fe400078e0214 */
[----:B------:R-:W4:Y:S01]  /*63850*/  LDL.LU R12, [R1+0x2078] ;  /* 0x00207800010c7983 */ /* 0x000f220000300800 */
[----:B------:R-:W-:Y:S02]  /*63860*/  ISETP.LT.AND P6, PT, R27, c[0x0][0x178], !P1 ;  /* 0x00005e001b007a0c */ /* 0x000fe40004fc1270 */
[----:B------:R-:W-:-:S11]  /*63870*/  PRMT R14, R25, 0x7632, R14 ;  /* 0x00007632190e7816 */ /* 0x000fd6000000000e */
[----:B------:R0:W-:Y:S01]  /*63880*/  @P6 STG.E.U16 [R10.64], R14 ;  /* 0x0000000e0a006986 */ /* 0x0001e2000c101504 */
[----:B------:R-:W-:-:S03]  /*63890*/  ISETP.LT.AND P6, PT, R27, c[0x0][0x178], !P2 ;  /* 0x00005e001b007a0c */ /* 0x000fc600057c1270 */
[----:B------:R-:W1:Y:S01]  /*638a0*/  S2R R27, SR_TID.X ;  /* 0x00000000001b7919 */ /* 0x000e620000002100 */
[----:B0-----:R-:W-:Y:S01]  /*638b0*/  IMAD.MOV.U32 R14, RZ, RZ, R26 ;  /* 0x000000ffff0e7224 */ /* 0x001fe200078e001a */
[C---:B-1----:R-:W-:Y:S01]  /*638c0*/  LOP3.LUT R26, R27.reuse, 0x3f, RZ, 0xc0, !PT ;  /* 0x0000003f1b1a7812 */ /* 0x042fe200078ec0ff */
[----:B------:R-:W-:-:S05]  /*638d0*/  IMAD.SHL.U32 R27, R27, 0x200, RZ ;  /* 0x000002001b1b7824 */ /* 0x000fca00078e00ff */
[----:B------:R-:W-:-:S05]  /*638e0*/  LOP3.LUT R27, R27, 0xc00, RZ, 0xc0, !PT ;  /* 0x00000c001b1b7812 */ /* 0x000fca00078ec0ff */
[----:B------:R-:W-:Y:S01]  /*638f0*/  IMAD R27, R26, 0x10, R27 ;  /* 0x000000101a1b7824 */ /* 0x000fe200078e021b */
[----:B------:R-:W-:Y:S02]  /*63900*/  ISETP.LT.AND P1, PT, R28, c[0x0][0x178], !P1 ;  /* 0x00005e001c007a0c */ /* 0x000fe40004f21270 */
[----:B------:R-:W-:Y:S02]  /*63910*/  ISETP.LT.AND P5, PT, R18, c[0x0][0x178], !P2 ;  /* 0x00005e0012007a0c */ /* 0x000fe400057a1270 */
[----:B------:R-:W-:Y:S01]  /*63920*/  ISETP.LT.AND P4, PT, R29, c[0x0][0x178], !P2 ;  /* 0x00005e001d007a0c */ /* 0x000fe20005781270 */
[----:B------:R-:W-:Y:S01]  /*63930*/  IMAD.WIDE R10, R13, 0x2, R2 ;  /* 0x000000020d0a7825 */ /* 0x000fe200078e0202 */
[----:B------:R-:W-:Y:S02]  /*63940*/  PRMT R15, R15, 0x7632, R15 ;  /* 0x000076320f0f7816 */ /* 0x000fe4000000000f */
[----:B------:R-:W-:-:S05]  /*63950*/  ISETP.LT.AND P2, PT, R28, c[0x0][0x178], !P2 ;  /* 0x00005e001c007a0c */ /* 0x000fca0005741270 */
[----:B------:R-:W-:Y:S04]  /*63960*/  @P1 STG.E.U16 [R8.64], R15 ;  /* 0x0000000f08001986 */ /* 0x000fe8000c101504 */
[----:B------:R0:W-:Y:S01]  /*63970*/  @P5 STG.E.U16 [R10.64], R14 ;  /* 0x0000000e0a005986 */ /* 0x0001e2000c101504 */
[----:B------:R-:W-:Y:S01]  /*63980*/  ISETP.LT.AND P5, PT, R18, c[0x0][0x178], !P0 ;  /* 0x00005e0012007a0c */ /* 0x000fe200047a1270 */
[----:B0-----:R-:W-:-:S04]  /*63990*/  IMAD.WIDE R10, R13, 0x2, R4 ;  /* 0x000000020d0a7825 */ /* 0x001fc800078e0204 */
[----:B------:R-:W-:Y:S01]  /*639a0*/  IMAD.WIDE R8, R13, 0x2, R6 ;  /* 0x000000020d087825 */ /* 0x000fe200078e0206 */
[----:B--2---:R-:W-:Y:S02]  /*639b0*/  ISETP.GE.AND P3, PT, R24, c[0x0][0x17c], PT ;  /* 0x00005f0018007a0c */ /* 0x004fe40003f66270 */
[----:B------:R-:W0:Y:S01]  /*639c0*/  LDS.128 R24, [R27] ;  /* 0x000000001b187984 */ /* 0x000e220000000c00 */
[----:B---3--:R-:W-:-:S03]  /*639d0*/  ISETP.GE.AND P1, PT, R23, c[0x0][0x17c], PT ;  /* 0x00005f0017007a0c */ /* 0x008fc60003f26270 */
[----:B------:R-:W2:Y:S04]  /*639e0*/  LDL.LU R23, [R1+0x150] ;  /* 0x0001500001177983 */ /* 0x000ea80000300800 */
[----:B0-----:R0:W-:Y:S04]  /*639f0*/  STL [R1+0x2100], R26 ;  /* 0x0021001a01007387 */ /* 0x0011e80000100800 */
[----:B------:R1:W-:Y:S04]  /*63a00*/  STL [R1+0x20f8], R27 ;  /* 0x0020f81b01007387 */ /* 0x0003e80000100800 */
[----:B----4-:R3:W-:Y:S01]  /*63a10*/  @P4 STG.E.U16 [R10.64], R16 ;  /* 0x000000100a004986 */ /* 0x0107e2000c101504 */
[----:B0-----:R-:W-:-:S03]  /*63a20*/  IMAD.MOV.U32 R26, RZ, RZ, R14 ;  /* 0x000000ffff1a7224 */ /* 0x001fc600078e000e */
[----:B-1----:R-:W4:Y:S01]  /*63a30*/  LDL R27, [R1+0xbe8] ;  /* 0x000be800011b7983 */ /* 0x002f220000100800 */
[C---:B------:R-:W-:Y:S01]  /*63a40*/  IMAD.WIDE R14, R13.reuse, 0x2, R20 ;  /* 0x000000020d0e7825 */ /* 0x040fe200078e0214 */
[----:B---3--:R-:W-:Y:S02]  /*63a50*/  IADD3 R10, R13, c[0x0][0x198], RZ ;  /* 0x000066000d0a7a10 */ /* 0x008fe40007ffe0ff */
[----:B------:R0:W-:Y:S01]  /*63a60*/  @P6 STG.E.U16 [R8.64], R19 ;  /* 0x0000001308006986 */ /* 0x0001e2000c101504 */
[----:B------:R-:W-:Y:S02]  /*63a70*/  PRMT R0, R26, 0x7632, R0 ;  /* 0x000076321a007816 */ /* 0x000fe40000000000 */
[----:B------:R-:W-:Y:S01]  /*63a80*/  PRMT R11, R19, 0x7632, R11 ;  /* 0x00007632130b7816 */ /* 0x000fe2000000000b */
[----:B------:R1:W-:Y:S04]  /*63a90*/  @P2 STG.E.U16 [R14.64], R17 ;  /* 0x000000110e002986 */ /* 0x0003e8000c101504 */
[----:B------:R-:W3:Y:S01]  /*63aa0*/  LDL.LU R26, [R1+0x110] ;  /* 0x00011000011a7983 */ /* 0x000ee20000300800 */
[----:B0-----:R-:W-:-:S03]  /*63ab0*/  IMAD.WIDE R8, R10, 0x2, R2 ;  /* 0x000000020a087825 */ /* 0x001fc600078e0202 */
[----:B------:R-:W2:Y:S01]  /*63ac0*/  LDL.LU R19, [R1+0x100] ;  /* 0x0001000001137983 */ /* 0x000ea20000300800 */
[----:B------:R-:W-:-:S03]  /*63ad0*/  ISETP.GE.AND P2, PT, R12, c[0x0][0x17c], PT ;  /* 0x00005f000c007a0c */ /* 0x000fc60003f46270 */
[----:B------:R0:W-:Y:S01]  /*63ae0*/  @P5 STG.E.U16 [R8.64], R0 ;  /* 0x0000000008005986 */ /* 0x0001e2000c101504 */
[----:B-1----:R-:W-:Y:S01]  /*63af0*/  PRMT R14, R16, 0x7632, R14 ;  /* 0x00007632100e7816 */ /* 0x002fe2000000000e */
[----:B------:R-:W-:Y:S01]  /*63b00*/  IMAD.WIDE R12, R10, 0x2, R6 ;  /* 0x000000020a0c7825 */ /* 0x000fe200078e0206 */
[----:B------:R-:W-:-:S03]  /*63b10*/  PRMT R15, R17, 0x7632, R15 ;  /* 0x00007632110f7816 */ /* 0x000fc6000000000f */
[----:B------:R-:W-:-:S04]  /*63b20*/  IMAD.WIDE R16, R10, 0x2, R20 ;  /* 0x000000020a107825 */ /* 0x000fc800078e0214 */
[C---:B0-----:R-:W-:Y:S01]  /*63b30*/  IMAD.WIDE R8, R10.reuse, 0x2, R4 ;  /* 0x000000020a087825 */ /* 0x041fe200078e0204 */
[----:B------:R-:W-:Y:S02]  /*63b40*/  IADD3 R0, R10, c[0x0][0x198], RZ ;  /* 0x000066000a007a10 */ /* 0x000fe40007ffe0ff */
[----:B------:R-:W2:Y:S01]  /*63b50*/  LDL.LU R10, [R1+0x207c] ;  /* 0x00207c00010a7983 */ /* 0x000ea20000300800 */
[----:B------:R-:W-:-:S13]  /*63b60*/  ISETP.LT.AND P4, PT, R29, c[0x0][0x178], !P0 ;  /* 0x00005e001d007a0c */ /* 0x000fda0004781270 */
[----:B------:R0:W-:Y:S01]  /*63b70*/  @P4 STG.E.U16 [R8.64], R14 ;  /* 0x0000000e08004986 */ /* 0x0001e2000c101504 */
[----:B------:R-:W-:-:S03]  /*63b80*/  ISETP.LT.AND P4, PT, R29, c[0x0][0x178], !P3 ;  /* 0x00005e001d007a0c */ /* 0x000fc60005f81270 */
[----:B------:R-:W1:Y:S01]  /*63b90*/  S2R R29, SR_TID.X ;  /* 0x00000000001d7919 */ /* 0x000e620000002100 */
[----:B------:R-:W-:Y:S01]  /*63ba0*/  ISETP.LT.AND P5, PT, R18, c[0x0][0x178], !P3 ;  /* 0x00005e0012007a0c */ /* 0x000fe20005fa1270 */
[----:B0-----:R-:W-:Y:S01]  /*63bb0*/  IMAD.WIDE R8, R0, 0x2, R2 ;  /* 0x0000000200087825 */ /* 0x001fe200078e0202 */
[----:B----4-:R-:W-:Y:S02]  /*63bc0*/  ISETP.LT.AND P6, PT, R27, c[0x0][0x178], !P0 ;  /* 0x00005e001b007a0c */ /* 0x010fe400047c1270 */
[----:B------:R-:W-:-:S11]  /*63bd0*/  ISETP.LT.AND P0, PT, R28, c[0x0][0x178], !P0 ;  /* 0x00005e001c007a0c */ /* 0x000fd60004701270 */
[----:B------:R-:W-:Y:S04]  /*63be0*/  @P6 STG.E.U16 [R12.64], R11 ;  /* 0x0000000b0c006986 */ /* 0x000fe8000c101504 */
[----:B------:R-:W-:Y:S01]  /*63bf0*/  @P0 STG.E.U16 [R16.64], R15 ;  /* 0x0000000f10000986 */ /* 0x000fe2000c101504 */
[----:B--2---:R-:W-:Y:S02]  /*63c00*/  ISETP.GE.AND P0, PT, R10, c[0x0][0x17c], PT ;  /* 0x00005f000a007a0c */ /* 0x004fe40003f06270 */
[C---:B-1----:R-:W-:Y:S01]  /*63c10*/  LOP3.LUT R10, R29.reuse, 0x3f, RZ, 0xc0, !PT ;  /* 0x0000003f1d0a7812 */ /* 0x042fe200078ec0ff */
[----:B------:R-:W-:-:S05]  /*63c20*/  IMAD.SHL.U32 R29, R29, 0x200, RZ ;  /* 0x000002001d1d7824 */ /* 0x000fca00078e00ff */
[----:B------:R-:W-:-:S05]  /*63c30*/  LOP3.LUT R29, R29, 0xc00, RZ, 0xc0, !PT ;  /* 0x00000c001d1d7812 */ /* 0x000fca00078ec0ff */
[----:B------:R-:W-:Y:S01]  /*63c40*/  IMAD R29, R10, 0x10, R29 ;  /* 0x000000100a1d7824 */ /* 0x000fe200078e021d */
[----:B------:R-:W-:Y:S04]  /*63c50*/  @P5 STG.E.U16 [R8.64], R23 ;  /* 0x0000001708005986 */ /* 0x000fe8000c101504 */
[----:B------:R-:W-:-:S05]  /*63c60*/  LOP3.LUT R29, R29, 0x20, RZ, 0x3c, !PT ;  /* 0x000000201d1d7812 */ /* 0x000fca00078e3cff */
[----:B------:R0:W1:Y:S04]  /*63c70*/  LDS.128 R8, [R29] ;  /* 0x000000001d087984 */ /* 0x0000680000000c00 */
[----:B0-----:R-:W2:Y:S04]  /*63c80*/  LDL.LU R29, [R1+0x160] ;  /* 0x00016000011d7983 */ /* 0x001ea80000300800 */
[----:B-1----:R-:W-:Y:S04]  /*63c90*/  STL [R1+0x2110], R9 ;  /* 0x0021100901007387 */ /* 0x002fe80000100800 */
[----:B------:R0:W-:Y:S04]  /*63ca0*/  STL [R1+0x2104], R10 ;  /* 0x0021040a01007387 */ /* 0x0001e80000100800 */
[----:B0-----:R-:W4:Y:S04]  /*63cb0*/  LDL R10, [R1+0xbdc] ;  /* 0x000bdc00010a7983 */ /* 0x001f280000100800 */
[----:B------:R0:W-:Y:S04]  /*63cc0*/  STL [R1+0x20fc], R11 ;  /* 0x0020fc0b01007387 */ /* 0x0001e80000100800 */
[----:B0-----:R-:W2:Y:S01]  /*63cd0*/  LDL R11, [R1+0xbe0] ;  /* 0x000be000010b7983 */ /* 0x001ea20000100800 */
[----:B------:R-:W-:Y:S01]  /*63ce0*/  ISETP.LT.AND P5, PT, R18, c[0x0][0x178], !P1 ;  /* 0x00005e0012007a0c */ /* 0x000fe20004fa1270 */
[C---:B------:R-:W-:Y:S01]  /*63cf0*/  IMAD.WIDE R16, R0.reuse, 0x2, R4 ;  /* 0x0000000200107825 */ /* 0x040fe200078e0204 */
[----:B------:R-:W-:-:S03]  /*63d00*/  IADD3 R18, R0, c[0x0][0x198], RZ ;  /* 0x0000660000127a10 */ /* 0x000fc60007ffe0ff */
[----:B------:R-:W-:-:S04]  /*63d10*/  IMAD.WIDE R12, R0, 0x2, R6 ;  /* 0x00000002000c7825 */ /* 0x000fc800078e0206 */
[----:B------:R-:W-:Y:S01]  /*63d20*/  IMAD.WIDE R14, R0, 0x2, R20 ;  /* 0x00000002000e7825 */ /* 0x000fe200078e0214 */
[----:B------:R-:W-:Y:S02]  /*63d30*/  PRMT R0, R23, 0x7632, R0 ;  /* 0x0000763217007816 */ /* 0x000fe40000000000 */
[----:B------:R-:W4:Y:S01]  /*63d40*/  LDL.LU R23, [R1+0x2080] ;  /* 0x0020800001177983 */ /* 0x000f220000300800 */
[----:B------:R-:W-:Y:S02]  /*63d50*/  ISETP.LT.AND P6, PT, R27, c[0x0][0x178], !P3 ;  /* 0x00005e001b007a0c */ /* 0x000fe40005fc1270 */
[----:B------:R-:W-:Y:S01]  /*63d60*/  ISETP.LT.AND P3, PT, R28, c[0x0][0x178], !P3 ;  /* 0x00005e001c007a0c */ /* 0x000fe20005f61270 */
[----:B---3--:R0:W-:Y:S01]  /*63d70*/  @P4 STG.E.U16 [R16.64], R26 ;  /* 0x0000001a10004986 */ /* 0x0081e2000c101504 */
[----:B------:R-:W-:-:S03]  /*63d80*/  PRMT R22, R24, 0x7632, R22 ;  /* 0x0000763218167816 */ /* 0x000fc60000000016 */
[----:B------:R-:W3:Y:S06]  /*63d90*/  LDL.LU R9, [R1+0x2084] ;  /* 0x0020840001097983 */ /* 0x000eec0000300800 */
[----:B------:R-:W-:Y:S04]  /*63da0*/  @P6 STG.E.U16 [R12.64], R19 ;  /* 0x000000130c006986 */ /* 0x000fe8000c101504 */
[----:B------:R1:W-:Y:S01]  /*63db0*/  @P3 STG.E.U16 [R14.64], R24 ;  /* 0x000000180e003986 */ /* 0x0003e2000c101504 */
[----:B0-----:R-:W-:-:S05]  /*63dc0*/  IMAD.WIDE R16, R18, 0x2, R2 ;  /* 0x0000000212107825 */ /* 0x001fca00078e0202 */
[----:B------:R0:W-:Y:S01]  /*63dd0*/  @P5 STG.E.U16 [R16.64], R0 ;  /* 0x0000000010005986 */ /* 0x0001e2000c101504 */
[----:B-1----:R-:W-:Y:S01]  /*63de0*/  IMAD.WIDE R14, R18, 0x2, R4 ;  /* 0x00000002120e7825 */ /* 0x002fe200078e0204 */
[----:B0-----:R-:W-:Y:S02]  /*63df0*/  PRMT R0, R26, 0x7632, R0 ;  /* 0x000076321a007816 */ /* 0x001fe40000000000 */
[----:B------:R-:W-:Y:S02]  /*63e00*/  ISETP.LT.AND P5, PT, R28, c[0x0][0x178], !P1 ;  /* 0x00005e001c007a0c */ /* 0x000fe40004fa1270 */
[----:B------:R-:W-:Y:S02]  /*63e10*/  ISETP.LT.AND P4, PT, R27, c[0x0][0x178], !P1 ;  /* 0x00005e001b007a0c */ /* 0x000fe40004f81270 */
[C---:B------:R-:W-:Y:S01]  /*63e20*/  IADD3 R12, R18.reuse, c[0x0][0x198], RZ ;  /* 0x00006600120c7a10 */ /* 0x040fe20007ffe0ff */
[C---:B------:R-:W-:Y:S01]  /*63e30*/  IMAD.WIDE R16, R18.reuse, 0x2, R6 ;  /* 0x0000000212107825 */ /* 0x040fe200078e0206 */
[----:B------:R-:W-:Y:S01]  /*63e40*/  PRMT R13, R19, 0x7632, R13 ;  /* 0x00007632130d7816 */ /* 0x000fe2000000000d */
[----:B------:R-:W3:Y:S02]  /*63e50*/  LDL.LU R26, [R1+0x170] ;  /* 0x00017000011a7983 */ /* 0x000ee40000300800 */
[----:B------:R-:W-:Y:S01]  /*63e60*/  IMAD.WIDE R18, R18, 0x2, R20 ;  /* 0x0000000212127825 */ /* 0x000fe200078e0214 */
[----:B--2---:R-:W-:-:S13]  /*63e70*/  ISETP.LT.AND P3, PT, R11, c[0x0][0x178], !P1 ;  /* 0x00005e000b007a0c */ /* 0x004fda0004f61270 */
[----:B------:R0:W-:Y:S01]  /*63e80*/  @P3 STG.E.U16 [R14.64], R0 ;  /* 0x000000000e003986 */ /* 0x0001e2000c101504 */
[----:B------:R-:W-:-:S03]  /*63e90*/  ISETP.LT.AND P3, PT, R28, c[0x0][0x178], !P2 ;  /* 0x00005e001c007a0c */ /* 0x000fc60005761270 */
[----:B------:R-:W1:Y:S01]  /*63ea0*/  S2R R28, SR_TID.X ;  /* 0x00000000001c7919 */ /* 0x000e620000002100 */
[----:B----4-:R-:W-:Y:S02]  /*63eb0*/  ISETP.GE.AND P1, PT, R23, c[0x0][0x17c], PT ;  /* 0x00005f0017007a0c */ /* 0x010fe40003f26270 */
[----:B------:R-:W-:Y:S01]  /*63ec0*/  ISETP.LT.AND P6, PT, R10, c[0x0][0x178], !P2 ;  /* 0x00005e000a007a0c */ /* 0x000fe200057c1270 */
[----:B------:R2:W-:Y:S01]  /*63ed0*/  @P4 STG.E.U16 [R16.64], R13 ;  /* 0x0000000d10004986 */ /* 0x0005e2000c101504 */
[----:B0-----:R-:W-:Y:S01]  /*63ee0*/  IMAD.WIDE R14, R12, 0x2, R2 ;  /* 0x000000020c0e7825 */ /* 0x001fe200078e0202 */
[----:B-1----:R-:W-:-:S03]  /*63ef0*/  LOP3.LUT R23, R28, 0x3f, RZ, 0xc0, !PT ;  /* 0x0000003f1c177812 */ /* 0x002fc600078ec0ff */
[----:B------:R-:W-:-:S05]  /*63f00*/  IMAD.SHL.U32 R28, R28, 0x200, RZ ;  /* 0x000002001c1c7824 */ /* 0x000fca00078e00ff */
[----:B------:R-:W-:-:S05]  /*63f10*/  LOP3.LUT R28, R28, 0xc00, RZ, 0xc0, !PT ;  /* 0x00000c001c1c7812 */ /* 0x000fca00078ec0ff */
[----:B------:R-:W-:Y:S01]  /*63f20*/  IMAD R28, R23, 0x10, R28 ;  /* 0x00000010171c7824 */ /* 0x000fe200078e021c */
[----:B------:R0:W-:Y:S04]  /*63f30*/  @P5 STG.E.U16 [R18.64], R22 ;  /* 0x0000001612005986 */ /* 0x0001e8000c101504 */
[----:B------:R-:W-:Y:S01]  /*63f40*/  LOP3.LUT R28, R28, 0x40, RZ, 0x3c, !PT ;  /* 0x000000401c1c7812 */ /* 0x000fe200078e3cff */
[----:B------:R-:W-:Y:S01]  /*63f50*/  @P6 STG.E.U16 [R14.64], R29 ;  /* 0x0000001d0e006986 */ /* 0x000fe2000c101504 */
[C---:B------:R-:W-:Y:S01]  /*63f60*/  IADD3 R0, R12.reuse, c[0x0][0x198], RZ ;  /* 0x000066000c007a10 */ /* 0x040fe20007ffe0ff */
[----:B--2---:R-:W-:-:S04]  /*63f70*/  IMAD.WIDE R16, R12, 0x2, R4 ;  /* 0x000000020c107825 */ /* 0x004fc800078e0204 */
[----:B0-----:R-:W-:-:S04]  /*63f80*/  IMAD.WIDE R18, R12, 0x2, R6 ;  /* 0x000000020c127825 */ /* 0x001fc800078e0206 */
[----:B------:R-:W-:Y:S02]  /*63f90*/  IMAD.WIDE R22, R12, 0x2, R20 ;  /* 0x000000020c167825 */ /* 0x000fe400078e0214 */
[----:B------:R-:W0:Y:S04]  /*63fa0*/  LDS.128 R12, [R28] ;  /* 0x000000001c0c7984 */ /* 0x000e280000000c00 */
[----:B0-----:R0:W-:Y:S04]  /*63fb0*/  STL [R1+0x210c], R13 ;  /* 0x00210c0d01007387 */ /* 0x0011e80000100800 */
[----:B0-----:R-:W2:Y:S04]  /*63fc0*/  LDL R13, [R1+0xbe4] ;  /* 0x000be400010d7983 */ /* 0x001ea80000100800 */
[----:B------:R0:W-:Y:S04]  /*63fd0*/  STL [R1+0x2138], R12 ;  /* 0x0021380c01007387 */ /* 0x0001e80000100800 */
[----:B0-----:R-:W4:Y:S04]  /*63fe0*/  LDL.LU R12, [R1+0xf0] ;  /* 0x0000f000010c7983 */ /* 0x001f280000300800 */
[----:B------:R0:W-:Y:S04]  /*63ff0*/  STL [R1+0x2108], R14 ;  /* 0x0021080e01007387 */ /* 0x0001e80000100800 */
[----:B0-----:R-:W2:Y:S01]  /*64000*/  LDL.LU R14, [R1+0x140] ;  /* 0x00014000010e7983 */ /* 0x001ea20000300800 */
[----:B------:R-:W-:-:S02]  /*64010*/  ISETP.LT.AND P4, PT, R11, c[0x0][0x178], !P2 ;  /* 0x00005e000b007a0c */ /* 0x000fc40005781270 */
[----:B------:R-:W-:Y:S01]  /*64020*/  ISETP.LT.AND P5, PT, R27, c[0x0][0x178], !P2 ;  /* 0x00005e001b007a0c */ /* 0x000fe200057a1270 */
[----:B------:R-:W-:Y:S01]  /*64030*/  STL [R1+0x20f4], R15 ;  /* 0x0020f40f01007387 */ /* 0x000fe20000100800 */
[----:B---3--:R-:W-:-:S03]  /*64040*/  ISETP.GE.AND P2, PT, R9, c[0x0][0x17c], PT ;  /* 0x00005f0009007a0c */ /* 0x008fc60003f46270 */
[----:B------:R-:W3:Y:S01]  /*64050*/  LDL.LU R9, [R1+0x2088] ;  /* 0x0020880001097983 */ /* 0x000ee20000300800 */
[----:B------:R-:W-:Y:S02]  /*64060*/  ISETP.LT.AND P6, PT, R10, c[0x0][0x178], !P0 ;  /* 0x00005e000a007a0c */ /* 0x000fe400047c1270 */
[----:B------:R-:W-:Y:S01]  /*64070*/  PRMT R24, R29, 0x7632, R24 ;  /* 0x000076321d187816 */ /* 0x000fe20000000018 */
[----:B------:R-:W-:Y:S02]  /*64080*/  IMAD.WIDE R28, R0, 0x2, R2 ;  /* 0x00000002001c7825 */ /* 0x000fe400078e0202 */
[----:B--2---:R-:W-:Y:S04]  /*64090*/  @P4 STG.E.U16 [R16.64], R14 ;  /* 0x0000000e10004986 */ /* 0x004fe8000c101504 */
[----:B----4-:R0:W-:Y:S04]  /*640a0*/  @P5 STG.E.U16 [R18.64], R12 ;  /* 0x0000000c12005986 */ /* 0x0101e8000c101504 */
[----:B------:R-:W-:Y:S01]  /*640b0*/  @P3 STG.E.U16 [R22.64], R8 ;  /* 0x0000000816003986 */ /* 0x000fe2000c101504 */
[----:B------:R-:W-:-:S03]  /*640c0*/  ISETP.LT.AND P3, PT, R11, c[0x0][0x178], !P0 ;  /* 0x00005e000b007a0c */ /* 0x000fc60004761270 */
[----:B------:R1:W-:Y:S01]  /*640d0*/  @P6 STG.E.U16 [R28.64], R24 ;  /* 0x000000181c006986 */ /* 0x0003e2000c101504 */
[----:B0-----:R-:W-:Y:S01]  /*640e0*/  IMAD.WIDE R18, R0, 0x2, R4 ;  /* 0x0000000200127825 */ /* 0x001fe200078e0204 */
[----:B-1----:R-:W-:Y:S02]  /*640f0*/  PRMT R24, R14, 0x7632, R24 ;  /* 0x000076320e187816 */ /* 0x002fe40000000018 */
[----:B------:R-:W2:Y:S06]  /*64100*/  LDL.LU R14, [R1+0xe0] ;  /* 0x0000e000010e7983 */ /* 0x000eac0000300800 */
[----:B------:R0:W-:Y:S04]  /*64110*/  @P3 STG.E.U16 [R18.64], R24 ;  /* 0x0000001812003986 */ /* 0x0001e8000c101504 */
[----:B0-----:R-:W4:Y:S01]  /*64120*/  LDL.LU R24, [R1+0x130] ;  /* 0x0001300001187983 */ /* 0x001f220000300800 */
[----:B---3--:R-:W-:-:S03]  /*64130*/  ISETP.GE.AND P3, PT, R9, c[0x0][0x17c], PT ;  /* 0x00005f0009007a0c */ /* 0x008fc60003f66270 */
[----:B------:R-:W0:Y:S01]  /*64140*/  S2R R9, SR_TID.X ;  /* 0x0000000000097919 */ /* 0x000e220000002100 */
[----:B------:R-:W-:Y:S02]  /*64150*/  PRMT R23, R12, 0x7632, R23 ;  /* 0x000076320c177816 */ /* 0x000fe40000000017 */
[----:B------:R-:W-:Y:S02]  /*64160*/  ISETP.LT.AND P4, PT, R27, c[0x0][0x178], !P0 ;  /* 0x00005e001b007a0c */ /* 0x000fe40004781270 */
[----:B------:R-:W-:Y:S02]  /*64170*/  ISETP.LT.AND P0, PT, R13, c[0x0][0x178], !P0 ;  /* 0x00005e000d007a0c */ /* 0x000fe40004701270 */
[----:B------:R-:W-:Y:S02]  /*64180*/  ISETP.LT.AND P5, PT, R10, c[0x0][0x178], !P1 ;  /* 0x00005e000a007a0c */ /* 0x000fe40004fa1270 */
[----:B------:R-:W-:Y:S01]  /*64190*/  ISETP.LT.AND P6, PT, R11, c[0x0][0x178], !P1 ;  /* 0x00005e000b007a0c */ /* 0x000fe20004fc1270 */
[C---:B------:R-:W-:Y:S01]  /*641a0*/  IMAD.WIDE R16, R0.reuse, 0x2, R6 ;  /* 0x0000000200107825 */ /* 0x040fe200078e0206 */
[----:B------:R-:W-:-:S02]  /*641b0*/  IADD3 R22, R0, c[0x0][0x198], RZ ;  /* 0x0000660000167a10 */ /* 0x000fc40007ffe0ff */
[C---:B0-----:R-:W-:Y:S01]  /*641c0*/  LOP3.LUT R12, R9.reuse, 0x3f, RZ, 0xc0, !PT ;  /* 0x0000003f090c7812 */ /* 0x041fe200078ec0ff */
[----:B------:R-:W-:-:S05]  /*641d0*/  IMAD.SHL.U32 R9, R9, 0x200, RZ ;  /* 0x0000020009097824 */ /* 0x000fca00078e00ff */
[----:B------:R-:W-:Y:S01]  /*641e0*/  LOP3.LUT R9, R9, 0xc00, RZ, 0xc0, !PT ;  /* 0x00000c0009097812 */ /* 0x000fe200078ec0ff */
[----:B------:R-:W-:Y:S01]  /*641f0*/  IMAD.WIDE R28, R0, 0x2, R20 ;  /* 0x00000002001c7825 */ /* 0x000fe200078e0214 */
[----:B------:R-:W-:-:S03]  /*64200*/  PRMT R8, R8, 0x7632, R8 ;  /* 0x0000763208087816 */ /* 0x000fc60000000008 */
[----:B------:R-:W-:Y:S01]  /*64210*/  IMAD R9, R12, 0x10, R9 ;  /* 0x000000100c097824 */ /* 0x000fe200078e0209 */
[----:B------:R0:W-:Y:S01]  /*64220*/  @P4 STG.E.U16 [R16.64], R23 ;  /* 0x0000001710004986 */ /* 0x0001e2000c101504 */
[----:B------:R-:W-:-:S03]  /*64230*/  IMAD.WIDE R18, R22, 0x2, R2 ;  /* 0x0000000216127825 */ /* 0x000fc600078e0202 */
[----:B------:R-:W-:Y:S01]  /*64240*/  LOP3.LUT R9, R9, 0x60, RZ, 0x3c, !PT ;  /* 0x0000006009097812 */ /* 0x000fe200078e3cff */
[----:B------:R-:W-:Y:S01]  /*64250*/  @P0 STG.E.U16 [R28.64], R8 ;  /* 0x000000081c000986 */ /* 0x000fe2000c101504 */
[----:B0-----:R-:W-:-:S03]  /*64260*/  IMAD.WIDE R16, R22, 0x2, R4 ;  /* 0x0000000216107825 */ /* 0x001fc600078e0204 */
[----:B------:R-:W-:Y:S01]  /*64270*/  @P5 STG.E.U16 [R18.64], R26 ;  /* 0x0000001a12005986 */ /* 0x000fe2000c101504 */
[----:B------:R-:W-:Y:S02]  /*64280*/  ISETP.LT.AND P0, PT, R27, c[0x0][0x178], !P1 ;  /* 0x00005e001b007a0c */ /* 0x000fe40004f01270 */
[----:B------:R-:W-:Y:S01]  /*64290*/  ISETP.LT.AND P1, PT, R13, c[0x0][0x178], !P1 ;  /* 0x00005e000d007a0c */ /* 0x000fe20004f21270 */
[----:B------:R0:W-:Y:S01]  /*642a0*/  STL [R1+0x2128], R25 ;  /* 0x0021281901007387 */ /* 0x0001e20000100800 */
[----:B------:R-:W-:Y:S01]  /*642b0*/  IMAD.WIDE R12, R22, 0x2, R6 ;  /* 0x00000002160c7825 */ /* 0x000fe200078e0206 */
[----:B------:R-:W-:Y:S02]  /*642c0*/  PRMT R0, R26, 0x7632, R0 ;  /* 0x000076321a007816 */ /* 0x000fe40000000000 */
[----:B0-----:R-:W3:Y:S04]  /*642d0*/  LDL.LU R25, [R1+0x208c] ;  /* 0x00208c0001197983 */ /* 0x001ee80000300800 */
[----:B----4-:R-:W-:Y:S04]  /*642e0*/  @P6 STG.E.U16 [R16.64], R24 ;  /* 0x0000001810006986 */ /* 0x010fe8000c101504 */
[----:B------:R-:W0:Y:S04]  /*642f0*/  LDS.128 R16, [R9] ;  /* 0x0000000009107984 */ /* 0x000e280000000c00 */
[----:B--2---:R-:W-:Y:S04]  /*64300*/  @P0 STG.E.U16 [R12.64], R14 ;  /* 0x0000000e0c000986 */ /* 0x004fe8000c101504 */
[----:B0-----:R0:W-:Y:S04]  /*64310*/  STL [R1+0x20f0], R19 ;  /* 0x0020f01301007387 */ /* 0x0011e80000100800 */
[----:B0-----:R-:W2:Y:S04]  /*64320*/  LDL.LU R19, [R1+0xbe4] ;  /* 0x000be40001137983 */ /* 0x001ea80000300800 */
[----:B------:R-:W4:Y:S04]  /*64330*/  LDL.LU R9, [R1+0x2090] ;  /* 0x0020900001097983 */ /* 0x000f280000300800 */
[----:B------:R-:W4:Y:S04]  /*64340*/  LDL.LU R15, [R1+0x180] ;  /* 0x00018000010f7983 */ /* 0x000f280000300800 */
[----:B------:R-:W4:Y:S04]  /*64350*/  LDL.LU R26, [R1+0x120] ;  /* 0x00012000011a7983 */ /* 0x000f280000300800 */
[----:B------:R-:W4:Y:S01]  /*64360*/  LDL.LU R12, [R1+0x2138] ;  /* 0x00213800010c7983 */ /* 0x000f220000300800 */
[----:B------:R-:W-:-:S02]  /*64370*/  ISETP.LT.AND P5, PT, R10, c[0x0][0x178], !P2 ;  /* 0x00005e000a007a0c */ /* 0x000fc400057a1270 */
[C---:B------:R-:W-:Y:S01]  /*64380*/  IADD3 R8, R22.reuse, c[0x0][0x198], RZ ;  /* 0x0000660016087a10 */ /* 0x040fe20007ffe0ff */
[----:B------:R-:W-:Y:S01]  /*64390*/  IMAD.WIDE R22, R22, 0x2, R20 ;  /* 0x0000000216167825 */ /* 0x000fe200078e0214 */
[----:B------:R-:W-:Y:S01]  /*643a0*/  ISETP.LT.AND P6, PT, R11, c[0x0][0x178], !P2 ;  /* 0x00005e000b007a0c */ /* 0x000fe200057c1270 */
[----:B------:R-:W4:Y:S01]  /*643b0*/  LDL.LU R13, [R1+0xd0] ;  /* 0x0000d000010d7983 */ /* 0x000f220000300800 */
[----:B------:R-:W-:Y:S01]  /*643c0*/  ISETP.LT.AND P0, PT, R27, c[0x0][0x178], !P2 ;  /* 0x00005e001b007a0c */ /* 0x000fe20005701270 */
[----:B------:R-:W-:Y:S01]  /*643d0*/  IMAD.WIDE R28, R8, 0x2, R2 ;  /* 0x00000002081c7825 */ /* 0x000fe200078e0202 */
[----:B---3--:R-:W-:Y:S02]  /*643e0*/  ISETP.GE.AND P4, PT, R25, c[0x0][0x17c], PT ;  /* 0x00005f0019007a0c */ /* 0x008fe40003f86270 */
[----:B--2---:R-:W-:Y:S01]  /*643f0*/  ISETP.LT.AND P2, PT, R19, c[0x0][0x178], !P2 ;  /* 0x00005e0013007a0c */ /* 0x004fe20005741270 */
[----:B----4-:R0:W-:Y:S04]  /*64400*/  @P1 STG.E.U16 [R22.64], R12 ;  /* 0x0000000c16001986 */ /* 0x0101e8000c101504 */
[----:B------:R1:W-:Y:S01]  /*64410*/  @P5 STG.E.U16 [R28.64], R0 ;  /* 0x000000001c005986 */ /* 0x0003e2000c101504 */
[----:B------:R-:W-:Y:S01]  /*64420*/  ISETP.LT.AND P5, PT, R10, c[0x0][0x178], !P3 ;  /* 0x00005e000a007a0c */ /* 0x000fe20005fa1270 */
[----:B0-----:R-:W-:Y:S01]  /*64430*/  IMAD.WIDE R22, R8, 0x2, R4 ;  /* 0x0000000208167825 */ /* 0x001fe200078e0204 */
[----:B------:R-:W-:-:S02]  /*64440*/  PRMT R12, R14, 0x7632, R12 ;  /* 0x000076320e0c7816 */ /* 0x000fc4000000000c */
[----:B-1----:R-:W-:Y:S01]  /*64450*/  PRMT R0, R24, 0x7632, R0 ;  /* 0x0000763218007816 */ /* 0x002fe20000000000 */
[----:B------:R-:W-:Y:S01]  /*64460*/  IMAD.WIDE R28, R8, 0x2, R6 ;  /* 0x00000002081c7825 */ /* 0x000fe200078e0206 */
[----:B------:R-:W-:-:S03]  /*64470*/  ISETP.GE.AND P1, PT, R9, c[0x0][0x17c], PT ;  /* 0x00005f0009007a0c */ /* 0x000fc60003f26270 */
[----:B------:R0:W-:Y:S01]  /*64480*/  @P6 STG.E.U16 [R22.64], R0 ;  /* 0x0000000016006986 */ /* 0x0001e2000c101504 */
[----:B------:R-:W-:-:S03]  /*64490*/  ISETP.LT.AND P6, PT, R11, c[0x0][0x178], !P3 ;  /* 0x00005e000b007a0c */ /* 0x000fc60005fc1270 */
[----:B------:R1:W-:Y:S01]  /*644a0*/  @P0 STG.E.U16 [R28.64], R12 ;  /* 0x0000000c1c000986 */ /* 0x0003e2000c101504 */
[C---:B0-----:R-:W-:Y:S01]  /*644b0*/  IADD3 R0, R8.reuse, c[0x0][0x198], RZ ;  /* 0x0000660008007a10 */ /* 0x041fe20007ffe0ff */
[----:B------:R-:W-:Y:S01]  /*644c0*/  IMAD.WIDE R8, R8, 0x2, R20 ;  /* 0x0000000208087825 */ /* 0x000fe200078e0214 */
[----:B-1----:R-:W-:-:S03]  /*644d0*/  PRMT R12, R12, 0x7632, R12 ;  /* 0x000076320c0c7816 */ /* 0x002fc6000000000c */
[C---:B------:R-:W-:Y:S02]  /*644e0*/  IMAD.WIDE R22, R0.reuse, 0x2, R2 ;  /* 0x0000000200167825 */ /* 0x040fe400078e0202 */
[----:B------:R0:W-:Y:S02]  /*644f0*/  @P2 STG.E.U16 [R8.64], R12 ;  /* 0x0000000c08002986 */ /* 0x0001e4000c101504 */
[C---:B------:R-:W-:Y:S02]  /*64500*/  IMAD.WIDE R28, R0.reuse, 0x2, R4 ;  /* 0x00000002001c7825 */ /* 0x040fe400078e0204 */
[----:B------:R1:W-:Y:S02]  /*64510*/  @P5 STG.E.U16 [R22.64], R15 ;  /* 0x0000000f16005986 */ /* 0x0003e4000c101504 */
[C---:B------:R-:W-:Y:S02]  /*64520*/  IMAD.WIDE R24, R0.reuse, 0x2, R6 ;  /* 0x0000000200187825 */ /* 0x040fe400078e0206 */
[----:B0-----:R-:W2:Y:S04]  /*64530*/  LDL.LU R9, [R1+0x154] ;  /* 0x0001540001097983 */ /* 0x001ea80000300800 */
[----:B------:R-:W3:Y:S04]  /*64540*/  LDL.LU R14, [R1+0x114] ;  /* 0x00011400010e7983 */ /* 0x000ee80000300800 */
[----:B-1----:R-:W4:Y:S01]  /*64550*/  LDL.LU R23, [R1+0x2094] ;  /* 0x0020940001177983 */ /* 0x002f220000300800 */
[----:B------:R-:W-:-:S02]  /*64560*/  IADD3 R8, R0, c[0x0][0x198], RZ ;  /* 0x0000660000087a10 */ /* 0x000fc40007ffe0ff */
[----:B------:R-:W-:Y:S01]  /*64570*/  PRMT R12, R26, 0x7632, R12 ;  /* 0x000076321a0c7816 */ /* 0x000fe2000000000c */
[----:B------:R0:W-:Y:S02]  /*64580*/  @P6 STG.E.U16 [R28.64], R26 ;  /* 0x0000001a1c006986 */ /* 0x0001e4000c101504 */
[----:B0-----:R-:W-:Y:S01]  /*64590*/  IMAD.WIDE R28, R0, 0x2, R20 ;  /* 0x00000002001c7825 */ /* 0x001fe200078e0214 */
[----:B------:R-:W-:Y:S01]  /*645a0*/  PRMT R0, R15, 0x7632, R0 ;  /* 0x000076320f007816 */ /* 0x000fe20000000000 */
[----:B------:R-:W2:Y:S04]  /*645b0*/  LDL.LU R26, [R1+0x2098] ;  /* 0x00209800011a7983 */ /* 0x000ea80000300800 */
[----:B------:R-:W3:Y:S01]  /*645c0*/  LDL.LU R15, [R1+0x104] ;  /* 0x00010400010f7983 */ /* 0x000ee20000300800 */
[----:B------:R-:W-:-:S02]  /*645d0*/  ISETP.LT.AND P0, PT, R27, c[0x0][0x178], !P3 ;  /* 0x00005e001b007a0c */ /* 0x000fc40005f01270 */
[----:B------:R-:W-:Y:S02]  /*645e0*/  ISETP.LT.AND P3, PT, R19, c[0x0][0x178], !P3 ;  /* 0x00005e0013007a0c */ /* 0x000fe40005f61270 */
[----:B------:R-:W-:Y:S02]  /*645f0*/  ISETP.LT.AND P5, PT, R10, c[0x0][0x178], !P4 ;  /* 0x00005e000a007a0c */ /* 0x000fe400067a1270 */
[----:B------:R-:W-:-:S07]  /*64600*/  ISETP.LT.AND P6, PT, R11, c[0x0][0x178], !P4 ;  /* 0x00005e000b007a0c */ /* 0x000fce00067c1270 */
[----:B------:R-:W-:Y:S04]  /*64610*/  @P0 STG.E.U16 [R24.64], R13 ;  /* 0x0000000d18000986 */ /* 0x000fe8000c101504 */
[----:B------:R0:W-:Y:S01]  /*64620*/  @P3 STG.E.U16 [R28.64], R16 ;  /* 0x000000101c003986 */ /* 0x0001e2000c101504 */
[----:B------:R-:W-:Y:S01]  /*64630*/  ISETP.LT.AND P3, PT, R27, c[0x0][0x178], !P4 ;  /* 0x00005e001b007a0c */ /* 0x000fe20006761270 */
[----:B0-----:R-:W-:Y:S01]  /*64640*/  IMAD.WIDE R28, R8, 0x2, R4 ;  /* 0x00000002081c7825 */ /* 0x001fe200078e0204 */
[----:B----4-:R-:W-:-:S03]  /*64650*/  ISETP.GE.AND P2, PT, R23, c[0x0][0x17c], PT ;  /* 0x00005f0017007a0c */ /* 0x010fc60003f46270 */
[----:B------:R-:W-:-:S05]  /*64660*/  IMAD.WIDE R22, R8, 0x2, R2 ;  /* 0x0000000208167825 */ /* 0x000fca00078e0202 */
[----:B------:R-:W-:Y:S04]  /*64670*/  @P5 STG.E.U16 [R22.64], R0 ;  /* 0x0000000016005986 */ /* 0x000fe8000c101504 */
[----:B------:R0:W-:Y:S04]  /*64680*/  @P6 STG.E.U16 [R28.64], R12 ;  /* 0x0000000c1c006986 */ /* 0x0001e8000c101504 */
[----:B---3--:R1:W-:Y:S01]  /*64690*/  STL.64 [R1+0x2130], R14 ;  /* 0x0021300e01007387 */ /* 0x0083e20000100a00 */
[----:B0-----:R-:W-:-:S03]  /*646a0*/  PRMT R12, R13, 0x7632, R12 ;  /* 0x000076320d0c7816 */ /* 0x001fc6000000000c */
[----:B------:R-:W3:Y:S01]  /*646b0*/  LDL.LU R13, [R1+0x209c] ;  /* 0x00209c00010d7983 */ /* 0x000ee20000300800 */
[----:B-1----:R-:W-:-:S05]  /*646c0*/  IMAD.WIDE R14, R8, 0x2, R6 ;  /* 0x00000002080e7825 */ /* 0x002fca00078e0206 */
[----:B------:R0:W-:Y:S04]  /*646d0*/  @P3 STG.E.U16 [R14.64], R12 ;  /* 0x0000000c0e003986 */ /* 0x0001e8000c101504 */
[----:B0-----:R-:W4:Y:S01]  /*646e0*/  LDL.LU.64 R14, [R1+0x2130] ;  /* 0x00213000010e7983 */ /* 0x001f220000300a00 */
[----:B------:R-:W-:Y:S01]  /*646f0*/  ISETP.LT.AND P4, PT, R19, c[0x0][0x178], !P4 ;  /* 0x00005e0013007a0c */ /* 0x000fe20006781270 */
[----:B------:R-:W-:Y:S01]  /*64700*/  IMAD.WIDE R24, R8, 0x2, R20 ;  /* 0x0000000208187825 */ /* 0x000fe200078e0214 */
[----:B------:R-:W-:Y:S02]  /*64710*/  PRMT R16, R16, 0x7632, R16 ;  /* 0x0000763210107816 */ /* 0x000fe40000000010 */
[----:B------:R-:W-:Y:S02]  /*64720*/  ISETP.LT.AND P5, PT, R10, c[0x0][0x178], !P1 ;  /* 0x00005e000a007a0c */ /* 0x000fe40004fa1270 */
[----:B------:R-:W-:-:S02]  /*64730*/  ISETP.LT.AND P6, PT, R11, c[0x0][0x178], !P1 ;  /* 0x00005e000b007a0c */ /* 0x000fc40004fc1270 */
[----:B------:R-:W-:-:S05]  /*64740*/  IADD3 R0, R8, c[0x0][0x198], RZ ;  /* 0x0000660008007a10 */ /* 0x000fca0007ffe0ff */
[----:B------:R0:W-:Y:S01]  /*64750*/  @P4 STG.E.U16 [R24.64], R16 ;  /* 0x0000001018004986 */ /* 0x0001e2000c101504 */
[----:B------:R-:W-:Y:S01]  /*64760*/  ISETP.LT.AND P4, PT, R27, c[0x0][0x178], !P1 ;  /* 0x00005e001b007a0c */ /* 0x000fe20004f81270 */
[----:B------:R-:W-:Y:S01]  /*64770*/  IMAD.WIDE R22, R0, 0x2, R2 ;  /* 0x0000000200167825 */ /* 0x000fe200078e0202 */
[----:B------:R-:W-:-:S03]  /*64780*/  ISETP.LT.AND P3, PT, R19, c[0x0][0x178], !P1 ;  /* 0x00005e0013007a0c */ /* 0x000fc60004f61270 */
[----:B------:R-:W-:Y:S01]  /*64790*/  IMAD.WIDE R28, R0, 0x2, R4 ;  /* 0x00000002001c7825 */ /* 0x000fe200078e0204 */
[----:B--2---:R-:W-:Y:S01]  /*647a0*/  ISETP.GE.AND P0, PT, R26, c[0x0][0x17c], PT ;  /* 0x00005f001a007a0c */ /* 0x004fe20003f06270 */
[----:B0-----:R-:W2:Y:S04]  /*647b0*/  LDL.LU R25, [R1+0x2128] ;  /* 0x0021280001197983 */ /* 0x001ea80000300800 */
[----:B------:R-:W-:Y:S04]  /*647c0*/  STL.64 [R1+0x2118], R16 ;  /* 0x0021181001007387 */ /* 0x000fe80000100a00 */
[----:B------:R0:W-:Y:S01]  /*647d0*/  STL.64 [R1+0x2120], R18 ;  /* 0x0021201201007387 */ /* 0x0001e20000100a00 */
[----:B------:R-:W-:-:S03]  /*647e0*/  PRMT R12, R9, 0x7632, R12 ;  /* 0x00007632090c7816 */ /* 0x000fc6000000000c */
[----:B------:R1:W-:Y:S04]  /*647f0*/  @P5 STG.E.U16 [R22.64], R9 ;  /* 0x0000000916005986 */ /* 0x0003e8000c101504 */
[----:B------:R-:W2:Y:S01]  /*64800*/  LDL.LU R26, [R1+0x164] ;  /* 0x00016400011a7983 */ /* 0x000ea20000300800 */
[C---:B0-----:R-:W-:Y:S01]  /*64810*/  IMAD.WIDE R18, R0.reuse, 0x2, R6 ;  /* 0x0000000200127825 */ /* 0x041fe200078e0206 */
[----:B---3--:R-:W-:Y:S02]  /*64820*/  ISETP.GE.AND P1, PT, R13, c[0x0][0x17c], PT ;  /* 0x00005f000d007a0c */ /* 0x008fe40003f26270 */
[----:B------:R-:W3:Y:S04]  /*64830*/  LDL.LU R13, [R1+0x144] ;  /* 0x00014400010d7983 */ /* 0x000ee80000300800 */
[----:B-1----:R-:W3:Y:S04]  /*64840*/  LDL.LU R9, [R1+0x20a0] ;  /* 0x0020a00001097983 */ /* 0x002ee80000300800 */
[----:B----4-:R-:W-:Y:S04]  /*64850*/  @P6 STG.E.U16 [R28.64], R14 ;  /* 0x0000000e1c006986 */ /* 0x010fe8000c101504 */
[----:B------:R0:W-:Y:S04]  /*64860*/  @P4 STG.E.U16 [R18.64], R15 ;  /* 0x0000000f12004986 */ /* 0x0001e8000c101504 */
[----:B0-----:R-:W4:Y:S01]  /*64870*/  LDL.LU.64 R18, [R1+0x2120] ;  /* 0x0021200001127983 */ /* 0x001f220000300a00 */
[----:B------:R-:W-:Y:S01]  /*64880*/  IMAD.WIDE R16, R0, 0x2, R20 ;  /* 0x0000000200107825 */ /* 0x000fe200078e0214 */
[----:B------:R-:W-:-:S02]  /*64890*/  PRMT R8, R14, 0x7632, R8 ;  /* 0x000076320e087816 */ /* 0x000fc40000000008 */
[----:B------:R-:W-:Y:S01]  /*648a0*/  ISETP.LT.AND P6, PT, R10, c[0x0][0x178], !P2 ;  /* 0x00005e000a007a0c */ /* 0x000fe200057c1270 */
[----:B------:R-:W3:Y:S01]  /*648b0*/  LDL.LU R14, [R1+0xf4] ;  /* 0x0000f400010e7983 */ /* 0x000ee20000300800 */
[----:B------:R-:W-:Y:S02]  /*648c0*/  ISETP.LT.AND P5, PT, R11, c[0x0][0x178], !P2 ;  /* 0x00005e000b007a0c */ /* 0x000fe400057a1270 */
[----:B------:R-:W-:Y:S01]  /*648d0*/  ISETP.LT.AND P4, PT, R27, c[0x0][0x178], !P2 ;  /* 0x00005e001b007a0c */ /* 0x000fe20005781270 */
[----:B--2---:R0:W-:Y:S04]  /*648e0*/  @P3 STG.E.U16 [R16.64], R25 ;  /* 0x0000001910003986 */ /* 0x0041e8000c101504 */
[----:B0-----:R-:W2:Y:S01]  /*648f0*/  LDL.LU.64 R16, [R1+0x2118] ;  /* 0x0021180001107983 */ /* 0x001ea20000300a00 */
[----:B------:R-:W-:-:S02]  /*64900*/  IADD3 R24, R0, c[0x0][0x198], RZ ;  /* 0x0000660000187a10 */ /* 0x000fc40007ffe0ff */
[----:B----4-:R-:W-:Y:S02]  /*64910*/  ISETP.LT.AND P3, PT, R19, c[0x0][0x178], !P2 ;  /* 0x00005e0013007a0c */ /* 0x010fe40005761270 */
[----:B---3--:R-:W-:Y:S02]  /*64920*/  ISETP.GE.AND P2, PT, R9, c[0x0][0x17c], PT ;  /* 0x00005f0009007a0c */ /* 0x008fe40003f46270 */
[----:B------:R-:W3:Y:S01]  /*64930*/  LDL.LU R9, [R1+0x20a4] ;  /* 0x0020a40001097983 */ /* 0x000ee20000300800 */
[----:B------:R-:W-:-:S04]  /*64940*/  IMAD.WIDE R22, R24, 0x2, R2 ;  /* 0x0000000218167825 */ /* 0x000fc800078e0202 */
[----:B------:R-:W-:Y:S01]  /*64950*/  IMAD.WIDE R28, R24, 0x2, R4 ;  /* 0x00000002181c7825 */ /* 0x000fe200078e0204 */
[----:B------:R0:W-:Y:S04]  /*64960*/  @P6 STG.E.U16 [R22.64], R12 ;  /* 0x0000000c16006986 */ /* 0x0001e8000c101504 */
[----:B------:R1:W-:Y:S01]  /*64970*/  @P5 STG.E.U16 [R28.64], R8 ;  /* 0x000000081c005986 */ /* 0x0003e2000c101504 */
[----:B------:R-:W-:Y:S02]  /*64980*/  ISETP.LT.AND P5, PT, R10, c[0x0][0x178], !P0 ;  /* 0x00005e000a007a0c */ /* 0x000fe400047a1270 */
[C---:B------:R-:W-:Y:S02]  /*64990*/  IADD3 R0, R24.reuse, c[0x0][0x198], RZ ;  /* 0x0000660018007a10 */ /* 0x040fe40007ffe0ff */
[----:B0-----:R-:W-:Y:S01]  /*649a0*/  PRMT R12, R15, 0x7632, R12 ;  /* 0x000076320f0c7816 */ /* 0x001fe2000000000c */
[----:B------:R-:W-:Y:S01]  /*649b0*/  IMAD.WIDE R22, R24, 0x2, R6 ;  /* 0x0000000218167825 */ /* 0x000fe200078e0206 */
[----:B------:R-:W4:Y:S01]  /*649c0*/  LDL.LU R15, [R1+0x174] ;  /* 0x00017400010f7983 */ /* 0x000f220000300800 */
[----:B-1----:R-:W-:-:S02]  /*649d0*/  PRMT R8, R25, 0x7632, R8 ;  /* 0x0000763219087816 */ /* 0x002fc40000000008 */
[----:B------:R-:W-:Y:S01]  /*649e0*/  IMAD.WIDE R24, R24, 0x2, R20 ;  /* 0x0000000218187825 */ /* 0x000fe200078e0214 */
[----:B------:R0:W-:Y:S04]  /*649f0*/  @P4 STG.E.U16 [R22.64], R12 ;  /* 0x0000000c16004986 */ /* 0x0001e8000c101504 */
[----:B------:R-:W-:Y:S01]  /*64a00*/  @P3 STG.E.U16 [R24.64], R8 ;  /* 0x0000000818003986 */ /* 0x000fe2000c101504 */
[----:B0-----:R-:W-:Y:S01]  /*64a10*/  IMAD.WIDE R22, R0, 0x2, R2 ;  /* 0x0000000200167825 */ /* 0x001fe200078e0202 */
[----:B------:R-:W-:-:S04]  /*64a20*/  PRMT R12, R26, 0x7632, R12 ;  /* 0x000076321a0c7816 */ /* 0x000fc8000000000c */
[----:B------:R0:W-:Y:S04]  /*64a30*/  @P5 STG.E.U16 [R22.64], R26 ;  /* 0x0000001a16005986 */ /* 0x0001e8000c101504 */
[----:B0-----:R-:W2:Y:S01]  /*64a40*/  LDL.LU R26, [R1+0x134] ;  /* 0x00013400011a7983 */ /* 0x001ea20000300800 */
[----:B---3--:R-:W-:-:S03]  /*64a50*/  ISETP.GE.AND P5, PT, R9, c[0x0][0x17c], PT ;  /* 0x00005f0009007a0c */ /* 0x008fc60003fa6270 */
[----:B------:R-:W3:Y:S01]  /*64a60*/  LDL.LU R9, [R1+0x2110] ;  /* 0x0021100001097983 */ /* 0x000ee20000300800 */
[----:B------:R-:W-:Y:S02]  /*64a70*/  ISETP.LT.AND P6, PT, R11, c[0x0][0x178], !P0 ;  /* 0x00005e000b007a0c */ /* 0x000fe400047c1270 */
[----:B------:R-:W-:Y:S01]  /*64a80*/  ISETP.LT.AND P4, PT, R27, c[0x0][0x178], !P0 ;  /* 0x00005e001b007a0c */ /* 0x000fe20004781270 */
[----:B------:R-:W-:Y:S01]  /*64a90*/  IMAD.WIDE R28, R0, 0x2, R4 ;  /* 0x00000002001c7825 */ /* 0x000fe200078e0204 */
[----:B------:R-:W-:Y:S02]  /*64aa0*/  ISETP.LT.AND P0, PT, R19, c[0x0][0x178], !P0 ;  /* 0x00005e0013007a0c */ /* 0x000fe40004701270 */
[----:B------:R-:W-:Y:S01]  /*64ab0*/  ISETP.LT.AND P3, PT, R10, c[0x0][0x178], !P1 ;  /* 0x00005e000a007a0c */ /* 0x000fe20004f61270 */
[C---:B------:R-:W-:Y:S01]  /*64ac0*/  IMAD.WIDE R22, R0.reuse, 0x2, R6 ;  /* 0x0000000200167825 */ /* 0x040fe200078e0206 */
[----:B------:R-:W-:-:S05]  /*64ad0*/  IADD3 R8, R0, c[0x0][0x198], RZ ;  /* 0x0000660000087a10 */ /* 0x000fca0007ffe0ff */
[----:B------:R0:W-:Y:S01]  /*64ae0*/  @P6 STG.E.U16 [R28.64], R13 ;  /* 0x0000000d1c006986 */ /* 0x0001e2000c101504 */
[----:B------:R-:W-:Y:S01]  /*64af0*/  ISETP.LT.AND P6, PT, R11, c[0x0][0x178], !P1 ;  /* 0x00005e000b007a0c */ /* 0x000fe20004fc1270 */
[----:B------:R-:W-:Y:S02]  /*64b00*/  IMAD.WIDE R24, R0, 0x2, R20 ;  /* 0x0000000200187825 */ /* 0x000fe400078e0214 */
[----:B------:R1:W-:Y:S01]  /*64b10*/  @P4 STG.E.U16 [R22.64], R14 ;  /* 0x0000000e16004986 */ /* 0x0003e2000c101504 */
[----:B------:R-:W-:Y:S02]  /*64b20*/  ISETP.LT.AND P4, PT, R27, c[0x0][0x178], !P1 ;  /* 0x00005e001b007a0c */ /* 0x000fe40004f81270 */
[----:B------:R-:W-:Y:S01]  /*64b30*/  PRMT R0, R13, 0x7632, R0 ;  /* 0x000076320d007816 */ /* 0x000fe20000000000 */
[----:B0-----:R-:W-:Y:S01]  /*64b40*/  IMAD.WIDE R28, R8, 0x2, R2 ;  /* 0x00000002081c7825 */ /* 0x001fe200078e0202 */
[----:B------:R-:W-:-:S03]  /*64b50*/  ISETP.LT.AND P1, PT, R19, c[0x0][0x178], !P1 ;  /* 0x00005e0013007a0c */ /* 0x000fc60004f21270 */
[----:B-1----:R-:W-:Y:S01]  /*64b60*/  IMAD.WIDE R22, R8, 0x2, R6 ;  /* 0x0000000208167825 */ /* 0x002fe200078e0206 */
[----:B---3--:R0:W-:Y:S04]  /*64b70*/  @P0 STG.E.U16 [R24.64], R9 ;  /* 0x0000000918000986 */ /* 0x0081e8000c101504 */
[----:B------:R1:W-:Y:S01]  /*64b80*/  @P3 STG.E.U16 [R28.64], R12 ;  /* 0x0000000c1c003986 */ /* 0x0003e2000c101504 */
[----:B------:R-:W-:Y:S01]  /*64b90*/  ISETP.LT.AND P3, PT, R10, c[0x0][0x178], !P2 ;  /* 0x00005e000a007a0c */ /* 0x000fe20005761270 */
[----:B0-----:R-:W-:Y:S01]  /*64ba0*/  IMAD.WIDE R24, R8, 0x2, R4 ;  /* 0x0000000208187825 */ /* 0x001fe200078e0204 */
[----:B------:R-:W-:Y:S01]  /*64bb0*/  PRMT R9, R14, 0x7632, R9 ;  /* 0x000076320e097816 */ /* 0x000fe20000000009 */
[----:B-1----:R-:W3:Y:S04]  /*64bc0*/  LDL.LU R29, [R1+0x20a8] ;  /* 0x0020a800011d7983 */ /* 0x002ee80000300800 */
[----:B------:R0:W-:Y:S01]  /*64bd0*/  @P6 STG.E.U16 [R24.64], R0 ;  /* 0x0000000018006986 */ /* 0x0001e2000c101504 */
[----:B------:R-:W-:-:S03]  /*64be0*/  PRMT R12, R9, 0x7632, R12 ;  /* 0x00007632090c7816 */ /* 0x000fc6000000000c */
[----:B------:R1:W-:Y:S04]  /*64bf0*/  @P4 STG.E.U16 [R22.64], R9 ;  /* 0x0000000916004986 */ /* 0x0003e8000c101504 */
[----:B------:R-:W3:Y:S01]  /*64c00*/  LDL.LU R13, [R1+0x210c] ;  /* 0x00210c00010d7983 */ /* 0x000ee20000300800 */
[----:B0-----:R-:W-:-:S03]  /*64c10*/  IADD3 R0, R8, c[0x0][0x198], RZ ;  /* 0x0000660008007a10 */ /* 0x001fc60007ffe0ff */
[----:B------:R-:W3:Y:S01]  /*64c20*/  LDL.LU R14, [R1+0x2108] ;  /* 0x00210800010e7983 */ /* 0x000ee20000300800 */
[----:B-1----:R-:W-:-:S03]  /*64c30*/  IMAD.WIDE R8, R8, 0x2, R20 ;  /* 0x0000000208087825 */ /* 0x002fc600078e0214 */
[----:B------:R-:W3:Y:S01]  /*64c40*/  LDL.LU R28, [R1+0x20ac] ;  /* 0x0020ac00011c7983 */ /* 0x000ee20000300800 */
[----:B------:R-:W-:-:S03]  /*64c50*/  IMAD.WIDE R22, R0, 0x2, R2 ;  /* 0x0000000200167825 */ /* 0x000fc600078e0202 */
[----:B------:R-:W-:Y:S01]  /*64c60*/  @P1 STG.E.U16 [R8.64], R12 ;  /* 0x0000000c08001986 */ /* 0x000fe2000c101504 */
[----:B------:R-:W-:-:S03]  /*64c70*/  ISETP.LT.AND P6, PT, R11, c[0x0][0x178], !P2 ;  /* 0x00005e000b007a0c */ /* 0x000fc600057c1270 */
[----:B----4-:R0:W-:Y:S01]  /*64c80*/  @P3 STG.E.U16 [R22.64], R15 ;  /* 0x0000000f16003986 */ /* 0x0101e2000c101504 */
[----:B------:R-:W-:-:S03]  /*64c90*/  IMAD.WIDE R24, R0, 0x2, R4 ;  /* 0x0000000200187825 */ /* 0x000fc600078e0204 */
[----:B0-----:R-:W4:Y:S01]  /*64ca0*/  LDL.LU R23, [R1+0xe4] ;  /* 0x0000e40001177983 */ /* 0x001f220000300800 */
[C---:B------:R-:W-:Y:S01]  /*64cb0*/  IADD3 R22, R0.reuse, c[0x0][0x198], RZ ;  /* 0x0000660000167a10 */ /* 0x040fe20007ffe0ff */
[----:B------:R-:W-:-:S04]  /*64cc0*/  IMAD.WIDE R8, R0, 0x2, R6 ;  /* 0x0000000200087825 */ /* 0x000fc800078e0206 */
[----:B--2---:R0:W-:Y:S02]  /*64cd0*/  @P6 STG.E.U16 [R24.64], R26 ;  /* 0x0000001a18006986 */ /* 0x0041e4000c101504 */
[----:B0-----:R-:W-:Y:S01]  /*64ce0*/  IMAD.WIDE R24, R0, 0x2, R20 ;  /* 0x0000000200187825 */ /* 0x001fe200078e0214 */
[----:B------:R-:W-:Y:S02]  /*64cf0*/  PRMT R0, R15, 0x7632, R0 ;  /* 0x000076320f007816 */ /* 0x000fe40000000000 */
[----:B------:R-:W2:Y:S01]  /*64d00*/  LDL.LU R15, [R1+0x20b0] ;  /* 0x0020b000010f7983 */ /* 0x000ea20000300800 */
[----:B------:R-:W-:Y:S02]  /*64d10*/  ISETP.LT.AND P4, PT, R27, c[0x0][0x178], !P2 ;  /* 0x00005e001b007a0c */ /* 0x000fe40005781270 */
[----:B------:R-:W-:Y:S02]  /*64d20*/  ISETP.LT.AND P2, PT, R19, c[0x0][0x178], !P2 ;  /* 0x00005e0013007a0c */ /* 0x000fe40005741270 */
[----:B------:R-:W-:-:S02]  /*64d30*/  ISETP.LT.AND P3, PT, R10, c[0x0][0x178], !P5 ;  /* 0x00005e000a007a0c */ /* 0x000fc40006f61270 */
[----:B------:R-:W-:Y:S02]  /*64d40*/  ISETP.LT.AND P6, PT, R11, c[0x0][0x178], !P5 ;  /* 0x00005e000b007a0c */ /* 0x000fe40006fc1270 */
[----:B------:R-:W-:Y:S02]  /*64d50*/  PRMT R12, R26, 0x7632, R12 ;  /* 0x000076321a0c7816 */ /* 0x000fe4000000000c */
[----:B------:R-:W2:Y:S01]  /*64d60*/  LDL.LU R26, [R1+0xd4] ;  /* 0x0000d400011a7983 */ /* 0x000ea20000300800 */
[----:B---3--:R-:W-:Y:S02]  /*64d70*/  ISETP.GE.AND P0, PT, R29, c[0x0][0x17c], PT ;  /* 0x00005f001d007a0c */ /* 0x008fe40003f06270 */
[----:B------:R-:W-:Y:S01]  /*64d80*/  ISETP.GE.AND P1, PT, R28, c[0x0][0x17c], PT ;  /* 0x00005f001c007a0c */ /* 0x000fe20003f26270 */
[----:B------:R-:W-:Y:S01]  /*64d90*/  IMAD.WIDE R28, R22, 0x2, R2 ;  /* 0x00000002161c7825 */ /* 0x000fe200078e0202 */
[----:B----4-:R0:W-:Y:S04]  /*64da0*/  @P4 STG.E.U16 [R8.64], R23 ;  /* 0x0000001708004986 */ /* 0x0101e8000c101504 */
[----:B------:R1:W-:Y:S04]  /*64db0*/  @P2 STG.E.U16 [R24.64], R13 ;  /* 0x0000000d18002986 */ /* 0x0003e8000c101504 */
[----:B------:R3:W-:Y:S01]  /*64dc0*/  @P3 STG.E.U16 [R28.64], R0 ;  /* 0x000000001c003986 */ /* 0x0007e2000c101504 */
[----:B------:R-:W-:-:S02]  /*64dd0*/  ISETP.LT.AND P3, PT, R27, c[0x0][0x178], !P5 ;  /* 0x00005e001b007a0c */ /* 0x000fc40006f61270 */
[----:B------:R-:W-:Y:S01]  /*64de0*/  ISETP.LT.AND P5, PT, R19, c[0x0][0x178], !P5 ;  /* 0x00005e0013007a0c */ /* 0x000fe20006fa1270 */
[----:B0-----:R-:W-:Y:S01]  /*64df0*/  IMAD.WIDE R8, R22, 0x2, R4 ;  /* 0x0000000216087825 */ /* 0x001fe200078e0204 */
[----:B------:R-:W-:Y:S02]  /*64e00*/  ISETP.LT.AND P4, PT, R10, c[0x0][0x178], !P0 ;  /* 0x00005e000a007a0c */ /* 0x000fe40004781270 */
[----:B------:R-:W4:Y:S01]  /*64e10*/  LDL.LU R10, [R1+0x2104] ;  /* 0x00210400010a7983 */ /* 0x000f220000300800 */
[----:B-1----:R-:W-:-:S03]  /*64e20*/  PRMT R13, R13, 0x7632, R13 ;  /* 0x000076320d0d7816 */ /* 0x002fc6000000000d */
[----:B------:R0:W-:Y:S01]  /*64e30*/  @P6 STG.E.U16 [R8.64], R12 ;  /* 0x0000000c08006986 */ /* 0x0001e2000c101504 */
[----:B---3--:R-:W-:Y:S02]  /*64e40*/  PRMT R0, R23, 0x7632, R0 ;  /* 0x0000763217007816 */ /* 0x008fe40000000000 */
[----:B--2---:R-:W-:Y:S02]  /*64e50*/  ISETP.GE.AND P2, PT, R15, c[0x0][0x17c], PT ;  /* 0x00005f000f007a0c */ /* 0x004fe40003f46270 */
[----:B------:R-:W2:Y:S01]  /*64e60*/  LDL.LU R15, [R1+0x118] ;  /* 0x00011800010f7983 */ /* 0x000ea20000300800 */
[C---:B0-----:R-:W-:Y:S01]  /*64e70*/  IMAD.WIDE R8, R22.reuse, 0x2, R6 ;  /* 0x0000000216087825 */ /* 0x041fe200078e0206 */
[----:B------:R-:W-:-:S03]  /*64e80*/  IADD3 R12, R22, c[0x0][0x198], RZ ;  /* 0x00006600160c7a10 */ /* 0x000fc60007ffe0ff */
[----:B------:R-:W-:Y:S01]  /*64e90*/  IMAD.WIDE R22, R22, 0x2, R20 ;  /* 0x0000000216167825 */ /* 0x000fe200078e0214 */
[----:B------:R0:W-:Y:S04]  /*64ea0*/  @P3 STG.E.U16 [R8.64], R0 ;  /* 0x0000000008003986 */ /* 0x0001e8000c101504 */
[----:B------:R1:W-:Y:S04]  /*64eb0*/  @P5 STG.E.U16 [R22.64], R13 ;  /* 0x0000000d16005986 */ /* 0x0003e8000c101504 */
[----:B0-----:R-:W3:Y:S04]  /*64ec0*/  LDL.LU R8, [R1+0x20b4] ;  /* 0x0020b40001087983 */ /* 0x001ee80000300800 */
[----:B------:R-:W2:Y:S04]  /*64ed0*/  LDL.LU R9, [R1+0x184] ;  /* 0x0001840001097983 */ /* 0x000ea80000300800 */
[----:B-1----:R-:W3:Y:S01]  /*64ee0*/  LDL.LU R23, [R1+0x124] ;  /* 0x0001240001177983 */ /* 0x002ee20000300800 */
[----:B------:R-:W-:Y:S01]  /*64ef0*/  ISETP.LT.AND P6, PT, R11, c[0x0][0x178], !P0 ;  /* 0x00005e000b007a0c */ /* 0x000fe200047c1270 */
[----:B------:R-:W-:-:S04]  /*64f00*/  IMAD.WIDE R24, R12, 0x2, R2 ;  /* 0x000000020c187825 */ /* 0x000fc800078e0202 */
[----:B------:R-:W-:Y:S01]  /*64f10*/  IMAD.WIDE R28, R12, 0x2, R4 ;  /* 0x000000020c1c7825 */ /* 0x000fe200078e0204 */
[----:B--2---:R-:W-:Y:S07]  /*64f20*/  @P4 STG.E.U16 [R24.64], R9 ;  /* 0x0000000918004986 */ /* 0x004fee000c101504 */
[----:B---3--:R0:W-:Y:S04]  /*64f30*/  @P6 STG.E.U16 [R28.64], R23 ;  /* 0x000000171c006986 */ /* 0x0081e8000c101504 */
[----:B0-----:R-:W2:Y:S01]  /*64f40*/  LDL.LU R29, [R1+0xbdc] ;  /* 0x000bdc00011d7983 */ /* 0x001ea20000300800 */
[----:B------:R-:W-:-:S02]  /*64f50*/  ISETP.LT.AND P4, PT, R27, c[0x0][0x178], !P0 ;  /* 0x00005e001b007a0c */ /* 0x000fc40004781270 */
[----:B------:R-:W-:Y:S02]  /*64f60*/  ISETP.LT.AND P3, PT, R19, c[0x0][0x178], !P0 ;  /* 0x00005e0013007a0c */ /* 0x000fe40004761270 */
[----:B------:R-:W-:Y:S02]  /*64f70*/  ISETP.GE.AND P0, PT, R8, c[0x0][0x17c], PT ;  /* 0x00005f0008007a0c */ /* 0x000fe40003f06270 */
[----:B------:R-:W-:Y:S01]  /*64f80*/  PRMT R16, R9, 0x7632, R16 ;  /* 0x0000763209107816 */ /* 0x000fe20000000010 */
[C---:B------:R-:W-:Y:S01]  /*64f90*/  IMAD.WIDE R8, R12.reuse, 0x2, R6 ;  /* 0x000000020c087825 */ /* 0x040fe200078e0206 */
[----:B------:R-:W-:-:S05]  /*64fa0*/  IADD3 R0, R12, c[0x0][0x198], RZ ;  /* 0x000066000c007a10 */ /* 0x000fca0007ffe0ff */
[----:B------:R0:W-:Y:S01]  /*64fb0*/  @P4 STG.E.U16 [R8.64], R26 ;  /* 0x0000001a08004986 */ /* 0x0001e2000c101504 */
[----:B------:R-:W-:Y:S01]  /*64fc0*/  PRMT R28, R23, 0x7632, R28 ;  /* 0x00007632171c7816 */ /* 0x000fe2000000001c */
[----:B------:R-:W-:-:S04]  /*64fd0*/  IMAD.WIDE R12, R12, 0x2, R20 ;  /* 0x000000020c0c7825 */ /* 0x000fc800078e0214 */
[----:B------:R-:W-:Y:S01]  /*64fe0*/  IMAD.WIDE R22, R0, 0x2, R2 ;  /* 0x0000000200167825 */ /* 0x000fe200078e0202 */
[----:B0-----:R-:W3:Y:S04]  /*64ff0*/  LDL.LU R8, [R1+0x20b8] ;  /* 0x0020b80001087983 */ /* 0x001ee80000300800 */
[----:B------:R-:W-:Y:S01]  /*65000*/  @P3 STG.E.U16 [R12.64], R17 ;  /* 0x000000110c003986 */ /* 0x000fe2000c101504 */
[----:B--2---:R-:W-:-:S13]  /*65010*/  ISETP.LT.AND P6, PT, R29, c[0x0][0x178], !P1 ;  /* 0x00005e001d007a0c */ /* 0x004fda0004fc1270 */
[----:B------:R0:W-:Y:S04]  /*65020*/  @P6 STG.E.U16 [R22.64], R16 ;  /* 0x0000001016006986 */ /* 0x0001e8000c101504 */
[----:B0-----:R-:W2:Y:S01]  /*65030*/  LDL.LU R16, [R1+0x158] ;  /* 0x0001580001107983 */ /* 0x001ea20000300800 */
[----:B------:R-:W-:Y:S01]  /*65040*/  ISETP.LT.AND P5, PT, R11, c[0x0][0x178], !P1 ;  /* 0x00005e000b007a0c */ /* 0x000fe20004fa1270 */
[C---:B------:R-:W-:Y:S01]  /*65050*/  IMAD.WIDE R24, R0.reuse, 0x2, R4 ;  /* 0x0000000200187825 */ /* 0x040fe200078e0204 */
[----:B------:R-:W-:Y:S02]  /*65060*/  ISETP.LT.AND P4, PT, R27, c[0x0][0x178], !P1 ;  /* 0x00005e001b007a0c */ /* 0x000fe40004f81270 */
[----:B------:R-:W-:Y:S02]  /*65070*/  ISETP.LT.AND P3, PT, R19, c[0x0][0x178], !P1 ;  /* 0x00005e0013007a0c */ /* 0x000fe40004f61270 */
[----:B------:R-:W-:Y:S01]  /*65080*/  ISETP.LT.AND P6, PT, R29, c[0x0][0x178], !P2 ;  /* 0x00005e001d007a0c */ /* 0x000fe200057c1270 */
[----:B------:R-:W-:Y:S01]  /*65090*/  IMAD.WIDE R12, R0, 0x2, R6 ;  /* 0x00000002000c7825 */ /* 0x000fe200078e0206 */
[----:B------:R-:W-:-:S02]  /*650a0*/  PRMT R9, R26, 0x7632, R9 ;  /* 0x000076321a097816 */ /* 0x000fc40000000009 */
[----:B---3--:R-:W-:Y:S01]  /*650b0*/  ISETP.GE.AND P1, PT, R8, c[0x0][0x17c], PT ;  /* 0x00005f0008007a0c */ /* 0x008fe20003f26270 */
[C---:B------:R-:W-:Y:S02]  /*650c0*/  IMAD.WIDE R22, R0.reuse, 0x2, R20 ;  /* 0x0000000200167825 */ /* 0x040fe400078e0214 */
[----:B------:R0:W-:Y:S01]  /*650d0*/  @P5 STG.E.U16 [R24.64], R28 ;  /* 0x0000001c18005986 */ /* 0x0001e2000c101504 */
[----:B------:R-:W-:Y:S02]  /*650e0*/  ISETP.LT.AND P5, PT, R11, c[0x0][0x178], !P2 ;  /* 0x00005e000b007a0c */ /* 0x000fe400057a1270 */
[----:B------:R-:W-:Y:S01]  /*650f0*/  IADD3 R8, R0, c[0x0][0x198], RZ ;  /* 0x0000660000087a10 */ /* 0x000fe20007ffe0ff */
[----:B------:R1:W-:Y:S01]  /*65100*/  @P4 STG.E.U16 [R12.64], R9 ;  /* 0x000000090c004986 */ /* 0x0003e2000c101504 */
[----:B------:R-:W-:-:S03]  /*65110*/  PRMT R17, R17, 0x7632, R17 ;  /* 0x0000763211117816 */ /* 0x000fc60000000011 */
[----:B------:R-:W3:Y:S01]  /*65120*/  LDL.LU R26, [R1+0x2100] ;  /* 0x00210000011a7983 */ /* 0x000ee20000300800 */
[----:B0-----:R-:W-:-:S04]  /*65130*/  IMAD.WIDE R24, R8, 0x2, R4 ;  /* 0x0000000208187825 */ /* 0x001fc800078e0204 */
[----:B-1----:R-:W-:Y:S01]  /*65140*/  IMAD.WIDE R12, R8, 0x2, R2 ;  /* 0x00000002080c7825 */ /* 0x002fe200078e0202 */
[----:B------:R-:W-:Y:S04]  /*65150*/  @P3 STG.E.U16 [R22.64], R17 ;  /* 0x0000001116003986 */ /* 0x000fe8000c101504 */
[----:B------:R-:W3:Y:S04]  /*65160*/  LDL.LU R28, [R1+0x20bc] ;  /* 0x0020bc00011c7983 */ /* 0x000ee80000300800 */
[----:B--2---:R-:W-:Y:S04]  /*65170*/  @P6 STG.E.U16 [R12.64], R16 ;  /* 0x000000100c006986 */ /* 0x004fe8000c101504 */
[----:B------:R0:W-:Y:S04]  /*65180*/  @P5 STG.E.U16 [R24.64], R15 ;  /* 0x0000000f18005986 */ /* 0x0001e8000c101504 */
[----:B0-----:R-:W2:Y:S01]  /*65190*/  LDL.LU R24, [R1+0x108] ;  /* 0x0001080001187983 */ /* 0x001ea20000300800 */
[----:B------:R-:W-:-:S02]  /*651a0*/  ISETP.LT.AND P4, PT, R27, c[0x0][0x178], !P2 ;  /* 0x00005e001b007a0c */ /* 0x000fc40005781270 */
[----:B------:R-:W-:Y:S02]  /*651b0*/  ISETP.LT.AND P2, PT, R19, c[0x0][0x178], !P2 ;  /* 0x00005e0013007a0c */ /* 0x000fe40005741270 */
[----:B------:R-:W-:Y:S02]  /*651c0*/  ISETP.LT.AND P3, PT, R29, c[0x0][0x178], !P0 ;  /* 0x00005e001d007a0c */ /* 0x000fe40004761270 */
[C---:B------:R-:W-:Y:S01]  /*651d0*/  IADD3 R0, R8.reuse, c[0x0][0x198], RZ ;  /* 0x0000660008007a10 */ /* 0x040fe20007ffe0ff */
[----:B------:R-:W-:Y:S01]  /*651e0*/  IMAD.WIDE R12, R8, 0x2, R6 ;  /* 0x00000002080c7825 */ /* 0x000fe200078e0206 */
[----:B------:R-:W-:Y:S01]  /*651f0*/  ISETP.LT.AND P5, PT, R11, c[0x0][0x178], !P0 ;  /* 0x00005e000b007a0c */ /* 0x000fe200047a1270 */
[----:B------:R-:W4:Y:S01]  /*65200*/  LDL.LU R25, [R1+0x168] ;  /* 0x0001680001197983 */ /* 0x000f220000300800 */
[----:B------:R-:W-:Y:S01]  /*65210*/  PRMT R22, R16, 0x7632, R22 ;  /* 0x0000763210167816 */ /* 0x000fe20000000016 */
[----:B------:R-:W-:Y:S01]  /*65220*/  IMAD.WIDE R8, R8, 0x2, R20 ;  /* 0x0000000208087825 */ /* 0x000fe200078e0214 */
[----:B------:R-:W-:Y:S01]  /*65230*/  ISETP.LT.AND P6, PT, R27, c[0x0][0x178], !P0 ;  /* 0x00005e001b007a0c */ /* 0x000fe200047c1270 */
[----:B------:R-:W4:Y:S02]  /*65240*/  LDL.LU R23, [R1+0x20c0] ;  /* 0x0020c00001177983 */ /* 0x000f240000300800 */
[----:B------:R-:W-:-:S02]  /*65250*/  IMAD.WIDE R16, R0, 0x2, R2 ;  /* 0x0000000200107825 */ /* 0x000fc400078e0202 */
[----:B--2---:R0:W-:Y:S04]  /*65260*/  @P4 STG.E.U16 [R12.64], R24 ;  /* 0x000000180c004986 */ /* 0x0041e8000c101504 */
[----:B---3--:R1:W-:Y:S01]  /*65270*/  @P2 STG.E.U16 [R8.64], R26 ;  /* 0x0000001a08002986 */ /* 0x0083e2000c101504 */
[----:B------:R-:W-:-:S03]  /*65280*/  ISETP.LT.AND P2, PT, R19, c[0x0][0x178], !P0 ;  /* 0x00005e0013007a0c */ /* 0x000fc60004741270 */
[----:B------:R2:W-:Y:S01]  /*65290*/  @P3 STG.E.U16 [R16.64], R22 ;  /* 0x0000001610003986 */ /* 0x0005e2000c101504 */
[----:B0-----:R-:W-:-:S04]  /*652a0*/  IMAD.WIDE R12, R0, 0x2, R4 ;  /* 0x00000002000c7825 */ /* 0x001fc800078e0204 */
[----:B-1----:R-:W-:Y:S01]  /*652b0*/  IMAD.WIDE R8, R0, 0x2, R6 ;  /* 0x0000000200087825 */ /* 0x002fe200078e0206 */
[----:B--2---:R-:W-:Y:S02]  /*652c0*/  PRMT R17, R15, 0x7632, R17 ;  /* 0x000076320f117816 */ /* 0x004fe40000000011 */
[----:B------:R-:W-:-:S03]  /*652d0*/  PRMT R16, R24, 0x7632, R16 ;  /* 0x0000763218107816 */ /* 0x000fc60000000010 */
[----:B------:R-:W-:Y:S01]  /*652e0*/  @P5 STG.E.U16 [R12.64], R17 ;  /* 0x000000110c005986 */ /* 0x000fe2000c101504 */
[----:B------:R-:W-:-:S03]  /*652f0*/  PRMT R26, R26, 0x7632, R26 ;  /* 0x000076321a1a7816 */ /* 0x000fc6000000001a */
[----:B------:R0:W-:Y:S01]  /*65300*/  @P6 STG.E.U16 [R8.64], R16 ;  /* 0x0000001008006986 */ /* 0x0001e2000c101504 */
[----:B------:R-:W-:-:S03]  /*65310*/  ISETP.GE.AND P4, PT, R28, c[0x0][0x17c], PT ;  /* 0x00005f001c007a0c */ /* 0x000fc60003f86270 */
[----:B------:R-:W2:Y:S04]  /*65320*/  LDL.LU R28, [R1+0x148] ;  /* 0x00014800011c7983 */ /* 0x000ea80000300800 */
[----:B------:R-:W3:Y:S01]  /*65330*/  LDL.LU R15, [R1+0x20c4] ;  /* 0x0020c400010f7983 */ /* 0x000ee20000300800 */
[----:B0-----:R-:W-:-:S05]  /*65340*/  IMAD.WIDE R8, R0, 0x2, R20 ;  /* 0x0000000200087825 */ /* 0x001fca00078e0214 */
[----:B------:R0:W-:Y:S04]  /*65350*/  @P2 STG.E.U16 [R8.64], R26 ;  /* 0x0000001a08002986 */ /* 0x0001e8000c101504 */
[----:B0-----:R-:W3:Y:S01]  /*65360*/  LDL.LU R9, [R1+0xf8] ;  /* 0x0000f80001097983 */ /* 0x001ee20000300800 */
[----:B------:R-:W-:Y:S02]  /*65370*/  ISETP.LT.AND P3, PT, R29, c[0x0][0x178], !P1 ;  /* 0x00005e001d007a0c */ /* 0x000fe40004f61270 */
[----:B------:R-:W-:Y:S02]  /*65380*/  IADD3 R22, R0, c[0x0][0x198], RZ ;  /* 0x0000660000167a10 */ /* 0x000fe40007ffe0ff */
[----:B------:R-:W-:Y:S02]  /*65390*/  ISETP.LT.AND P5, PT, R11, c[0x0][0x178], !P1 ;  /* 0x00005e000b007a0c */ /* 0x000fe40004fa1270 */
[----:B------:R-:W-:Y:S01]  /*653a0*/  ISETP.LT.AND P6, PT, R27, c[0x0][0x178], !P1 ;  /* 0x00005e001b007a0c */ /* 0x000fe20004fc1270 */
[----:B------:R-:W-:Y:S01]  /*653b0*/  IMAD.WIDE R12, R22, 0x2, R2 ;  /* 0x00000002160c7825 */ /* 0x000fe200078e0202 */
[----:B------:R-:W-:-:S02]  /*653c0*/  ISETP.LT.AND P1, PT, R19, c[0x0][0x178], !P1 ;  /* 0x00005e0013007a0c */ /* 0x000fc40004f21270 */
[----:B------:R-:W-:Y:S02]  /*653d0*/  ISETP.LT.AND P2, PT, R29, c[0x0][0x178], !P4 ;  /* 0x00005e001d007a0c */ /* 0x000fe40006741270 */
[C---:B------:R-:W-:Y:S01]  /*653e0*/  IADD3 R8, R22.reuse, c[0x0][0x198], RZ ;  /* 0x0000660016087a10 */ /* 0x040fe20007ffe0ff */
[----:B----4-:R0:W-:Y:S01]  /*653f0*/  @P3 STG.E.U16 [R12.64], R25 ;  /* 0x000000190c003986 */ /* 0x0101e2000c101504 */
[----:B------:R-:W-:Y:S01]  /*65400*/  ISETP.GE.AND P0, PT, R23, c[0x0][0x17c], PT ;  /* 0x00005f0017007a0c */ /* 0x000fe20003f06270 */
[----:B------:R-:W-:Y:S01]  /*65410*/  IMAD.WIDE R16, R22, 0x2, R6 ;  /* 0x0000000216107825 */ /* 0x000fe200078e0206 */
[----:B------:R-:W-:-:S03]  /*65420*/  PRMT R0, R25, 0x7632, R0 ;  /* 0x0000763219007816 */ /* 0x000fc60000000000 */
[----:B0-----:R-:W-:-:S04]  /*65430*/  IMAD.WIDE R12, R22, 0x2, R4 ;  /* 0x00000002160c7825 */ /* 0x001fc800078e0204 */
[----:B------:R-:W-:-:S04]  /*65440*/  IMAD.WIDE R22, R22, 0x2, R20 ;  /* 0x0000000216167825 */ /* 0x000fc800078e0214 */
[----:B------:R-:W-:Y:S01]  /*65450*/  IMAD.WIDE R24, R8, 0x2, R2 ;  /* 0x0000000208187825 */ /* 0x000fe200078e0202 */
[----:B--2---:R-:W-:Y:S01]  /*65460*/  @P5 STG.E.U16 [R12.64], R28 ;  /* 0x0000001c0c005986 */ /* 0x004fe2000c101504 */
[----:B---3--:R-:W-:-:S03]  /*65470*/  ISETP.GE.AND P3, PT, R15, c[0x0][0x17c], PT ;  /* 0x00005f000f007a0c */ /* 0x008fc60003f66270 */
[----:B------:R-:W2:Y:S04]  /*65480*/  LDL.LU R15, [R1+0x178] ;  /* 0x00017800010f7983 */ /* 0x000ea80000300800 */
[----:B------:R-:W3:Y:S04]  /*65490*/  LDL.LU R27, [R1+0x138] ;  /* 0x00013800011b7983 */ /* 0x000ee80000300800 */
[----:B------:R-:W-:Y:S04]  /*654a0*/  @P6 STG.E.U16 [R16.64], R9 ;  /* 0x0000000910006986 */ /* 0x000fe8000c101504 */
[----:B------:R-:W-:Y:S04]  /*654b0*/  @P1 STG.E.U16 [R22.64], R10 ;  /* 0x0000000a16001986 */ /* 0x000fe8000c101504 */
[----:B------:R0:W-:Y:S01]  /*654c0*/  @P2 STG.E.U16 [R24.64], R0 ;  /* 0x0000000018002986 */ /* 0x0001e2000c101504 */
[----:B------:R-:W-:-:S03]  /*654d0*/  ISETP.LT.AND P1, PT, R11, c[0x0][0x178], !P4 ;  /* 0x00005e000b007a0c */ /* 0x000fc60006721270 */
[----:B0-----:R-:W4:Y:S01]  /*654e0*/  LDL.LU R25, [R1+0xbe8] ;  /* 0x000be80001197983 */ /* 0x001f220000300800 */
[----:B------:R-:W-:Y:S01]  /*654f0*/  PRMT R23, R28, 0x7632, R23 ;  /* 0x000076321c177816 */ /* 0x000fe20000000017 */
[C---:B------:R-:W-:Y:S02]  /*65500*/  IMAD.WIDE R16, R8.reuse, 0x2, R4 ;  /* 0x0000000208107825 */ /* 0x040fe400078e0204 */
[----:B------:R-:W2:Y:S04]  /*65510*/  LDL.LU R28, [R1+0xe8] ;  /* 0x0000e800011c7983 */ /* 0x000ea80000300800 */
[----:B------:R-:W2:Y:S04]  /*65520*/  LDL.LU R26, [R1+0x20cc] ;  /* 0x0020cc00011a7983 */ /* 0x000ea80000300800 */
[----:B------:R0:W-:Y:S04]  /*65530*/  @P1 STG.E.U16 [R16.64], R23 ;  /* 0x0000001710001986 */ /* 0x0001e8000c101504 */
[----:B0-----:R-:W2:Y:S01]  /*65540*/  LDL.LU R23, [R1+0x20c8] ;  /* 0x0020c80001177983 */ /* 0x001ea20000300800 */
[----:B------:R-:W-:Y:S01]  /*65550*/  PRMT R0, R9, 0x7632, R0 ;  /* 0x0000763209007816 */ /* 0x000fe20000000000 */
[----:B------:R-:W-:Y:S01]  /*65560*/  IMAD.WIDE R12, R8, 0x2, R6 ;  /* 0x00000002080c7825 */ /* 0x000fe200078e0206 */
[----:B------:R-:W-:-:S02]  /*65570*/  ISETP.LT.AND P6, PT, R29, c[0x0][0x178], !P0 ;  /* 0x00005e001d007a0c */ /* 0x000fc400047c1270 */
[C---:B------:R-:W-:Y:S01]  /*65580*/  IADD3 R22, R8.reuse, c[0x0][0x198], RZ ;  /* 0x0000660008167a10 */ /* 0x040fe20007ffe0ff */
[----:B------:R-:W-:Y:S01]  /*65590*/  IMAD.WIDE R8, R8, 0x2, R20 ;  /* 0x0000000208087825 */ /* 0x000fe200078e0214 */
[----:B------:R-:W-:Y:S02]  /*655a0*/  PRMT R10, R10, 0x7632, R10 ;  /* 0x000076320a0a7816 */ /* 0x000fe4000000000a */
[----:B------:R-:W-:Y:S01]  /*655b0*/  ISETP.LT.AND P5, PT, R11, c[0x0][0x178], !P0 ;  /* 0x00005e000b007a0c */ /* 0x000fe200047a1270 */
[----:B------:R-:W-:Y:S01]  /*655c0*/  IMAD.WIDE R16, R22, 0x2, R2 ;  /* 0x0000000216107825 */ /* 0x000fe200078e0202 */
[----:B---3--:R-:W-:Y:S02]  /*655d0*/  PRMT R24, R27, 0x7632, R24 ;  /* 0x000076321b187816 */ /* 0x008fe40000000018 */
[----:B----4-:R-:W-:Y:S02]  /*655e0*/  ISETP.LT.AND P2, PT, R25, c[0x0][0x178], !P4 ;  /* 0x00005e0019007a0c */ /* 0x010fe40006741270 */
[----:B------:R-:W-:-:S11]  /*655f0*/  ISETP.LT.AND P4, PT, R19, c[0x0][0x178], !P4 ;  /* 0x00005e0013007a0c */ /* 0x000fd60006781270 */
[----:B------:R-:W-:Y:S04]  /*65600*/  @P2 STG.E.U16 [R12.64], R0 ;  /* 0x000000000c002986 */ /* 0x000fe8000c101504 */
[----:B------:R0:W-:Y:S01]  /*65610*/  @P4 STG.E.U16 [R8.64], R10 ;  /* 0x0000000a08004986 */ /* 0x0001e2000c101504 */
[----:B------:R-:W-:Y:S02]  /*65620*/  ISETP.LT.AND P4, PT, R25, c[0x0][0x178], !P0 ;  /* 0x00005e0019007a0c */ /* 0x000fe40004781270 */
[----:B------:R-:W-:Y:S01]  /*65630*/  ISETP.LT.AND P0, PT, R19, c[0x0][0x178], !P0 ;  /* 0x00005e0013007a0c */ /* 0x000fe20004701270 */
[----:B--2---:R-:W-:Y:S01]  /*65640*/  @P6 STG.E.U16 [R16.64], R15 ;  /* 0x0000000f10006986 */ /* 0x004fe2000c101504 */
[----:B------:R-:W-:Y:S01]  /*65650*/  ISETP.LT.AND P6, PT, R29, c[0x0][0x178], !P3 ;  /* 0x00005e001d007a0c */ /* 0x000fe20005fc1270 */
[----:B0-----:R-:W-:Y:S01]  /*65660*/  IMAD.WIDE R8, R22, 0x2, R4 ;  /* 0x0000000216087825 */ /* 0x001fe200078e0204 */
[----:B------:R-:W-:-:S02]  /*65670*/  ISETP.GE.AND P1, PT, R23, c[0x0][0x17c], PT ;  /* 0x00005f0017007a0c */ /* 0x000fc40003f26270 */
[C---:B------:R-:W-:Y:S02]  /*65680*/  IADD3 R0, R22.reuse, c[0x0][0x198], RZ ;  /* 0x0000660016007a10 */ /* 0x040fe40007ffe0ff */
[----:B------:R0:W-:Y:S01]  /*65690*/  @P5 STG.E.U16 [R8.64], R27 ;  /* 0x0000001b08005986 */ /* 0x0001e2000c101504 */
[----:B------:R-:W-:Y:S02]  /*656a0*/  ISETP.LT.AND P5, PT, R11, c[0x0][0x178], !P3 ;  /* 0x00005e000b007a0c */ /* 0x000fe40005fa1270 */
[----:B------:R-:W-:Y:S01]  /*656b0*/  PRMT R10, R15, 0x7632, R10 ;  /* 0x000076320f0a7816 */ /* 0x000fe2000000000a */
[----:B0-----:R-:W-:-:S04]  /*656c0*/  IMAD.WIDE R8, R22, 0x2, R6 ;  /* 0x0000000216087825 */ /* 0x001fc800078e0206 */
[----:B------:R-:W-:Y:S01]  /*656d0*/  IMAD.WIDE R22, R22, 0x2, R20 ;  /* 0x0000000216167825 */ /* 0x000fe200078e0214 */
[----:B------:R-:W-:Y:S04]  /*656e0*/  @P4 STG.E.U16 [R8.64], R28 ;  /* 0x0000001c08004986 */ /* 0x000fe8000c101504 */
[----:B------:R0:W-:Y:S01]  /*656f0*/  @P0 STG.E.U16 [R22.64], R14 ;  /* 0x0000000e16000986 */ /* 0x0001e2000c101504 */
[----:B------:R-:W-:Y:S01]  /*65700*/  ISETP.LT.AND P0, PT, R25, c[0x0][0x178], !P3 ;  /* 0x00005e0019007a0c */ /* 0x000fe20005f01270 */
[----:B------:R-:W-:Y:S01]  /*65710*/  IMAD.WIDE R12, R0, 0x2, R2 ;  /* 0x00000002000c7825 */ /* 0x000fe200078e0202 */
[----:B------:R-:W-:-:S03]  /*65720*/  ISETP.LT.AND P3, PT, R19, c[0x0][0x178], !P3 ;  /* 0x00005e0013007a0c */ /* 0x000fc60005f61270 */
[----:B------:R-:W-:Y:S01]  /*65730*/  IMAD.WIDE R16, R0, 0x2, R4 ;  /* 0x0000000200107825 */ /* 0x000fe200078e0204 */
[----:B------:R1:W-:Y:S01]  /*65740*/  @P6 STG.E.U16 [R12.64], R10 ;  /* 0x0000000a0c006986 */ /* 0x0003e2000c101504 */
[----:B0-----:R-:W-:-:S03]  /*65750*/  PRMT R14, R28, 0x7632, R14 ;  /* 0x000076321c0e7816 */ /* 0x001fc6000000000e */
[----:B------:R0:W-:Y:S01]  /*65760*/  @P5 STG.E.U16 [R16.64], R24 ;  /* 0x0000001810005986 */ /* 0x0001e2000c101504 */
[----:B------:R-:W-:Y:S01]  /*65770*/  IMAD.WIDE R8, R0, 0x2, R6 ;  /* 0x0000000200087825 */ /* 0x000fe200078e0206 */
[----:B------:R-:W-:Y:S02]  /*65780*/  ISETP.GE.AND P2, PT, R26, c[0x0][0x17c], PT ;  /* 0x00005f001a007a0c */ /* 0x000fe40003f46270 */
[----:B------:R-:W2:Y:S01]  /*65790*/  LDL.LU R26, [R1+0x20d0] ;  /* 0x0020d000011a7983 */ /* 0x000ea20000300800 */
[----:B-1----:R-:W-:Y:S01]  /*657a0*/  IMAD.WIDE R12, R0, 0x2, R20 ;  /* 0x00000002000c7825 */ /* 0x002fe200078e0214 */
[----:B------:R-:W-:Y:S02]  /*657b0*/  ISETP.LT.AND P5, PT, R11, c[0x0][0x178], !P1 ;  /* 0x00005e000b007a0c */ /* 0x000fe40004fa1270 */
[----:B------:R-:W3:Y:S01]  /*657c0*/  LDL.LU R27, [R1+0xd8] ;  /* 0x0000d800011b7983 */ /* 0x000ee20000300800 */
[----:B0-----:R-:W-:-:S03]  /*657d0*/  PRMT R24, R14, 0x7632, R24 ;  /* 0x000076320e187816 */ /* 0x001fc60000000018 */
[----:B------:R-:W4:Y:S04]  /*657e0*/  LDL.LU R11, [R1+0x20fc] ;  /* 0x0020fc00010b7983 */ /* 0x000f280000300800 */
[----:B------:R-:W-:Y:S04]  /*657f0*/  @P0 STG.E.U16 [R8.64], R14 ;  /* 0x0000000e08000986 */ /* 0x000fe8000c101504 */
[----:B------:R-:W3:Y:S04]  /*65800*/  LDL.LU R15, [R1+0x20d4] ;  /* 0x0020d400010f7983 */ /* 0x000ee80000300800 */
[----:B------:R0:W-:Y:S04]  /*65810*/  @P3 STG.E.U16 [R12.64], R24 ;  /* 0x000000180c003986 */ /* 0x0001e8000c101504 */
[----:B0-----:R-:W4:Y:S04]  /*65820*/  LDL.LU R12, [R1+0x188] ;  /* 0x00018800010c7983 */ /* 0x001f280000300800 */
[----:B------:R-:W4:Y:S04]  /*65830*/  LDL.LU R13, [R1+0x128] ;  /* 0x00012800010d7983 */ /* 0x000f280000300800 */
[----:B------:R-:W4:Y:S01]  /*65840*/  LDL.LU R24, [R1+0xbe0] ;  /* 0x000be00001187983 */ /* 0x000f220000300800 */
[----:B------:R-:W-:-:S02]  /*65850*/  ISETP.LT.AND P6, PT, R29, c[0x0][0x178], !P1 ;  /* 0x00005e001d007a0c */ /* 0x000fc40004fc1270 */
[----:B------:R-:W-:Y:S02]  /*65860*/  IADD3 R10, R0, c[0x0][0x198], RZ ;  /* 0x00006600000a7a10 */ /* 0x000fe40007ffe0ff */
[----:B------:R-:W-:-:S03]  /*65870*/  ISETP.LT.AND P4, PT, R25, c[0x0][0x178], !P1 ;  /* 0x00005e0019007a0c */ /* 0x000fc60004f81270 */
[----:B------:R-:W-:-:S04]  /*65880*/  IMAD.WIDE R16, R10, 0x2, R2 ;  /* 0x000000020a107825 */ /* 0x000fc800078e0202 */
[----:B------:R-:W-:Y:S01]  /*65890*/  IMAD.WIDE R22, R10, 0x2, R4 ;  /* 0x000000020a167825 */ /* 0x000fe200078e0204 */
[----:B------:R-:W-:-:S03]  /*658a0*/  ISETP.LT.AND P3, PT, R19, c[0x0][0x178], !P1 ;  /* 0x00005e0013007a0c */ /* 0x000fc60004f61270 */
[C---:B------:R-:W-:Y:S01]  /*658b0*/  IMAD.WIDE R8, R10.reuse, 0x2, R6 ;  /* 0x000000020a087825 */ /* 0x040fe200078e0206 */
[----:B------:R-:W-:Y:S02]  /*658c0*/  IADD3 R0, R10, c[0x0][0x198], RZ ;  /* 0x000066000a007a10 */ /* 0x000fe40007ffe0ff */
[----:B--2---:R-:W-:Y:S02]  /*658d0*/  ISETP.GE.AND P0, PT, R26, c[0x0][0x17c], PT ;  /* 0x00005f001a007a0c */ /* 0x004fe40003f06270 */
[----:B---3--:R-:W-:Y:S02]  /*658e0*/  ISETP.GE.AND P1, PT, R15, c[0x0][0x17c], PT ;  /* 0x00005f000f007a0c */ /* 0x008fe40003f26270 */
[----:B------:R-:W2:Y:S04]  /*658f0*/  LDL.LU R15, [R1+0x15c] ;  /* 0x00015c00010f7983 */ /* 0x000ea80000300800 */
[----:B------:R-:W3:Y:S04]  /*65900*/  LDL.LU R26, [R1+0x11c] ;  /* 0x00011c00011a7983 */ /* 0x000ee80000300800 */
[----:B------:R-:W3:Y:S04]  /*65910*/  LDL.LU R28, [R1+0x10c] ;  /* 0x00010c00011c7983 */ /* 0x000ee80000300800 */
[----:B----4-:R0:W-:Y:S04]  /*65920*/  @P6 STG.E.U16 [R16.64], R12 ;  /* 0x0000000c10006986 */ /* 0x0101e8000c101504 */
[----:B------:R1:W-:Y:S01]  /*65930*/  @P5 STG.E.U16 [R22.64], R13 ;  /* 0x0000000d16005986 */ /* 0x0003e2000c101504 */
[----:B------:R-:W-:-:S02]  /*65940*/  ISETP.LT.AND P5, PT, R29, c[0x0][0x178], !P2 ;  /* 0x00005e001d007a0c */ /* 0x000fc400057a1270 */
[----:B------:R-:W-:Y:S01]  /*65950*/  ISETP.LT.AND P6, PT, R24, c[0x0][0x178], !P2 ;  /* 0x00005e0018007a0c */ /* 0x000fe200057c1270 */
[----:B------:R4:W-:Y:S01]  /*65960*/  @P4 STG.E.U16 [R8.64], R27 ;  /* 0x0000001b08004986 */ /* 0x0009e2000c101504 */
[----:B------:R-:W-:Y:S01]  /*65970*/  PRMT R14, R12, 0x7632, R14 ;  /* 0x000076320c0e7816 */ /* 0x000fe2000000000e */
[----:B0-----:R-:W-:Y:S02]  /*65980*/  IMAD.WIDE R16, R0, 0x2, R4 ;  /* 0x0000000200107825 */ /* 0x001fe400078e0204 */
[----:B-1----:R-:W3:Y:S02]  /*65990*/  LDL.LU R23, [R1+0x20d8] ;  /* 0x0020d80001177983 */ /* 0x002ee40000300800 */
[----:B----4-:R-:W-:Y:S01]  /*659a0*/  IMAD.WIDE R8, R10, 0x2, R20 ;  /* 0x000000020a087825 */ /* 0x010fe200078e0214 */
[----:B------:R-:W-:-:S03]  /*659b0*/  PRMT R10, R13, 0x7632, R10 ;  /* 0x000076320d0a7816 */ /* 0x000fc6000000000a */
[----:B------:R-:W-:Y:S01]  /*659c0*/  IMAD.WIDE R12, R0, 0x2, R2 ;  /* 0x00000002000c7825 */ /* 0x000fe200078e0202 */
[----:B------:R-:W-:Y:S04]  /*659d0*/  @P3 STG.E.U16 [R8.64], R18 ;  /* 0x0000001208003986 */ /* 0x000fe8000c101504 */
[----:B------:R-:W-:Y:S04]  /*659e0*/  @P5 STG.E.U16 [R12.64], R14 ;  /* 0x0000000e0c005986 */ /* 0x000fe8000c101504 */
[----:B------:R0:W-:Y:S04]  /*659f0*/  @P6 STG.E.U16 [R16.64], R10 ;  /* 0x0000000a10006986 */ /* 0x0001e8000c101504 */
[----:B0-----:R-:W4:Y:S01]  /*65a00*/  LDL.LU R17, [R1+0x20dc] ;  /* 0x0020dc0001117983 */ /* 0x001f220000300800 */
[----:B------:R-:W-:-:S03]  /*65a10*/  PRMT R10, R27, 0x7632, R10 ;  /* 0x000076321b0a7816 */ /* 0x000fc6000000000a */
[----:B------:R-:W4:Y:S01]  /*65a20*/  LDL.LU R27, [R1+0x20f8] ;  /* 0x0020f800011b7983 */ /* 0x000f220000300800 */
[----:B------:R-:W-:Y:S02]  /*65a30*/  ISETP.LT.AND P4, PT, R25, c[0x0][0x178], !P2 ;  /* 0x00005e0019007a0c */ /* 0x000fe40005781270 */
[----:B------:R-:W-:Y:S02]  /*65a40*/  ISETP.LT.AND P2, PT, R19, c[0x0][0x178], !P2 ;  /* 0x00005e0013007a0c */ /* 0x000fe40005741270 */
[----:B------:R-:W-:Y:S01]  /*65a50*/  ISETP.LT.AND P3, PT, R29, c[0x0][0x178], !P0 ;  /* 0x00005e001d007a0c */ /* 0x000fe20004761270 */
[----:B------:R-:W-:Y:S01]  /*65a60*/  IMAD.WIDE R8, R0, 0x2, R6 ;  /* 0x0000000200087825 */ /* 0x000fe200078e0206 */
[----:B------:R-:W-:-:S03]  /*65a70*/  ISETP.LT.AND P6, PT, R24, c[0x0][0x178], !P0 ;  /* 0x00005e0018007a0c */ /* 0x000fc600047c1270 */
[C---:B------:R-:W-:Y:S01]  /*65a80*/  IMAD.WIDE R12, R0.reuse, 0x2, R20 ;  /* 0x00000002000c7825 */ /* 0x040fe200078e0214 */
[----:B------:R-:W-:Y:S02]  /*65a90*/  IADD3 R0, R0, c[0x0][0x198], RZ ;  /* 0x0000660000007a10 */ /* 0x000fe40007ffe0ff */
[----:B------:R-:W-:Y:S02]  /*65aa0*/  ISETP.LT.AND P5, PT, R25, c[0x0][0x178], !P0 ;  /* 0x00005e0019007a0c */ /* 0x000fe400047a1270 */
[----:B------:R-:W-:Y:S01]  /*65ab0*/  PRMT R18, R18, 0x7632, R18 ;  /* 0x0000763212127816 */ /* 0x000fe20000000012 */
[----:B------:R0:W-:Y:S01]  /*65ac0*/  @P4 STG.E.U16 [R8.64], R10 ;  /* 0x0000000a08004986 */ /* 0x0001e2000c101504 */
[----:B------:R-:W-:-:S03]  /*65ad0*/  ISETP.LT.AND P0, PT, R19, c[0x0][0x178], !P0 ;  /* 0x00005e0013007a0c */ /* 0x000fc60004701270 */
[----:B------:R1:W-:Y:S01]  /*65ae0*/  @P2 STG.E.U16 [R12.64], R18 ;  /* 0x000000120c002986 */ /* 0x0003e2000c101504 */
[----:B0-----:R-:W-:-:S04]  /*65af0*/  IMAD.WIDE R8, R0, 0x2, R2 ;  /* 0x0000000200087825 */ /* 0x001fc800078e0202 */
[----:B-1----:R-:W-:Y:S01]  /*65b00*/  IMAD.WIDE R12, R0, 0x2, R4 ;  /* 0x00000002000c7825 */ /* 0x002fe200078e0204 */
[----:B--2---:R0:W-:Y:S01]  /*65b10*/  @P3 STG.E.U16 [R8.64], R15 ;  /* 0x0000000f08003986 */ /* 0x0041e2000c101504 */
[----:B------:R-:W-:-:S03]  /*65b20*/  PRMT R10, R15, 0x7632, R10 ;  /* 0x000076320f0a7816 */ /* 0x000fc6000000000a */
[----:B---3--:R1:W-:Y:S01]  /*65b30*/  @P6 STG.E.U16 [R12.64], R26 ;  /* 0x0000001a0c006986 */ /* 0x0083e2000c101504 */
[----:B------:R-:W-:Y:S02]  /*65b40*/  PRMT R22, R26, 0x7632, R22 ;  /* 0x000076321a167816 */ /* 0x000fe40000000016 */
[----:B------:R-:W-:Y:S01]  /*65b50*/  PRMT R18, R28, 0x7632, R18 ;  /* 0x000076321c127816 */ /* 0x000fe20000000012 */
[----:B0-----:R-:W-:Y:S01]  /*65b60*/  IMAD.WIDE R8, R0, 0x2, R20 ;  /* 0x0000000200087825 */ /* 0x001fe200078e0214 */
[----:B------:R-:W2:Y:S04]  /*65b70*/  LDL.LU R15, [R1+0x14c] ;  /* 0x00014c00010f7983 */ /* 0x000ea80000300800 */
[----:B-1----:R-:W3:Y:S01]  /*65b80*/  LDL.LU R26, [R1+0xfc] ;  /* 0x0000fc00011a7983 */ /* 0x002ee20000300800 */
[----:B------:R-:W-:-:S02]  /*65b90*/  ISETP.GE.AND P2, PT, R23, c[0x0][0x17c], PT ;  /* 0x00005f0017007a0c */ /* 0x000fc40003f46270 */
[----:B----4-:R-:W-:Y:S01]  /*65ba0*/  ISETP.GE.AND P4, PT, R17, c[0x0][0x17c], PT ;  /* 0x00005f0011007a0c */ /* 0x010fe20003f86270 */
[----:B------:R-:W-:Y:S01]  /*65bb0*/  IMAD.WIDE R16, R0, 0x2, R6 ;  /* 0x0000000200107825 */ /* 0x000fe200078e0206 */
[----:B------:R-:W-:-:S04]  /*65bc0*/  PRMT R14, R27, 0x7632, R14 ;  /* 0x000076321b0e7816 */ /* 0x000fc8000000000e */
[----:B------:R0:W-:Y:S04]  /*65bd0*/  @P5 STG.E.U16 [R16.64], R28 ;  /* 0x0000001c10005986 */ /* 0x0001e8000c101504 */
[----:B------:R1:W-:Y:S04]  /*65be0*/  @P0 STG.E.U16 [R8.64], R27 ;  /* 0x0000001b08000986 */ /* 0x0003e8000c101504 */
[----:B0-----:R-:W4:Y:S04]  /*65bf0*/  LDL.LU R28, [R1+0x20e4] ;  /* 0x0020e400011c7983 */ /* 0x001f280000300800 */
[----:B------:R-:W2:Y:S04]  /*65c00*/  LDL.LU R23, [R1+0x20e0] ;  /* 0x0020e00001177983 */ /* 0x000ea80000300800 */
[----:B-1----:R-:W2:Y:S01]  /*65c10*/  LDL.LU R27, [R1+0x16c] ;  /* 0x00016c00011b7983 */ /* 0x002ea20000300800 */
[----:B------:R-:W-:-:S02]  /*65c20*/  ISETP.LT.AND P3, PT, R29, c[0x0][0x178], !P1 ;  /* 0x00005e001d007a0c */ /* 0x000fc40004f61270 */
[----:B------:R-:W-:Y:S02]  /*65c30*/  ISETP.LT.AND P6, PT, R24, c[0x0][0x178], !P1 ;  /* 0x00005e0018007a0c */ /* 0x000fe40004fc1270 */
[----:B------:R-:W-:Y:S02]  /*65c40*/  ISETP.LT.AND P5, PT, R25, c[0x0][0x178], !P1 ;  /* 0x00005e0019007a0c */ /* 0x000fe40004fa1270 */
[----:B------:R-:W-:Y:S02]  /*65c50*/  IADD3 R0, R0, c[0x0][0x198], RZ ;  /* 0x0000660000007a10 */ /* 0x000fe40007ffe0ff */
[----:B------:R-:W-:-:S03]  /*65c60*/  ISETP.LT.AND P1, PT, R19, c[0x0][0x178], !P1 ;  /* 0x00005e0013007a0c */ /* 0x000fc60004f21270 */
[----:B------:R-:W-:-:S04]  /*65c70*/  IMAD.WIDE R8, R0, 0x2, R2 ;  /* 0x0000000200087825 */ /* 0x000fc800078e0202 */
[C---:B------:R-:W-:Y:S01]  /*65c80*/  IMAD.WIDE R12, R0.reuse, 0x2, R4 ;  /* 0x00000002000c7825 */ /* 0x040fe200078e0204 */
[----:B------:R0:W-:Y:S03]  /*65c90*/  @P3 STG.E.U16 [R8.64], R10 ;  /* 0x0000000a08003986 */ /* 0x0001e6000c101504 */
[----:B------:R-:W-:Y:S01]  /*65ca0*/  IMAD.WIDE R16, R0, 0x2, R6 ;  /* 0x0000000200107825 */ /* 0x000fe200078e0206 */
[----:B------:R1:W-:Y:S01]  /*65cb0*/  @P6 STG.E.U16 [R12.64], R22 ;  /* 0x000000160c006986 */ /* 0x0003e2000c101504 */
[----:B------:R-:W-:-:S03]  /*65cc0*/  ISETP.LT.AND P0, PT, R29, c[0x0][0x178], !P4 ;  /* 0x00005e001d007a0c */ /* 0x000fc60006701270 */
[----:B------:R1:W-:Y:S01]  /*65cd0*/  @P5 STG.E.U16 [R16.64], R18 ;  /* 0x0000001210005986 */ /* 0x0003e2000c101504 */
[----:B------:R-:W-:Y:S02]  /*65ce0*/  ISETP.LT.AND P5, PT, R24, c[0x0][0x178], !P4 ;  /* 0x00005e0018007a0c */ /* 0x000fe400067a1270 */
[C---:B0-----:R-:W-:Y:S01]  /*65cf0*/  IADD3 R8, R0.reuse, c[0x0][0x198], RZ ;  /* 0x0000660000087a10 */ /* 0x041fe20007ffe0ff */
[----:B-1----:R-:W-:-:S04]  /*65d00*/  IMAD.WIDE R12, R0, 0x2, R20 ;  /* 0x00000002000c7825 */ /* 0x002fc800078e0214 */
[C---:B------:R-:W-:Y:S01]  /*65d10*/  IMAD.WIDE R16, R8.reuse, 0x2, R2 ;  /* 0x0000000208107825 */ /* 0x040fe200078e0202 */
[----:B------:R0:W-:Y:S01]  /*65d20*/  @P1 STG.E.U16 [R12.64], R14 ;  /* 0x0000000e0c001986 */ /* 0x0001e2000c101504 */
[----:B------:R-:W-:Y:S02]  /*65d30*/  ISETP.LT.AND P6, PT, R25, c[0x0][0x178], !P4 ;  /* 0x00005e0019007a0c */ /* 0x000fe400067c1270 */
[----:B------:R-:W-:Y:S01]  /*65d40*/  ISETP.LT.AND P4, PT, R19, c[0x0][0x178], !P4 ;  /* 0x00005e0013007a0c */ /* 0x000fe20006781270 */
[----:B0-----:R-:W-:Y:S01]  /*65d50*/  IMAD.WIDE R12, R8, 0x2, R4 ;  /* 0x00000002080c7825 */ /* 0x001fe200078e0204 */
[----:B----4-:R-:W-:Y:S02]  /*65d60*/  ISETP.GE.AND P3, PT, R28, c[0x0][0x17c], PT ;  /* 0x00005f001c007a0c */ /* 0x010fe40003f66270 */
[----:B------:R-:W4:Y:S04]  /*65d70*/  LDL.LU R28, [R1+0x17c] ;  /* 0x00017c00011c7983 */ /* 0x000f280000300800 */
[----:B--2---:R0:W-:Y:S01]  /*65d80*/  @P0 STG.E.U16 [R16.64], R27 ;  /* 0x0000001b10000986 */ /* 0x0041e2000c101504 */
[----:B------:R-:W-:-:S03]  /*65d90*/  PRMT R10, R27, 0x7632, R10 ;  /* 0x000076321b0a7816 */ /* 0x000fc6000000000a */
[----:B------:R1:W-:Y:S04]  /*65da0*/  @P5 STG.E.U16 [R12.64], R15 ;  /* 0x0000000f0c005986 */ /* 0x0003e8000c101504 */
[----:B0-----:R-:W2:Y:S04]  /*65db0*/  LDL.LU R27, [R1+0xec] ;  /* 0x0000ec00011b7983 */ /* 0x001ea80000300800 */
[----:B-1----:R-:W2:Y:S01]  /*65dc0*/  LDL.LU R13, [R1+0x20e8] ;  /* 0x0020e800010d7983 */ /* 0x002ea20000300800 */
[----:B------:R-:W-:Y:S01]  /*65dd0*/  ISETP.GE.AND P1, PT, R23, c[0x0][0x17c], PT ;  /* 0x00005f0017007a0c */ /* 0x000fe20003f26270 */
[----:B------:R-:W-:-:S04]  /*65de0*/  IMAD.WIDE R16, R8, 0x2, R6 ;  /* 0x0000000208107825 */ /* 0x000fc800078e0206 */
[----:B------:R-:W-:Y:S01]  /*65df0*/  IMAD.WIDE R22, R8, 0x2, R20 ;  /* 0x0000000208167825 */ /* 0x000fe200078e0214 */
[----:B---3--:R-:W-:Y:S04]  /*65e00*/  @P6 STG.E.U16 [R16.64], R26 ;  /* 0x0000001a10006986 */ /* 0x008fe8000c101504 */
[----:B------:R0:W-:Y:S04]  /*65e10*/  @P4 STG.E.U16 [R22.64], R11 ;  /* 0x0000000b16004986 */ /* 0x0001e8000c101504 */
[----:B0-----:R-:W3:Y:S04]  /*65e20*/  LDL.LU R23, [R1+0x13c] ;  /* 0x00013c0001177983 */ /* 0x001ee80000300800 */
[----:B------:R-:W3:Y:S01]  /*65e30*/  LDL.LU R17, [R1+0x20ec] ;  /* 0x0020ec0001117983 */ /* 0x000ee20000300800 */
[----:B------:R-:W-:-:S03]  /*65e40*/  PRMT R16, R15, 0x7632, R16 ;  /* 0x000076320f107816 */ /* 0x000fc60000000010 */
[----:B------:R-:W3:Y:S01]  /*65e50*/  LDL.LU R15, [R1+0x20f4] ;  /* 0x0020f400010f7983 */ /* 0x000ee20000300800 */
[----:B------:R-:W-:-:S03]  /*65e60*/  PRMT R11, R26, 0x7632, R11 ;  /* 0x000076321a0b7816 */ /* 0x000fc6000000000b */
[----:B------:R-:W3:Y:S01]  /*65e70*/  LDL.LU R26, [R1+0x18c] ;  /* 0x00018c00011a7983 */ /* 0x000ee20000300800 */
[----:B------:R-:W-:Y:S02]  /*65e80*/  ISETP.LT.AND P0, PT, R29, c[0x0][0x178], !P2 ;  /* 0x00005e001d007a0c */ /* 0x000fe40005701270 */
[----:B------:R-:W-:Y:S02]  /*65e90*/  IADD3 R0, R8, c[0x0][0x198], RZ ;  /* 0x0000660008007a10 */ /* 0x000fe40007ffe0ff */
[----:B------:R-:W-:-:S03]  /*65ea0*/  ISETP.LT.AND P5, PT, R24, c[0x0][0x178], !P2 ;  /* 0x00005e0018007a0c */ /* 0x000fc600057a1270 */
[----:B------:R-:W-:Y:S01]  /*65eb0*/  IMAD.WIDE R8, R0, 0x2, R2 ;  /* 0x0000000200087825 */ /* 0x000fe200078e0202 */
[----:B------:R-:W-:Y:S02]  /*65ec0*/  ISETP.LT.AND P6, PT, R25, c[0x0][0x178], !P2 ;  /* 0x00005e0019007a0c */ /* 0x000fe400057c1270 */
[----:B------:R-:W-:-:S03]  /*65ed0*/  ISETP.LT.AND P2, PT, R19, c[0x0][0x178], !P2 ;  /* 0x00005e0013007a0c */ /* 0x000fc60005741270 */
[----:B------:R0:W-:Y:S01]  /*65ee0*/  @P0 STG.E.U16 [R8.64], R10 ;  /* 0x0000000a08000986 */ /* 0x0001e2000c101504 */
[----:B------:R-:W-:Y:S02]  /*65ef0*/  ISETP.LT.AND P0, PT, R29, c[0x0][0x178], !P3 ;  /* 0x00005e001d007a0c */ /* 0x000fe40005f01270 */
[----:B------:R-:W-:Y:S01]  /*65f00*/  PRMT R14, R11, 0x7632, R14 ;  /* 0x000076320b0e7816 */ /* 0x000fe2000000000e */
[C---:B0-----:R-:W-:Y:S01]  /*65f10*/  IMAD.WIDE R8, R0.reuse, 0x2, R4 ;  /* 0x0000000200087825 */ /* 0x041fe200078e0204 */
[----:B------:R-:W-:-:S04]  /*65f20*/  IADD3 R10, R0, c[0x0][0x198], RZ ;  /* 0x00006600000a7a10 */ /* 0x000fc80007ffe0ff */
[----:B------:R0:W-:Y:S01]  /*65f30*/  @P5 STG.E.U16 [R8.64], R16 ;  /* 0x0000001008005986 */ /* 0x0001e2000c101504 */
[----:B------:R-:W-:Y:S01]  /*65f40*/  ISETP.LT.AND P5, PT, R24, c[0x0][0x178], !P3 ;  /* 0x00005e0018007a0c */ /* 0x000fe20005fa1270 */
[----:B0-----:R-:W-:Y:S01]  /*65f50*/  IMAD.WIDE R8, R0, 0x2, R20 ;  /* 0x0000000200087825 */ /* 0x001fe200078e0214 */
[----:B--2---:R-:W-:-:S03]  /*65f60*/  ISETP.GE.AND P4, PT, R13, c[0x0][0x17c], PT ;  /* 0x00005f000d007a0c */ /* 0x004fc60003f86270 */
[----:B------:R-:W-:-:S05]  /*65f70*/  IMAD.WIDE R12, R0, 0x2, R6 ;  /* 0x00000002000c7825 */ /* 0x000fca00078e0206 */
[----:B------:R0:W-:Y:S01]  /*65f80*/  @P6 STG.E.U16 [R12.64], R11 ;  /* 0x0000000b0c006986 */ /* 0x0001e2000c101504 */
[----:B------:R-:W-:Y:S02]  /*65f90*/  ISETP.LT.AND P6, PT, R25, c[0x0][0x178], !P3 ;  /* 0x00005e0019007a0c */ /* 0x000fe40005fc1270 */
[----:B------:R-:W-:Y:S01]  /*65fa0*/  ISETP.LT.AND P3, PT, R19, c[0x0][0x178], !P3 ;  /* 0x00005e0013007a0c */ /* 0x000fe20005f61270 */
[----:B------:R1:W-:Y:S01]  /*65fb0*/  @P2 STG.E.U16 [R8.64], R14 ;  /* 0x0000000e08002986 */ /* 0x0003e2000c101504 */
[----:B------:R-:W-:Y:S02]  /*65fc0*/  ISETP.LT.AND P2, PT, R29, c[0x0][0x178], !P1 ;  /* 0x00005e001d007a0c */ /* 0x000fe40004f41270 */
[C---:B------:R-:W-:Y:S01]  /*65fd0*/  IADD3 R0, R10.reuse, c[0x0][0x198], RZ ;  /* 0x000066000a007a10 */ /* 0x040fe20007ffe0ff */
[----:B0-----:R-:W-:-:S04]  /*65fe0*/  IMAD.WIDE R12, R10, 0x2, R2 ;  /* 0x000000020a0c7825 */ /* 0x001fc800078e0202 */
[----:B-1----:R-:W-:Y:S01]  /*65ff0*/  IMAD.WIDE R8, R10, 0x2, R4 ;  /* 0x000000020a087825 */ /* 0x002fe200078e0204 */
[----:B----4-:R0:W-:Y:S01]  /*66000*/  @P0 STG.E.U16 [R12.64], R28 ;  /* 0x0000001c0c000986 */ /* 0x0101e2000c101504 */
[----:B------:R-:W-:-:S03]  /*66010*/  PRMT R14, R28, 0x7632, R14 ;  /* 0x000076321c0e7816 */ /* 0x000fc6000000000e */
[----:B---3--:R1:W-:Y:S01]  /*66020*/  @P5 STG.E.U16 [R8.64], R23 ;  /* 0x0000001708005986 */ /* 0x0083e2000c101504 */
[----:B------:R-:W-:Y:S01]  /*66030*/  ISETP.GE.AND P0, PT, R17, c[0x0][0x17c], PT ;  /* 0x00005f0011007a0c */ /* 0x000fe20003f06270 */
[----:B------:R-:W-:Y:S01]  /*66040*/  IMAD.WIDE R16, R0, 0x2, R2 ;  /* 0x0000000200107825 */ /* 0x000fe200078e0202 */
[----:B------:R-:W-:-:S03]  /*66050*/  ISETP.LT.AND P5, PT, R24, c[0x0][0x178], !P1 ;  /* 0x00005e0018007a0c */ /* 0x000fc60004fa1270 */
[C---:B0-----:R-:W-:Y:S01]  /*66060*/  IMAD.WIDE R12, R10.reuse, 0x2, R6 ;  /* 0x000000020a0c7825 */ /* 0x041fe200078e0206 */
[----:B------:R-:W-:Y:S01]  /*66070*/  PRMT R18, R15, 0x7632, R18 ;  /* 0x000076320f127816 */ /* 0x000fe20000000012 */
[----:B------:R-:W2:Y:S02]  /*66080*/  LDL.LU R28, [R1+0x12c] ;  /* 0x00012c00011c7983 */ /* 0x000ea40000300800 */
[----:B------:R-:W-:Y:S02]  /*66090*/  IMAD.WIDE R10, R10, 0x2, R20 ;  /* 0x000000020a0a7825 */ /* 0x000fe400078e0214 */
[----:B------:R0:W-:Y:S01]  /*660a0*/  @P6 STG.E.U16 [R12.64], R27 ;  /* 0x0000001b0c006986 */ /* 0x0001e2000c101504 */
[----:B------:R-:W-:Y:S02]  /*660b0*/  ISETP.LT.AND P6, PT, R25, c[0x0][0x178], !P1 ;  /* 0x00005e0019007a0c */ /* 0x000fe40004fc1270 */
[----:B------:R-:W-:Y:S01]  /*660c0*/  ISETP.LT.AND P1, PT, R19, c[0x0][0x178], !P1 ;  /* 0x00005e0013007a0c */ /* 0x000fe20004f21270 */
[----:B------:R3:W-:Y:S01]  /*660d0*/  @P3 STG.E.U16 [R10.64], R15 ;  /* 0x0000000f0a003986 */ /* 0x0007e2000c101504 */
[----:B-1----:R-:W-:-:S03]  /*660e0*/  IMAD.WIDE R8, R0, 0x2, R4 ;  /* 0x0000000200087825 */ /* 0x002fc600078e0204 */
[----:B------:R1:W-:Y:S01]  /*660f0*/  @P2 STG.E.U16 [R16.64], R14 ;  /* 0x0000000e10002986 */ /* 0x0003e2000c101504 */
[----:B------:R-:W-:Y:S02]  /*66100*/  ISETP.LT.AND P2, PT, R29, c[0x0][0x178], !P4 ;  /* 0x00005e001d007a0c */ /* 0x000fe40006741270 */
[----:B0-----:R-:W-:Y:S02]  /*66110*/  PRMT R13, R23, 0x7632, R13 ;  /* 0x00007632170d7816 */ /* 0x001fe4000000000d */
[C---:B------:R-:W-:Y:S01]  /*66120*/  IADD3 R23, R0.reuse, c[0x0][0x198], RZ ;  /* 0x0000660000177a10 */ /* 0x040fe20007ffe0ff */
[----:B---3--:R-:W-:Y:S02]  /*66130*/  IMAD.WIDE R10, R0, 0x2, R6 ;  /* 0x00000002000a7825 */ /* 0x008fe400078e0206 */
[----:B------:R0:W-:Y:S01]  /*66140*/  @P5 STG.E.U16 [R8.64], R13 ;  /* 0x0000000d08005986 */ /* 0x0001e2000c101504 */
[----:B-1----:R-:W-:Y:S01]  /*66150*/  PRMT R17, R27, 0x7632, R17 ;  /* 0x000076321b117816 */ /* 0x002fe20000000011 */
[----:B------:R-:W-:Y:S01]  /*66160*/  IMAD.WIDE R14, R23, 0x2, R2 ;  /* 0x00000002170e7825 */ /* 0x000fe200078e0202 */
[----:B------:R-:W-:-:S02]  /*66170*/  ISETP.LT.AND P3, PT, R29, c[0x0][0x178], !P0 ;  /* 0x00005e001d007a0c */ /* 0x000fc40004761270 */
[----:B------:R-:W3:Y:S01]  /*66180*/  LDL.LU R29, [R1+0xdc] ;  /* 0x0000dc00011d7983 */ /* 0x000ee20000300800 */
[----:B0-----:R-:W-:-:S03]  /*66190*/  IMAD.WIDE R12, R0, 0x2, R20 ;  /* 0x00000002000c7825 */ /* 0x001fc600078e0214 */
[----:B------:R0:W-:Y:S01]  /*661a0*/  @P6 STG.E.U16 [R10.64], R17 ;  /* 0x000000110a006986 */ /* 0x0001e2000c101504 */
[----:B------:R-:W-:-:S03]  /*661b0*/  ISETP.LT.AND P5, PT, R24, c[0x0][0x178], !P0 ;  /* 0x00005e0018007a0c */ /* 0x000fc600047a1270 */
[----:B------:R2:W-:Y:S01]  /*661c0*/  @P1 STG.E.U16 [R12.64], R18 ;  /* 0x000000120c001986 */ /* 0x0005e2000c101504 */
[----:B------:R-:W-:Y:S02]  /*661d0*/  ISETP.LT.AND P6, PT, R24, c[0x0][0x178], !P4 ;  /* 0x00005e0018007a0c */ /* 0x000fe400067c1270 */
[C---:B------:R-:W-:Y:S01]  /*661e0*/  ISETP.LT.AND P1, PT, R25.reuse, c[0x0][0x178], !P0 ;  /* 0x00005e0019007a0c */ /* 0x040fe20004721270 */
[----:B------:R1:W-:Y:S01]  /*661f0*/  @P2 STG.E.U16 [R14.64], R26 ;  /* 0x0000001a0e002986 */ /* 0x0003e2000c101504 */
[----:B------:R-:W-:Y:S02]  /*66200*/  ISETP.LT.AND P2, PT, R25, c[0x0][0x178], !P4 ;  /* 0x00005e0019007a0c */ /* 0x000fe40006741270 */
[C---:B------:R-:W-:Y:S02]  /*66210*/  ISETP.LT.AND P0, PT, R19.reuse, c[0x0][0x178], !P0 ;  /* 0x00005e0013007a0c */ /* 0x040fe40004701270 */
[----:B------:R-:W-:Y:S02]  /*66220*/  ISETP.LT.AND P4, PT, R19, c[0x0][0x178], !P4 ;  /* 0x00005e0013007a0c */ /* 0x000fe40006781270 */
[----:B------:R-:W4:Y:S01]  /*66230*/  LDL.LU R19, [R1+0x20f0] ;  /* 0x0020f00001137983 */ /* 0x000f220000300800 */
[C---:B------:R-:W-:Y:S01]  /*66240*/  IADD3 R25, R23.reuse, c[0x0][0x198], RZ ;  /* 0x0000660017197a10 */ /* 0x040fe20007ffe0ff */
[----:B0-----:R-:W-:Y:S01]  /*66250*/  IMAD.WIDE R16, R23, 0x2, R4 ;  /* 0x0000000217107825 */ /* 0x001fe200078e0204 */
[----:B------:R-:W-:-:S03]  /*66260*/  PRMT R0, R26, 0x7632, R0 ;  /* 0x000076321a007816 */ /* 0x000fc60000000000 */
[----:B------:R-:W-:-:S04]  /*66270*/  IMAD.WIDE R8, R23, 0x2, R6 ;  /* 0x0000000217087825 */ /* 0x000fc800078e0206 */
[----:B------:R-:W-:-:S04]  /*66280*/  IMAD.WIDE R10, R23, 0x2, R20 ;  /* 0x00000002170a7825 */ /* 0x000fc800078e0214 */
[----:B------:R-:W-:-:S04]  /*66290*/  IMAD.WIDE R2, R25, 0x2, R2 ;  /* 0x0000000219027825 */ /* 0x000fc800078e0202 */
[----:B------:R-:W-:-:S04]  /*662a0*/  IMAD.WIDE R4, R25, 0x2, R4 ;  /* 0x0000000219047825 */ /* 0x000fc800078e0204 */
[----:B------:R-:W-:-:S04]  /*662b0*/  IMAD.WIDE R6, R25, 0x2, R6 ;  /* 0x0000000219067825 */ /* 0x000fc800078e0206 */
[----:B------:R-:W-:Y:S01]  /*662c0*/  IMAD.WIDE R20, R25, 0x2, R20 ;  /* 0x0000000219147825 */ /* 0x000fe200078e0214 */
[----:B--2---:R-:W-:Y:S01]  /*662d0*/  PRMT R12, R28, 0x7632, R12 ;  /* 0x000076321c0c7816 */ /* 0x004fe2000000000c */
[----:B------:R1:W-:Y:S01]  /*662e0*/  @P6 STG.E.U16 [R16.64], R28 ;  /* 0x0000001c10006986 */ /* 0x0003e2000c101504 */
[----:B---3--:R-:W-:-:S03]  /*662f0*/  PRMT R13, R29, 0x7632, R13 ;  /* 0x000076321d0d7816 */ /* 0x008fc6000000000d */
[----:B------:R1:W-:Y:S04]  /*66300*/  @P2 STG.E.U16 [R8.64], R29 ;  /* 0x0000001d08002986 */ /* 0x0003e8000c101504 */
[----:B----4-:R1:W-:Y:S04]  /*66310*/  @P4 STG.E.U16 [R10.64], R19 ;  /* 0x000000130a004986 */ /* 0x0103e8000c101504 */
[----:B------:R1:W-:Y:S04]  /*66320*/  @P3 STG.E.U16 [R2.64], R0 ;  /* 0x0000000002003986 */ /* 0x0003e8000c101504 */
[----:B------:R1:W-:Y:S04]  /*66330*/  @P5 STG.E.U16 [R4.64], R12 ;  /* 0x0000000c04005986 */ /* 0x0003e8000c101504 */
[----:B------:R1:W-:Y:S01]  /*66340*/  @P1 STG.E.U16 [R6.64], R13 ;  /* 0x0000000d06001986 */ /* 0x0003e2000c101504 */
[----:B------:R-:W-:Y:S05]  /*66350*/  @!P0 EXIT ;  /* 0x000000000000894d */ /* 0x000fea0003800000 */
[----:B-1----:R-:W-:-:S05]  /*66360*/  PRMT R10, R19, 0x7632, R10 ;  /* 0x00007632130a7816 */ /* 0x002fca000000000a */
[----:B------:R-:W-:Y:S01]  /*66370*/  STG.E.U16 [R20.64], R10 ;  /* 0x0000000a14007986 */ /* 0x000fe2000c101504 */
[----:B------:R-:W-:Y:S05]  /*66380*/  EXIT ;  /* 0x000000000000794d */ /* 0x000fea0003800000 */
.L_x_3:
[----:B------:R-:W-:-:S00]  /*66390*/  BRA `(.L_x_3) ;  /* 0xfffffff000007947 */ /* 0x000fc0000383ffff */
[----:B------:R-:W-:-:S00]  /*663a0*/  NOP ;  /* 0x0000000000007918 */ /* 0x000fc00000000000 */
        /* <DEDUP_REMOVED lines=13> */
.L_x_4:


//--------------------- .nv.shared.matmul_kernel  --------------------------
	.section	.nv.shared.matmul_kernel,"aw",@nobits
	.sectionflags	@""
	.align	16
